//
// Generated by NVIDIA NVVM Compiler
//
// Compiler Build ID: CL-36424714
// Cuda compilation tools, release 13.0, V13.0.88
// Based on NVVM 20.0.0
//

.version 9.0
.target sm_100
.address_size 64

	// .globl	_Z19forward_pass_kerneliiiPKiS0_PKcS0_PKhPKdS0_S0_S0_PdS7_
.extern .shared .align 16 .b8 sdata[];

.visible .entry _Z19forward_pass_kerneliiiPKiS0_PKcS0_PKhPKdS0_S0_S0_PdS7_(
	.param .u32 _Z19forward_pass_kerneliiiPKiS0_PKcS0_PKhPKdS0_S0_S0_PdS7__param_0,
	.param .u32 _Z19forward_pass_kerneliiiPKiS0_PKcS0_PKhPKdS0_S0_S0_PdS7__param_1,
	.param .u32 _Z19forward_pass_kerneliiiPKiS0_PKcS0_PKhPKdS0_S0_S0_PdS7__param_2,
	.param .u64 .ptr .align 1 _Z19forward_pass_kerneliiiPKiS0_PKcS0_PKhPKdS0_S0_S0_PdS7__param_3,
	.param .u64 .ptr .align 1 _Z19forward_pass_kerneliiiPKiS0_PKcS0_PKhPKdS0_S0_S0_PdS7__param_4,
	.param .u64 .ptr .align 1 _Z19forward_pass_kerneliiiPKiS0_PKcS0_PKhPKdS0_S0_S0_PdS7__param_5,
	.param .u64 .ptr .align 1 _Z19forward_pass_kerneliiiPKiS0_PKcS0_PKhPKdS0_S0_S0_PdS7__param_6,
	.param .u64 .ptr .align 1 _Z19forward_pass_kerneliiiPKiS0_PKcS0_PKhPKdS0_S0_S0_PdS7__param_7,
	.param .u64 .ptr .align 1 _Z19forward_pass_kerneliiiPKiS0_PKcS0_PKhPKdS0_S0_S0_PdS7__param_8,
	.param .u64 .ptr .align 1 _Z19forward_pass_kerneliiiPKiS0_PKcS0_PKhPKdS0_S0_S0_PdS7__param_9,
	.param .u64 .ptr .align 1 _Z19forward_pass_kerneliiiPKiS0_PKcS0_PKhPKdS0_S0_S0_PdS7__param_10,
	.param .u64 .ptr .align 1 _Z19forward_pass_kerneliiiPKiS0_PKcS0_PKhPKdS0_S0_S0_PdS7__param_11,
	.param .u64 .ptr .align 1 _Z19forward_pass_kerneliiiPKiS0_PKcS0_PKhPKdS0_S0_S0_PdS7__param_12,
	.param .u64 .ptr .align 1 _Z19forward_pass_kerneliiiPKiS0_PKcS0_PKhPKdS0_S0_S0_PdS7__param_13
)
{
	.reg .pred 	%p<132>;
	.reg .b16 	%rs<3>;
	.reg .b32 	%r<303>;
	.reg .b64 	%rd<303>;
	.reg .b64 	%fd<413>;

	ld.param.u32 	%r39, [_Z19forward_pass_kerneliiiPKiS0_PKcS0_PKhPKdS0_S0_S0_PdS7__param_0];
	ld.param.u32 	%r37, [_Z19forward_pass_kerneliiiPKiS0_PKcS0_PKhPKdS0_S0_S0_PdS7__param_1];
	ld.param.u32 	%r38, [_Z19forward_pass_kerneliiiPKiS0_PKcS0_PKhPKdS0_S0_S0_PdS7__param_2];
	ld.param.u64 	%rd23, [_Z19forward_pass_kerneliiiPKiS0_PKcS0_PKhPKdS0_S0_S0_PdS7__param_3];
	ld.param.u64 	%rd25, [_Z19forward_pass_kerneliiiPKiS0_PKcS0_PKhPKdS0_S0_S0_PdS7__param_5];
	ld.param.u64 	%rd26, [_Z19forward_pass_kerneliiiPKiS0_PKcS0_PKhPKdS0_S0_S0_PdS7__param_6];
	ld.param.u64 	%rd29, [_Z19forward_pass_kerneliiiPKiS0_PKcS0_PKhPKdS0_S0_S0_PdS7__param_9];
	ld.param.u64 	%rd30, [_Z19forward_pass_kerneliiiPKiS0_PKcS0_PKhPKdS0_S0_S0_PdS7__param_10];
	ld.param.u64 	%rd31, [_Z19forward_pass_kerneliiiPKiS0_PKcS0_PKhPKdS0_S0_S0_PdS7__param_11];
	ld.param.u64 	%rd32, [_Z19forward_pass_kerneliiiPKiS0_PKcS0_PKhPKdS0_S0_S0_PdS7__param_12];
	ld.param.u64 	%rd33, [_Z19forward_pass_kerneliiiPKiS0_PKcS0_PKhPKdS0_S0_S0_PdS7__param_13];
	mov.u32 	%r40, %ctaid.x;
	mov.u32 	%r41, %ntid.x;
	mov.u32 	%r42, %tid.x;
	mad.lo.s32 	%r1, %r40, %r41, %r42;
	setp.ge.s32 	%p1, %r1, %r39;
	@%p1 bra 	$L__BB0_159;
	cvta.to.global.u64 	%rd1, %rd33;
	cvta.to.global.u64 	%rd2, %rd32;
	mul.lo.s32 	%r2, %r37, %r1;
	setp.lt.s32 	%p2, %r37, 1;
	@%p2 bra 	$L__BB0_159;
	and.b32  	%r3, %r37, 15;
	setp.lt.u32 	%p3, %r37, 16;
	mov.b32 	%r293, 0;
	@%p3 bra 	$L__BB0_5;
	and.b32  	%r293, %r37, 2147483632;
	neg.s32 	%r297, %r293;
	mul.wide.s32 	%rd34, %r2, 8;
	add.s64 	%rd35, %rd34, %rd1;
	add.s64 	%rd301, %rd35, 64;
$L__BB0_4:
	.pragma "nounroll";
	mov.b64 	%rd36, 0;
	st.global.u64 	[%rd301+-64], %rd36;
	st.global.u64 	[%rd301+-56], %rd36;
	st.global.u64 	[%rd301+-48], %rd36;
	st.global.u64 	[%rd301+-40], %rd36;
	st.global.u64 	[%rd301+-32], %rd36;
	st.global.u64 	[%rd301+-24], %rd36;
	st.global.u64 	[%rd301+-16], %rd36;
	st.global.u64 	[%rd301+-8], %rd36;
	st.global.u64 	[%rd301], %rd36;
	st.global.u64 	[%rd301+8], %rd36;
	st.global.u64 	[%rd301+16], %rd36;
	st.global.u64 	[%rd301+24], %rd36;
	st.global.u64 	[%rd301+32], %rd36;
	st.global.u64 	[%rd301+40], %rd36;
	st.global.u64 	[%rd301+48], %rd36;
	st.global.u64 	[%rd301+56], %rd36;
	add.s32 	%r297, %r297, 16;
	add.s64 	%rd301, %rd301, 128;
	setp.eq.s32 	%p4, %r297, 0;
	@%p4 bra 	$L__BB0_5;
	bra.uni 	$L__BB0_4;
$L__BB0_5:
	mul.wide.s32 	%rd37, %r2, 8;
	add.s64 	%rd4, %rd1, %rd37;
	setp.eq.s32 	%p5, %r3, 0;
	@%p5 bra 	$L__BB0_14;
	and.b32  	%r7, %r37, 7;
	setp.lt.u32 	%p6, %r3, 8;
	@%p6 bra 	$L__BB0_8;
	mul.wide.u32 	%rd38, %r293, 8;
	add.s64 	%rd39, %rd4, %rd38;
	mov.b64 	%rd40, 0;
	st.global.u64 	[%rd39], %rd40;
	st.global.u64 	[%rd39+8], %rd40;
	st.global.u64 	[%rd39+16], %rd40;
	st.global.u64 	[%rd39+24], %rd40;
	st.global.u64 	[%rd39+32], %rd40;
	st.global.u64 	[%rd39+40], %rd40;
	st.global.u64 	[%rd39+48], %rd40;
	st.global.u64 	[%rd39+56], %rd40;
	add.s32 	%r293, %r293, 8;
$L__BB0_8:
	setp.eq.s32 	%p7, %r7, 0;
	@%p7 bra 	$L__BB0_14;
	and.b32  	%r10, %r37, 3;
	setp.lt.u32 	%p8, %r7, 4;
	@%p8 bra 	$L__BB0_11;
	mul.wide.u32 	%rd41, %r293, 8;
	add.s64 	%rd42, %rd4, %rd41;
	mov.b64 	%rd43, 0;
	st.global.u64 	[%rd42], %rd43;
	st.global.u64 	[%rd42+8], %rd43;
	st.global.u64 	[%rd42+16], %rd43;
	st.global.u64 	[%rd42+24], %rd43;
	add.s32 	%r293, %r293, 4;
$L__BB0_11:
	setp.eq.s32 	%p9, %r10, 0;
	@%p9 bra 	$L__BB0_14;
	mul.wide.u32 	%rd45, %r293, 8;
	add.s64 	%rd46, %rd37, %rd45;
	add.s64 	%rd300, %rd1, %rd46;
	neg.s32 	%r296, %r10;
$L__BB0_13:
	.pragma "nounroll";
	mov.b64 	%rd47, 0;
	st.global.u64 	[%rd300], %rd47;
	add.s64 	%rd300, %rd300, 8;
	add.s32 	%r296, %r296, 1;
	setp.ne.s32 	%p10, %r296, 0;
	@%p10 bra 	$L__BB0_13;
$L__BB0_14:
	shl.b32 	%r44, %r2, 2;
	mul.wide.s32 	%rd48, %r44, 8;
	add.s64 	%rd8, %rd2, %rd48;
	mul.lo.s32 	%r16, %r38, %r1;
	mov.b32 	%r45, 1127219200;
	mov.b32 	%r46, -2147483648;
	mov.b64 	%fd1, {%r46, %r45};
	neg.s32 	%r298, %r37;
	cvta.to.global.u64 	%rd302, %rd23;
	cvta.to.global.u64 	%rd10, %rd25;
	cvta.to.global.u64 	%rd11, %rd26;
	cvta.to.global.u64 	%rd12, %rd29;
	cvta.to.global.u64 	%rd13, %rd30;
	cvta.to.global.u64 	%rd14, %rd31;
$L__BB0_15:
	ld.param.u64 	%rd299, [_Z19forward_pass_kerneliiiPKiS0_PKcS0_PKhPKdS0_S0_S0_PdS7__param_8];
	ld.param.u64 	%rd297, [_Z19forward_pass_kerneliiiPKiS0_PKcS0_PKhPKdS0_S0_S0_PdS7__param_4];
	ld.global.u32 	%r21, [%rd302];
	cvta.to.global.u64 	%rd49, %rd297;
	mul.wide.s32 	%rd50, %r21, 4;
	add.s64 	%rd51, %rd49, %rd50;
	ld.global.u32 	%r22, [%rd51];
	shl.b32 	%r47, %r21, 4;
	cvta.to.global.u64 	%rd52, %rd299;
	mul.wide.s32 	%rd53, %r47, 8;
	add.s64 	%rd18, %rd52, %rd53;
	cvt.s64.s32 	%rd54, %r22;
	add.s64 	%rd55, %rd10, %rd54;
	ld.global.u8 	%rs2, [%rd55];
	setp.eq.s16 	%p11, %rs2, 0;
	@%p11 bra 	$L__BB0_18;
	ld.param.u64 	%rd298, [_Z19forward_pass_kerneliiiPKiS0_PKcS0_PKhPKdS0_S0_S0_PdS7__param_7];
	mul.wide.s32 	%rd56, %r22, 4;
	add.s64 	%rd57, %rd11, %rd56;
	ld.global.u32 	%r48, [%rd57];
	add.s32 	%r49, %r48, %r16;
	cvt.s64.s32 	%rd58, %r49;
	cvta.to.global.u64 	%rd59, %rd298;
	add.s64 	%rd60, %rd59, %rd58;
	ld.global.u8 	%rs1, [%rd60];
	setp.gt.u16 	%p12, %rs1, 3;
	mov.f64 	%fd402, 0d3FF0000000000000;
	mov.f64 	%fd403, %fd402;
	mov.f64 	%fd404, %fd402;
	mov.f64 	%fd405, %fd402;
	@%p12 bra 	$L__BB0_149;
	cvt.u32.u16 	%r50, %rs1;
	mul.wide.u32 	%rd61, %r50, 8;
	add.s64 	%rd62, %rd18, %rd61;
	ld.global.f64 	%fd405, [%rd62];
	ld.global.f64 	%fd404, [%rd62+32];
	ld.global.f64 	%fd403, [%rd62+64];
	ld.global.f64 	%fd402, [%rd62+96];
	bra.uni 	$L__BB0_149;
$L__BB0_18:
	mul.wide.s32 	%rd63, %r22, 4;
	add.s64 	%rd64, %rd12, %rd63;
	ld.global.u32 	%r23, [%rd64];
	setp.lt.s32 	%p13, %r23, 1;
	@%p13 bra 	$L__BB0_148;
	shl.b64 	%rd65, %rd54, 2;
	add.s64 	%rd66, %rd13, %rd65;
	ld.global.u32 	%r51, [%rd66];
	add.s32 	%r24, %r23, -1;
	min.u32 	%r52, %r24, 7;
	add.s32 	%r25, %r52, 1;
	ld.global.f64 	%fd220, [%rd18];
	mul.wide.s32 	%rd67, %r51, 4;
	add.s64 	%rd20, %rd14, %rd67;
	ld.global.u32 	%r53, [%rd20];
	shl.b32 	%r54, %r53, 2;
	mul.wide.s32 	%rd68, %r54, 8;
	add.s64 	%rd21, %rd8, %rd68;
	ld.global.f64 	%fd6, [%rd21];
	mul.f64 	%fd401, %fd220, %fd6;
	setp.eq.s32 	%p14, %r24, 0;
	@%p14 bra 	$L__BB0_20;
	bra.uni 	$L__BB0_141;
$L__BB0_20:
	ld.global.f64 	%fd228, [%rd18+8];
	ld.global.f64 	%fd164, [%rd21+8];
	mul.f64 	%fd398, %fd228, %fd164;
	@%p14 bra 	$L__BB0_28;
	ld.global.u32 	%r69, [%rd20+4];
	shl.b32 	%r70, %r69, 2;
	mul.wide.s32 	%rd83, %r70, 8;
	add.s64 	%rd84, %rd8, %rd83;
	ld.global.f64 	%fd229, [%rd84+8];
	mul.f64 	%fd398, %fd398, %fd229;
	setp.eq.s32 	%p22, %r25, 2;
	@%p22 bra 	$L__BB0_28;
	ld.global.u32 	%r71, [%rd20+8];
	shl.b32 	%r72, %r71, 2;
	mul.wide.s32 	%rd85, %r72, 8;
	add.s64 	%rd86, %rd8, %rd85;
	ld.global.f64 	%fd230, [%rd86+8];
	mul.f64 	%fd398, %fd398, %fd230;
	setp.eq.s32 	%p23, %r25, 3;
	@%p23 bra 	$L__BB0_28;
	ld.global.u32 	%r73, [%rd20+12];
	shl.b32 	%r74, %r73, 2;
	mul.wide.s32 	%rd87, %r74, 8;
	add.s64 	%rd88, %rd8, %rd87;
	ld.global.f64 	%fd231, [%rd88+8];
	mul.f64 	%fd398, %fd398, %fd231;
	setp.eq.s32 	%p24, %r25, 4;
	@%p24 bra 	$L__BB0_28;
	ld.global.u32 	%r75, [%rd20+16];
	shl.b32 	%r76, %r75, 2;
	mul.wide.s32 	%rd89, %r76, 8;
	add.s64 	%rd90, %rd8, %rd89;
	ld.global.f64 	%fd232, [%rd90+8];
	mul.f64 	%fd398, %fd398, %fd232;
	setp.eq.s32 	%p25, %r25, 5;
	@%p25 bra 	$L__BB0_28;
	ld.global.u32 	%r77, [%rd20+20];
	shl.b32 	%r78, %r77, 2;
	mul.wide.s32 	%rd91, %r78, 8;
	add.s64 	%rd92, %rd8, %rd91;
	ld.global.f64 	%fd233, [%rd92+8];
	mul.f64 	%fd398, %fd398, %fd233;
	setp.eq.s32 	%p26, %r25, 6;
	@%p26 bra 	$L__BB0_28;
	ld.global.u32 	%r79, [%rd20+24];
	shl.b32 	%r80, %r79, 2;
	mul.wide.s32 	%rd93, %r80, 8;
	add.s64 	%rd94, %rd8, %rd93;
	ld.global.f64 	%fd234, [%rd94+8];
	mul.f64 	%fd398, %fd398, %fd234;
	setp.eq.s32 	%p27, %r25, 7;
	@%p27 bra 	$L__BB0_28;
	ld.global.u32 	%r81, [%rd20+28];
	shl.b32 	%r82, %r81, 2;
	mul.wide.s32 	%rd95, %r82, 8;
	add.s64 	%rd96, %rd8, %rd95;
	ld.global.f64 	%fd235, [%rd96+8];
	mul.f64 	%fd398, %fd398, %fd235;
$L__BB0_28:
	add.f64 	%fd236, %fd401, 0d0000000000000000;
	add.f64 	%fd139, %fd236, %fd398;
	ld.global.f64 	%fd237, [%rd18+16];
	ld.global.f64 	%fd140, [%rd21+16];
	mul.f64 	%fd399, %fd237, %fd140;
	@%p14 bra 	$L__BB0_36;
	ld.global.u32 	%r83, [%rd20+4];
	shl.b32 	%r84, %r83, 2;
	mul.wide.s32 	%rd97, %r84, 8;
	add.s64 	%rd98, %rd8, %rd97;
	ld.global.f64 	%fd238, [%rd98+16];
	mul.f64 	%fd399, %fd399, %fd238;
	setp.eq.s32 	%p29, %r25, 2;
	@%p29 bra 	$L__BB0_36;
	ld.global.u32 	%r85, [%rd20+8];
	shl.b32 	%r86, %r85, 2;
	mul.wide.s32 	%rd99, %r86, 8;
	add.s64 	%rd100, %rd8, %rd99;
	ld.global.f64 	%fd239, [%rd100+16];
	mul.f64 	%fd399, %fd399, %fd239;
	setp.eq.s32 	%p30, %r25, 3;
	@%p30 bra 	$L__BB0_36;
	ld.global.u32 	%r87, [%rd20+12];
	shl.b32 	%r88, %r87, 2;
	mul.wide.s32 	%rd101, %r88, 8;
	add.s64 	%rd102, %rd8, %rd101;
	ld.global.f64 	%fd240, [%rd102+16];
	mul.f64 	%fd399, %fd399, %fd240;
	setp.eq.s32 	%p31, %r25, 4;
	@%p31 bra 	$L__BB0_36;
	ld.global.u32 	%r89, [%rd20+16];
	shl.b32 	%r90, %r89, 2;
	mul.wide.s32 	%rd103, %r90, 8;
	add.s64 	%rd104, %rd8, %rd103;
	ld.global.f64 	%fd241, [%rd104+16];
	mul.f64 	%fd399, %fd399, %fd241;
	setp.eq.s32 	%p32, %r25, 5;
	@%p32 bra 	$L__BB0_36;
	ld.global.u32 	%r91, [%rd20+20];
	shl.b32 	%r92, %r91, 2;
	mul.wide.s32 	%rd105, %r92, 8;
	add.s64 	%rd106, %rd8, %rd105;
	ld.global.f64 	%fd242, [%rd106+16];
	mul.f64 	%fd399, %fd399, %fd242;
	setp.eq.s32 	%p33, %r25, 6;
	@%p33 bra 	$L__BB0_36;
	ld.global.u32 	%r93, [%rd20+24];
	shl.b32 	%r94, %r93, 2;
	mul.wide.s32 	%rd107, %r94, 8;
	add.s64 	%rd108, %rd8, %rd107;
	ld.global.f64 	%fd243, [%rd108+16];
	mul.f64 	%fd399, %fd399, %fd243;
	setp.eq.s32 	%p34, %r25, 7;
	@%p34 bra 	$L__BB0_36;
	ld.global.u32 	%r95, [%rd20+28];
	shl.b32 	%r96, %r95, 2;
	mul.wide.s32 	%rd109, %r96, 8;
	add.s64 	%rd110, %rd8, %rd109;
	ld.global.f64 	%fd244, [%rd110+16];
	mul.f64 	%fd399, %fd399, %fd244;
$L__BB0_36:
	add.f64 	%fd150, %fd139, %fd399;
	ld.global.f64 	%fd245, [%rd18+24];
	ld.global.f64 	%fd151, [%rd21+24];
	mul.f64 	%fd400, %fd245, %fd151;
	@%p14 bra 	$L__BB0_44;
	ld.global.u32 	%r97, [%rd20+4];
	shl.b32 	%r98, %r97, 2;
	mul.wide.s32 	%rd111, %r98, 8;
	add.s64 	%rd112, %rd8, %rd111;
	ld.global.f64 	%fd246, [%rd112+24];
	mul.f64 	%fd400, %fd400, %fd246;
	setp.eq.s32 	%p36, %r25, 2;
	@%p36 bra 	$L__BB0_44;
	ld.global.u32 	%r99, [%rd20+8];
	shl.b32 	%r100, %r99, 2;
	mul.wide.s32 	%rd113, %r100, 8;
	add.s64 	%rd114, %rd8, %rd113;
	ld.global.f64 	%fd247, [%rd114+24];
	mul.f64 	%fd400, %fd400, %fd247;
	setp.eq.s32 	%p37, %r25, 3;
	@%p37 bra 	$L__BB0_44;
	ld.global.u32 	%r101, [%rd20+12];
	shl.b32 	%r102, %r101, 2;
	mul.wide.s32 	%rd115, %r102, 8;
	add.s64 	%rd116, %rd8, %rd115;
	ld.global.f64 	%fd248, [%rd116+24];
	mul.f64 	%fd400, %fd400, %fd248;
	setp.eq.s32 	%p38, %r25, 4;
	@%p38 bra 	$L__BB0_44;
	ld.global.u32 	%r103, [%rd20+16];
	shl.b32 	%r104, %r103, 2;
	mul.wide.s32 	%rd117, %r104, 8;
	add.s64 	%rd118, %rd8, %rd117;
	ld.global.f64 	%fd249, [%rd118+24];
	mul.f64 	%fd400, %fd400, %fd249;
	setp.eq.s32 	%p39, %r25, 5;
	@%p39 bra 	$L__BB0_44;
	ld.global.u32 	%r105, [%rd20+20];
	shl.b32 	%r106, %r105, 2;
	mul.wide.s32 	%rd119, %r106, 8;
	add.s64 	%rd120, %rd8, %rd119;
	ld.global.f64 	%fd250, [%rd120+24];
	mul.f64 	%fd400, %fd400, %fd250;
	setp.eq.s32 	%p40, %r25, 6;
	@%p40 bra 	$L__BB0_44;
	ld.global.u32 	%r107, [%rd20+24];
	shl.b32 	%r108, %r107, 2;
	mul.wide.s32 	%rd121, %r108, 8;
	add.s64 	%rd122, %rd8, %rd121;
	ld.global.f64 	%fd251, [%rd122+24];
	mul.f64 	%fd400, %fd400, %fd251;
	setp.eq.s32 	%p41, %r25, 7;
	@%p41 bra 	$L__BB0_44;
	ld.global.u32 	%r109, [%rd20+28];
	shl.b32 	%r110, %r109, 2;
	mul.wide.s32 	%rd123, %r110, 8;
	add.s64 	%rd124, %rd8, %rd123;
	ld.global.f64 	%fd252, [%rd124+24];
	mul.f64 	%fd400, %fd400, %fd252;
$L__BB0_44:
	add.f64 	%fd405, %fd150, %fd400;
	ld.global.f64 	%fd253, [%rd18+32];
	mul.f64 	%fd386, %fd253, %fd6;
	@%p14 bra 	$L__BB0_52;
	ld.global.u32 	%r111, [%rd20+4];
	shl.b32 	%r112, %r111, 2;
	mul.wide.s32 	%rd125, %r112, 8;
	add.s64 	%rd126, %rd8, %rd125;
	ld.global.f64 	%fd254, [%rd126];
	mul.f64 	%fd386, %fd386, %fd254;
	setp.eq.s32 	%p43, %r25, 2;
	@%p43 bra 	$L__BB0_52;
	ld.global.u32 	%r113, [%rd20+8];
	shl.b32 	%r114, %r113, 2;
	mul.wide.s32 	%rd127, %r114, 8;
	add.s64 	%rd128, %rd8, %rd127;
	ld.global.f64 	%fd255, [%rd128];
	mul.f64 	%fd386, %fd386, %fd255;
	setp.eq.s32 	%p44, %r25, 3;
	@%p44 bra 	$L__BB0_52;
	ld.global.u32 	%r115, [%rd20+12];
	shl.b32 	%r116, %r115, 2;
	mul.wide.s32 	%rd129, %r116, 8;
	add.s64 	%rd130, %rd8, %rd129;
	ld.global.f64 	%fd256, [%rd130];
	mul.f64 	%fd386, %fd386, %fd256;
	setp.eq.s32 	%p45, %r25, 4;
	@%p45 bra 	$L__BB0_52;
	ld.global.u32 	%r117, [%rd20+16];
	shl.b32 	%r118, %r117, 2;
	mul.wide.s32 	%rd131, %r118, 8;
	add.s64 	%rd132, %rd8, %rd131;
	ld.global.f64 	%fd257, [%rd132];
	mul.f64 	%fd386, %fd386, %fd257;
	setp.eq.s32 	%p46, %r25, 5;
	@%p46 bra 	$L__BB0_52;
	ld.global.u32 	%r119, [%rd20+20];
	shl.b32 	%r120, %r119, 2;
	mul.wide.s32 	%rd133, %r120, 8;
	add.s64 	%rd134, %rd8, %rd133;
	ld.global.f64 	%fd258, [%rd134];
	mul.f64 	%fd386, %fd386, %fd258;
	setp.eq.s32 	%p47, %r25, 6;
	@%p47 bra 	$L__BB0_52;
	ld.global.u32 	%r121, [%rd20+24];
	shl.b32 	%r122, %r121, 2;
	mul.wide.s32 	%rd135, %r122, 8;
	add.s64 	%rd136, %rd8, %rd135;
	ld.global.f64 	%fd259, [%rd136];
	mul.f64 	%fd386, %fd386, %fd259;
	setp.eq.s32 	%p48, %r25, 7;
	@%p48 bra 	$L__BB0_52;
	ld.global.u32 	%r123, [%rd20+28];
	shl.b32 	%r124, %r123, 2;
	mul.wide.s32 	%rd137, %r124, 8;
	add.s64 	%rd138, %rd8, %rd137;
	ld.global.f64 	%fd260, [%rd138];
	mul.f64 	%fd386, %fd386, %fd260;
$L__BB0_52:
	ld.global.f64 	%fd261, [%rd18+40];
	mul.f64 	%fd387, %fd261, %fd164;
	@%p14 bra 	$L__BB0_60;
	ld.global.u32 	%r125, [%rd20+4];
	shl.b32 	%r126, %r125, 2;
	mul.wide.s32 	%rd139, %r126, 8;
	add.s64 	%rd140, %rd8, %rd139;
	ld.global.f64 	%fd262, [%rd140+8];
	mul.f64 	%fd387, %fd387, %fd262;
	setp.eq.s32 	%p50, %r25, 2;
	@%p50 bra 	$L__BB0_60;
	ld.global.u32 	%r127, [%rd20+8];
	shl.b32 	%r128, %r127, 2;
	mul.wide.s32 	%rd141, %r128, 8;
	add.s64 	%rd142, %rd8, %rd141;
	ld.global.f64 	%fd263, [%rd142+8];
	mul.f64 	%fd387, %fd387, %fd263;
	setp.eq.s32 	%p51, %r25, 3;
	@%p51 bra 	$L__BB0_60;
	ld.global.u32 	%r129, [%rd20+12];
	shl.b32 	%r130, %r129, 2;
	mul.wide.s32 	%rd143, %r130, 8;
	add.s64 	%rd144, %rd8, %rd143;
	ld.global.f64 	%fd264, [%rd144+8];
	mul.f64 	%fd387, %fd387, %fd264;
	setp.eq.s32 	%p52, %r25, 4;
	@%p52 bra 	$L__BB0_60;
	ld.global.u32 	%r131, [%rd20+16];
	shl.b32 	%r132, %r131, 2;
	mul.wide.s32 	%rd145, %r132, 8;
	add.s64 	%rd146, %rd8, %rd145;
	ld.global.f64 	%fd265, [%rd146+8];
	mul.f64 	%fd387, %fd387, %fd265;
	setp.eq.s32 	%p53, %r25, 5;
	@%p53 bra 	$L__BB0_60;
	ld.global.u32 	%r133, [%rd20+20];
	shl.b32 	%r134, %r133, 2;
	mul.wide.s32 	%rd147, %r134, 8;
	add.s64 	%rd148, %rd8, %rd147;
	ld.global.f64 	%fd266, [%rd148+8];
	mul.f64 	%fd387, %fd387, %fd266;
	setp.eq.s32 	%p54, %r25, 6;
	@%p54 bra 	$L__BB0_60;
	ld.global.u32 	%r135, [%rd20+24];
	shl.b32 	%r136, %r135, 2;
	mul.wide.s32 	%rd149, %r136, 8;
	add.s64 	%rd150, %rd8, %rd149;
	ld.global.f64 	%fd267, [%rd150+8];
	mul.f64 	%fd387, %fd387, %fd267;
	setp.eq.s32 	%p55, %r25, 7;
	@%p55 bra 	$L__BB0_60;
	ld.global.u32 	%r137, [%rd20+28];
	shl.b32 	%r138, %r137, 2;
	mul.wide.s32 	%rd151, %r138, 8;
	add.s64 	%rd152, %rd8, %rd151;
	ld.global.f64 	%fd268, [%rd152+8];
	mul.f64 	%fd387, %fd387, %fd268;
$L__BB0_60:
	add.f64 	%fd269, %fd386, 0d0000000000000000;
	add.f64 	%fd25, %fd269, %fd387;
	ld.global.f64 	%fd270, [%rd18+48];
	mul.f64 	%fd388, %fd270, %fd140;
	@%p14 bra 	$L__BB0_68;
	ld.global.u32 	%r139, [%rd20+4];
	shl.b32 	%r140, %r139, 2;
	mul.wide.s32 	%rd153, %r140, 8;
	add.s64 	%rd154, %rd8, %rd153;
	ld.global.f64 	%fd271, [%rd154+16];
	mul.f64 	%fd388, %fd388, %fd271;
	setp.eq.s32 	%p57, %r25, 2;
	@%p57 bra 	$L__BB0_68;
	ld.global.u32 	%r141, [%rd20+8];
	shl.b32 	%r142, %r141, 2;
	mul.wide.s32 	%rd155, %r142, 8;
	add.s64 	%rd156, %rd8, %rd155;
	ld.global.f64 	%fd272, [%rd156+16];
	mul.f64 	%fd388, %fd388, %fd272;
	setp.eq.s32 	%p58, %r25, 3;
	@%p58 bra 	$L__BB0_68;
	ld.global.u32 	%r143, [%rd20+12];
	shl.b32 	%r144, %r143, 2;
	mul.wide.s32 	%rd157, %r144, 8;
	add.s64 	%rd158, %rd8, %rd157;
	ld.global.f64 	%fd273, [%rd158+16];
	mul.f64 	%fd388, %fd388, %fd273;
	setp.eq.s32 	%p59, %r25, 4;
	@%p59 bra 	$L__BB0_68;
	ld.global.u32 	%r145, [%rd20+16];
	shl.b32 	%r146, %r145, 2;
	mul.wide.s32 	%rd159, %r146, 8;
	add.s64 	%rd160, %rd8, %rd159;
	ld.global.f64 	%fd274, [%rd160+16];
	mul.f64 	%fd388, %fd388, %fd274;
	setp.eq.s32 	%p60, %r25, 5;
	@%p60 bra 	$L__BB0_68;
	ld.global.u32 	%r147, [%rd20+20];
	shl.b32 	%r148, %r147, 2;
	mul.wide.s32 	%rd161, %r148, 8;
	add.s64 	%rd162, %rd8, %rd161;
	ld.global.f64 	%fd275, [%rd162+16];
	mul.f64 	%fd388, %fd388, %fd275;
	setp.eq.s32 	%p61, %r25, 6;
	@%p61 bra 	$L__BB0_68;
	ld.global.u32 	%r149, [%rd20+24];
	shl.b32 	%r150, %r149, 2;
	mul.wide.s32 	%rd163, %r150, 8;
	add.s64 	%rd164, %rd8, %rd163;
	ld.global.f64 	%fd276, [%rd164+16];
	mul.f64 	%fd388, %fd388, %fd276;
	setp.eq.s32 	%p62, %r25, 7;
	@%p62 bra 	$L__BB0_68;
	ld.global.u32 	%r151, [%rd20+28];
	shl.b32 	%r152, %r151, 2;
	mul.wide.s32 	%rd165, %r152, 8;
	add.s64 	%rd166, %rd8, %rd165;
	ld.global.f64 	%fd277, [%rd166+16];
	mul.f64 	%fd388, %fd388, %fd277;
$L__BB0_68:
	add.f64 	%fd35, %fd25, %fd388;
	ld.global.f64 	%fd278, [%rd18+56];
	mul.f64 	%fd389, %fd278, %fd151;
	@%p14 bra 	$L__BB0_76;
	ld.global.u32 	%r153, [%rd20+4];
	shl.b32 	%r154, %r153, 2;
	mul.wide.s32 	%rd167, %r154, 8;
	add.s64 	%rd168, %rd8, %rd167;
	ld.global.f64 	%fd279, [%rd168+24];
	mul.f64 	%fd389, %fd389, %fd279;
	setp.eq.s32 	%p64, %r25, 2;
	@%p64 bra 	$L__BB0_76;
	ld.global.u32 	%r155, [%rd20+8];
	shl.b32 	%r156, %r155, 2;
	mul.wide.s32 	%rd169, %r156, 8;
	add.s64 	%rd170, %rd8, %rd169;
	ld.global.f64 	%fd280, [%rd170+24];
	mul.f64 	%fd389, %fd389, %fd280;
	setp.eq.s32 	%p65, %r25, 3;
	@%p65 bra 	$L__BB0_76;
	ld.global.u32 	%r157, [%rd20+12];
	shl.b32 	%r158, %r157, 2;
	mul.wide.s32 	%rd171, %r158, 8;
	add.s64 	%rd172, %rd8, %rd171;
	ld.global.f64 	%fd281, [%rd172+24];
	mul.f64 	%fd389, %fd389, %fd281;
	setp.eq.s32 	%p66, %r25, 4;
	@%p66 bra 	$L__BB0_76;
	ld.global.u32 	%r159, [%rd20+16];
	shl.b32 	%r160, %r159, 2;
	mul.wide.s32 	%rd173, %r160, 8;
	add.s64 	%rd174, %rd8, %rd173;
	ld.global.f64 	%fd282, [%rd174+24];
	mul.f64 	%fd389, %fd389, %fd282;
	setp.eq.s32 	%p67, %r25, 5;
	@%p67 bra 	$L__BB0_76;
	ld.global.u32 	%r161, [%rd20+20];
	shl.b32 	%r162, %r161, 2;
	mul.wide.s32 	%rd175, %r162, 8;
	add.s64 	%rd176, %rd8, %rd175;
	ld.global.f64 	%fd283, [%rd176+24];
	mul.f64 	%fd389, %fd389, %fd283;
	setp.eq.s32 	%p68, %r25, 6;
	@%p68 bra 	$L__BB0_76;
	ld.global.u32 	%r163, [%rd20+24];
	shl.b32 	%r164, %r163, 2;
	mul.wide.s32 	%rd177, %r164, 8;
	add.s64 	%rd178, %rd8, %rd177;
	ld.global.f64 	%fd284, [%rd178+24];
	mul.f64 	%fd389, %fd389, %fd284;
	setp.eq.s32 	%p69, %r25, 7;
	@%p69 bra 	$L__BB0_76;
	ld.global.u32 	%r165, [%rd20+28];
	shl.b32 	%r166, %r165, 2;
	mul.wide.s32 	%rd179, %r166, 8;
	add.s64 	%rd180, %rd8, %rd179;
	ld.global.f64 	%fd285, [%rd180+24];
	mul.f64 	%fd389, %fd389, %fd285;
$L__BB0_76:
	add.f64 	%fd404, %fd35, %fd389;
	ld.global.f64 	%fd286, [%rd18+64];
	mul.f64 	%fd390, %fd286, %fd6;
	@%p14 bra 	$L__BB0_84;
	ld.global.u32 	%r167, [%rd20+4];
	shl.b32 	%r168, %r167, 2;
	mul.wide.s32 	%rd181, %r168, 8;
	add.s64 	%rd182, %rd8, %rd181;
	ld.global.f64 	%fd287, [%rd182];
	mul.f64 	%fd390, %fd390, %fd287;
	setp.eq.s32 	%p71, %r25, 2;
	@%p71 bra 	$L__BB0_84;
	ld.global.u32 	%r169, [%rd20+8];
	shl.b32 	%r170, %r169, 2;
	mul.wide.s32 	%rd183, %r170, 8;
	add.s64 	%rd184, %rd8, %rd183;
	ld.global.f64 	%fd288, [%rd184];
	mul.f64 	%fd390, %fd390, %fd288;
	setp.eq.s32 	%p72, %r25, 3;
	@%p72 bra 	$L__BB0_84;
	ld.global.u32 	%r171, [%rd20+12];
	shl.b32 	%r172, %r171, 2;
	mul.wide.s32 	%rd185, %r172, 8;
	add.s64 	%rd186, %rd8, %rd185;
	ld.global.f64 	%fd289, [%rd186];
	mul.f64 	%fd390, %fd390, %fd289;
	setp.eq.s32 	%p73, %r25, 4;
	@%p73 bra 	$L__BB0_84;
	ld.global.u32 	%r173, [%rd20+16];
	shl.b32 	%r174, %r173, 2;
	mul.wide.s32 	%rd187, %r174, 8;
	add.s64 	%rd188, %rd8, %rd187;
	ld.global.f64 	%fd290, [%rd188];
	mul.f64 	%fd390, %fd390, %fd290;
	setp.eq.s32 	%p74, %r25, 5;
	@%p74 bra 	$L__BB0_84;
	ld.global.u32 	%r175, [%rd20+20];
	shl.b32 	%r176, %r175, 2;
	mul.wide.s32 	%rd189, %r176, 8;
	add.s64 	%rd190, %rd8, %rd189;
	ld.global.f64 	%fd291, [%rd190];
	mul.f64 	%fd390, %fd390, %fd291;
	setp.eq.s32 	%p75, %r25, 6;
	@%p75 bra 	$L__BB0_84;
	ld.global.u32 	%r177, [%rd20+24];
	shl.b32 	%r178, %r177, 2;
	mul.wide.s32 	%rd191, %r178, 8;
	add.s64 	%rd192, %rd8, %rd191;
	ld.global.f64 	%fd292, [%rd192];
	mul.f64 	%fd390, %fd390, %fd292;
	setp.eq.s32 	%p76, %r25, 7;
	@%p76 bra 	$L__BB0_84;
	ld.global.u32 	%r179, [%rd20+28];
	shl.b32 	%r180, %r179, 2;
	mul.wide.s32 	%rd193, %r180, 8;
	add.s64 	%rd194, %rd8, %rd193;
	ld.global.f64 	%fd293, [%rd194];
	mul.f64 	%fd390, %fd390, %fd293;
$L__BB0_84:
	ld.global.f64 	%fd294, [%rd18+72];
	mul.f64 	%fd391, %fd294, %fd164;
	@%p14 bra 	$L__BB0_92;
	ld.global.u32 	%r181, [%rd20+4];
	shl.b32 	%r182, %r181, 2;
	mul.wide.s32 	%rd195, %r182, 8;
	add.s64 	%rd196, %rd8, %rd195;
	ld.global.f64 	%fd295, [%rd196+8];
	mul.f64 	%fd391, %fd391, %fd295;
	setp.eq.s32 	%p78, %r25, 2;
	@%p78 bra 	$L__BB0_92;
	ld.global.u32 	%r183, [%rd20+8];
	shl.b32 	%r184, %r183, 2;
	mul.wide.s32 	%rd197, %r184, 8;
	add.s64 	%rd198, %rd8, %rd197;
	ld.global.f64 	%fd296, [%rd198+8];
	mul.f64 	%fd391, %fd391, %fd296;
	setp.eq.s32 	%p79, %r25, 3;
	@%p79 bra 	$L__BB0_92;
	ld.global.u32 	%r185, [%rd20+12];
	shl.b32 	%r186, %r185, 2;
	mul.wide.s32 	%rd199, %r186, 8;
	add.s64 	%rd200, %rd8, %rd199;
	ld.global.f64 	%fd297, [%rd200+8];
	mul.f64 	%fd391, %fd391, %fd297;
	setp.eq.s32 	%p80, %r25, 4;
	@%p80 bra 	$L__BB0_92;
	ld.global.u32 	%r187, [%rd20+16];
	shl.b32 	%r188, %r187, 2;
	mul.wide.s32 	%rd201, %r188, 8;
	add.s64 	%rd202, %rd8, %rd201;
	ld.global.f64 	%fd298, [%rd202+8];
	mul.f64 	%fd391, %fd391, %fd298;
	setp.eq.s32 	%p81, %r25, 5;
	@%p81 bra 	$L__BB0_92;
	ld.global.u32 	%r189, [%rd20+20];
	shl.b32 	%r190, %r189, 2;
	mul.wide.s32 	%rd203, %r190, 8;
	add.s64 	%rd204, %rd8, %rd203;
	ld.global.f64 	%fd299, [%rd204+8];
	mul.f64 	%fd391, %fd391, %fd299;
	setp.eq.s32 	%p82, %r25, 6;
	@%p82 bra 	$L__BB0_92;
	ld.global.u32 	%r191, [%rd20+24];
	shl.b32 	%r192, %r191, 2;
	mul.wide.s32 	%rd205, %r192, 8;
	add.s64 	%rd206, %rd8, %rd205;
	ld.global.f64 	%fd300, [%rd206+8];
	mul.f64 	%fd391, %fd391, %fd300;
	setp.eq.s32 	%p83, %r25, 7;
	@%p83 bra 	$L__BB0_92;
	ld.global.u32 	%r193, [%rd20+28];
	shl.b32 	%r194, %r193, 2;
	mul.wide.s32 	%rd207, %r194, 8;
	add.s64 	%rd208, %rd8, %rd207;
	ld.global.f64 	%fd301, [%rd208+8];
	mul.f64 	%fd391, %fd391, %fd301;
$L__BB0_92:
	add.f64 	%fd302, %fd390, 0d0000000000000000;
	add.f64 	%fd64, %fd302, %fd391;
	ld.global.f64 	%fd303, [%rd18+80];
	mul.f64 	%fd392, %fd303, %fd140;
	@%p14 bra 	$L__BB0_100;
	ld.global.u32 	%r195, [%rd20+4];
	shl.b32 	%r196, %r195, 2;
	mul.wide.s32 	%rd209, %r196, 8;
	add.s64 	%rd210, %rd8, %rd209;
	ld.global.f64 	%fd304, [%rd210+16];
	mul.f64 	%fd392, %fd392, %fd304;
	setp.eq.s32 	%p85, %r25, 2;
	@%p85 bra 	$L__BB0_100;
	ld.global.u32 	%r197, [%rd20+8];
	shl.b32 	%r198, %r197, 2;
	mul.wide.s32 	%rd211, %r198, 8;
	add.s64 	%rd212, %rd8, %rd211;
	ld.global.f64 	%fd305, [%rd212+16];
	mul.f64 	%fd392, %fd392, %fd305;
	setp.eq.s32 	%p86, %r25, 3;
	@%p86 bra 	$L__BB0_100;
	ld.global.u32 	%r199, [%rd20+12];
	shl.b32 	%r200, %r199, 2;
	mul.wide.s32 	%rd213, %r200, 8;
	add.s64 	%rd214, %rd8, %rd213;
	ld.global.f64 	%fd306, [%rd214+16];
	mul.f64 	%fd392, %fd392, %fd306;
	setp.eq.s32 	%p87, %r25, 4;
	@%p87 bra 	$L__BB0_100;
	ld.global.u32 	%r201, [%rd20+16];
	shl.b32 	%r202, %r201, 2;
	mul.wide.s32 	%rd215, %r202, 8;
	add.s64 	%rd216, %rd8, %rd215;
	ld.global.f64 	%fd307, [%rd216+16];
	mul.f64 	%fd392, %fd392, %fd307;
	setp.eq.s32 	%p88, %r25, 5;
	@%p88 bra 	$L__BB0_100;
	ld.global.u32 	%r203, [%rd20+20];
	shl.b32 	%r204, %r203, 2;
	mul.wide.s32 	%rd217, %r204, 8;
	add.s64 	%rd218, %rd8, %rd217;
	ld.global.f64 	%fd308, [%rd218+16];
	mul.f64 	%fd392, %fd392, %fd308;
	setp.eq.s32 	%p89, %r25, 6;
	@%p89 bra 	$L__BB0_100;
	ld.global.u32 	%r205, [%rd20+24];
	shl.b32 	%r206, %r205, 2;
	mul.wide.s32 	%rd219, %r206, 8;
	add.s64 	%rd220, %rd8, %rd219;
	ld.global.f64 	%fd309, [%rd220+16];
	mul.f64 	%fd392, %fd392, %fd309;
	setp.eq.s32 	%p90, %r25, 7;
	@%p90 bra 	$L__BB0_100;
	ld.global.u32 	%r207, [%rd20+28];
	shl.b32 	%r208, %r207, 2;
	mul.wide.s32 	%rd221, %r208, 8;
	add.s64 	%rd222, %rd8, %rd221;
	ld.global.f64 	%fd310, [%rd222+16];
	mul.f64 	%fd392, %fd392, %fd310;
$L__BB0_100:
	add.f64 	%fd74, %fd64, %fd392;
	ld.global.f64 	%fd311, [%rd18+88];
	mul.f64 	%fd393, %fd311, %fd151;
	@%p14 bra 	$L__BB0_108;
	ld.global.u32 	%r209, [%rd20+4];
	shl.b32 	%r210, %r209, 2;
	mul.wide.s32 	%rd223, %r210, 8;
	add.s64 	%rd224, %rd8, %rd223;
	ld.global.f64 	%fd312, [%rd224+24];
	mul.f64 	%fd393, %fd393, %fd312;
	setp.eq.s32 	%p92, %r25, 2;
	@%p92 bra 	$L__BB0_108;
	ld.global.u32 	%r211, [%rd20+8];
	shl.b32 	%r212, %r211, 2;
	mul.wide.s32 	%rd225, %r212, 8;
	add.s64 	%rd226, %rd8, %rd225;
	ld.global.f64 	%fd313, [%rd226+24];
	mul.f64 	%fd393, %fd393, %fd313;
	setp.eq.s32 	%p93, %r25, 3;
	@%p93 bra 	$L__BB0_108;
	ld.global.u32 	%r213, [%rd20+12];
	shl.b32 	%r214, %r213, 2;
	mul.wide.s32 	%rd227, %r214, 8;
	add.s64 	%rd228, %rd8, %rd227;
	ld.global.f64 	%fd314, [%rd228+24];
	mul.f64 	%fd393, %fd393, %fd314;
	setp.eq.s32 	%p94, %r25, 4;
	@%p94 bra 	$L__BB0_108;
	ld.global.u32 	%r215, [%rd20+16];
	shl.b32 	%r216, %r215, 2;
	mul.wide.s32 	%rd229, %r216, 8;
	add.s64 	%rd230, %rd8, %rd229;
	ld.global.f64 	%fd315, [%rd230+24];
	mul.f64 	%fd393, %fd393, %fd315;
	setp.eq.s32 	%p95, %r25, 5;
	@%p95 bra 	$L__BB0_108;
	ld.global.u32 	%r217, [%rd20+20];
	shl.b32 	%r218, %r217, 2;
	mul.wide.s32 	%rd231, %r218, 8;
	add.s64 	%rd232, %rd8, %rd231;
	ld.global.f64 	%fd316, [%rd232+24];
	mul.f64 	%fd393, %fd393, %fd316;
	setp.eq.s32 	%p96, %r25, 6;
	@%p96 bra 	$L__BB0_108;
	ld.global.u32 	%r219, [%rd20+24];
	shl.b32 	%r220, %r219, 2;
	mul.wide.s32 	%rd233, %r220, 8;
	add.s64 	%rd234, %rd8, %rd233;
	ld.global.f64 	%fd317, [%rd234+24];
	mul.f64 	%fd393, %fd393, %fd317;
	setp.eq.s32 	%p97, %r25, 7;
	@%p97 bra 	$L__BB0_108;
	ld.global.u32 	%r221, [%rd20+28];
	shl.b32 	%r222, %r221, 2;
	mul.wide.s32 	%rd235, %r222, 8;
	add.s64 	%rd236, %rd8, %rd235;
	ld.global.f64 	%fd318, [%rd236+24];
	mul.f64 	%fd393, %fd393, %fd318;
$L__BB0_108:
	add.f64 	%fd403, %fd74, %fd393;
	ld.global.f64 	%fd319, [%rd18+96];
	mul.f64 	%fd394, %fd319, %fd6;
	@%p14 bra 	$L__BB0_116;
	ld.global.u32 	%r223, [%rd20+4];
	shl.b32 	%r224, %r223, 2;
	mul.wide.s32 	%rd237, %r224, 8;
	add.s64 	%rd238, %rd8, %rd237;
	ld.global.f64 	%fd320, [%rd238];
	mul.f64 	%fd394, %fd394, %fd320;
	setp.eq.s32 	%p99, %r25, 2;
	@%p99 bra 	$L__BB0_116;
	ld.global.u32 	%r225, [%rd20+8];
	shl.b32 	%r226, %r225, 2;
	mul.wide.s32 	%rd239, %r226, 8;
	add.s64 	%rd240, %rd8, %rd239;
	ld.global.f64 	%fd321, [%rd240];
	mul.f64 	%fd394, %fd394, %fd321;
	setp.eq.s32 	%p100, %r25, 3;
	@%p100 bra 	$L__BB0_116;
	ld.global.u32 	%r227, [%rd20+12];
	shl.b32 	%r228, %r227, 2;
	mul.wide.s32 	%rd241, %r228, 8;
	add.s64 	%rd242, %rd8, %rd241;
	ld.global.f64 	%fd322, [%rd242];
	mul.f64 	%fd394, %fd394, %fd322;
	setp.eq.s32 	%p101, %r25, 4;
	@%p101 bra 	$L__BB0_116;
	ld.global.u32 	%r229, [%rd20+16];
	shl.b32 	%r230, %r229, 2;
	mul.wide.s32 	%rd243, %r230, 8;
	add.s64 	%rd244, %rd8, %rd243;
	ld.global.f64 	%fd323, [%rd244];
	mul.f64 	%fd394, %fd394, %fd323;
	setp.eq.s32 	%p102, %r25, 5;
	@%p102 bra 	$L__BB0_116;
	ld.global.u32 	%r231, [%rd20+20];
	shl.b32 	%r232, %r231, 2;
	mul.wide.s32 	%rd245, %r232, 8;
	add.s64 	%rd246, %rd8, %rd245;
	ld.global.f64 	%fd324, [%rd246];
	mul.f64 	%fd394, %fd394, %fd324;
	setp.eq.s32 	%p103, %r25, 6;
	@%p103 bra 	$L__BB0_116;
	ld.global.u32 	%r233, [%rd20+24];
	shl.b32 	%r234, %r233, 2;
	mul.wide.s32 	%rd247, %r234, 8;
	add.s64 	%rd248, %rd8, %rd247;
	ld.global.f64 	%fd325, [%rd248];
	mul.f64 	%fd394, %fd394, %fd325;
	setp.eq.s32 	%p104, %r25, 7;
	@%p104 bra 	$L__BB0_116;
	ld.global.u32 	%r235, [%rd20+28];
	shl.b32 	%r236, %r235, 2;
	mul.wide.s32 	%rd249, %r236, 8;
	add.s64 	%rd250, %rd8, %rd249;
	ld.global.f64 	%fd326, [%rd250];
	mul.f64 	%fd394, %fd394, %fd326;
$L__BB0_116:
	ld.global.f64 	%fd327, [%rd18+104];
	mul.f64 	%fd395, %fd327, %fd164;
	@%p14 bra 	$L__BB0_124;
	ld.global.u32 	%r237, [%rd20+4];
	shl.b32 	%r238, %r237, 2;
	mul.wide.s32 	%rd251, %r238, 8;
	add.s64 	%rd252, %rd8, %rd251;
	ld.global.f64 	%fd328, [%rd252+8];
	mul.f64 	%fd395, %fd395, %fd328;
	setp.eq.s32 	%p106, %r25, 2;
	@%p106 bra 	$L__BB0_124;
	ld.global.u32 	%r239, [%rd20+8];
	shl.b32 	%r240, %r239, 2;
	mul.wide.s32 	%rd253, %r240, 8;
	add.s64 	%rd254, %rd8, %rd253;
	ld.global.f64 	%fd329, [%rd254+8];
	mul.f64 	%fd395, %fd395, %fd329;
	setp.eq.s32 	%p107, %r25, 3;
	@%p107 bra 	$L__BB0_124;
	ld.global.u32 	%r241, [%rd20+12];
	shl.b32 	%r242, %r241, 2;
	mul.wide.s32 	%rd255, %r242, 8;
	add.s64 	%rd256, %rd8, %rd255;
	ld.global.f64 	%fd330, [%rd256+8];
	mul.f64 	%fd395, %fd395, %fd330;
	setp.eq.s32 	%p108, %r25, 4;
	@%p108 bra 	$L__BB0_124;
	ld.global.u32 	%r243, [%rd20+16];
	shl.b32 	%r244, %r243, 2;
	mul.wide.s32 	%rd257, %r244, 8;
	add.s64 	%rd258, %rd8, %rd257;
	ld.global.f64 	%fd331, [%rd258+8];
	mul.f64 	%fd395, %fd395, %fd331;
	setp.eq.s32 	%p109, %r25, 5;
	@%p109 bra 	$L__BB0_124;
	ld.global.u32 	%r245, [%rd20+20];
	shl.b32 	%r246, %r245, 2;
	mul.wide.s32 	%rd259, %r246, 8;
	add.s64 	%rd260, %rd8, %rd259;
	ld.global.f64 	%fd332, [%rd260+8];
	mul.f64 	%fd395, %fd395, %fd332;
	setp.eq.s32 	%p110, %r25, 6;
	@%p110 bra 	$L__BB0_124;
	ld.global.u32 	%r247, [%rd20+24];
	shl.b32 	%r248, %r247, 2;
	mul.wide.s32 	%rd261, %r248, 8;
	add.s64 	%rd262, %rd8, %rd261;
	ld.global.f64 	%fd333, [%rd262+8];
	mul.f64 	%fd395, %fd395, %fd333;
	setp.eq.s32 	%p111, %r25, 7;
	@%p111 bra 	$L__BB0_124;
	ld.global.u32 	%r249, [%rd20+28];
	shl.b32 	%r250, %r249, 2;
	mul.wide.s32 	%rd263, %r250, 8;
	add.s64 	%rd264, %rd8, %rd263;
	ld.global.f64 	%fd334, [%rd264+8];
	mul.f64 	%fd395, %fd395, %fd334;
$L__BB0_124:
	add.f64 	%fd335, %fd394, 0d0000000000000000;
	add.f64 	%fd103, %fd335, %fd395;
	ld.global.f64 	%fd336, [%rd18+112];
	mul.f64 	%fd396, %fd336, %fd140;
	@%p14 bra 	$L__BB0_132;
	ld.global.u32 	%r251, [%rd20+4];
	shl.b32 	%r252, %r251, 2;
	mul.wide.s32 	%rd265, %r252, 8;
	add.s64 	%rd266, %rd8, %rd265;
	ld.global.f64 	%fd337, [%rd266+16];
	mul.f64 	%fd396, %fd396, %fd337;
	setp.eq.s32 	%p113, %r25, 2;
	@%p113 bra 	$L__BB0_132;
	ld.global.u32 	%r253, [%rd20+8];
	shl.b32 	%r254, %r253, 2;
	mul.wide.s32 	%rd267, %r254, 8;
	add.s64 	%rd268, %rd8, %rd267;
	ld.global.f64 	%fd338, [%rd268+16];
	mul.f64 	%fd396, %fd396, %fd338;
	setp.eq.s32 	%p114, %r25, 3;
	@%p114 bra 	$L__BB0_132;
	ld.global.u32 	%r255, [%rd20+12];
	shl.b32 	%r256, %r255, 2;
	mul.wide.s32 	%rd269, %r256, 8;
	add.s64 	%rd270, %rd8, %rd269;
	ld.global.f64 	%fd339, [%rd270+16];
	mul.f64 	%fd396, %fd396, %fd339;
	setp.eq.s32 	%p115, %r25, 4;
	@%p115 bra 	$L__BB0_132;
	ld.global.u32 	%r257, [%rd20+16];
	shl.b32 	%r258, %r257, 2;
	mul.wide.s32 	%rd271, %r258, 8;
	add.s64 	%rd272, %rd8, %rd271;
	ld.global.f64 	%fd340, [%rd272+16];
	mul.f64 	%fd396, %fd396, %fd340;
	setp.eq.s32 	%p116, %r25, 5;
	@%p116 bra 	$L__BB0_132;
	ld.global.u32 	%r259, [%rd20+20];
	shl.b32 	%r260, %r259, 2;
	mul.wide.s32 	%rd273, %r260, 8;
	add.s64 	%rd274, %rd8, %rd273;
	ld.global.f64 	%fd341, [%rd274+16];
	mul.f64 	%fd396, %fd396, %fd341;
	setp.eq.s32 	%p117, %r25, 6;
	@%p117 bra 	$L__BB0_132;
	ld.global.u32 	%r261, [%rd20+24];
	shl.b32 	%r262, %r261, 2;
	mul.wide.s32 	%rd275, %r262, 8;
	add.s64 	%rd276, %rd8, %rd275;
	ld.global.f64 	%fd342, [%rd276+16];
	mul.f64 	%fd396, %fd396, %fd342;
	setp.eq.s32 	%p118, %r25, 7;
	@%p118 bra 	$L__BB0_132;
	ld.global.u32 	%r263, [%rd20+28];
	shl.b32 	%r264, %r263, 2;
	mul.wide.s32 	%rd277, %r264, 8;
	add.s64 	%rd278, %rd8, %rd277;
	ld.global.f64 	%fd343, [%rd278+16];
	mul.f64 	%fd396, %fd396, %fd343;
$L__BB0_132:
	add.f64 	%fd113, %fd103, %fd396;
	ld.global.f64 	%fd344, [%rd18+120];
	mul.f64 	%fd397, %fd344, %fd151;
	@%p14 bra 	$L__BB0_140;
	ld.global.u32 	%r265, [%rd20+4];
	shl.b32 	%r266, %r265, 2;
	mul.wide.s32 	%rd279, %r266, 8;
	add.s64 	%rd280, %rd8, %rd279;
	ld.global.f64 	%fd345, [%rd280+24];
	mul.f64 	%fd397, %fd397, %fd345;
	setp.eq.s32 	%p120, %r25, 2;
	@%p120 bra 	$L__BB0_140;
	ld.global.u32 	%r267, [%rd20+8];
	shl.b32 	%r268, %r267, 2;
	mul.wide.s32 	%rd281, %r268, 8;
	add.s64 	%rd282, %rd8, %rd281;
	ld.global.f64 	%fd346, [%rd282+24];
	mul.f64 	%fd397, %fd397, %fd346;
	setp.eq.s32 	%p121, %r25, 3;
	@%p121 bra 	$L__BB0_140;
	ld.global.u32 	%r269, [%rd20+12];
	shl.b32 	%r270, %r269, 2;
	mul.wide.s32 	%rd283, %r270, 8;
	add.s64 	%rd284, %rd8, %rd283;
	ld.global.f64 	%fd347, [%rd284+24];
	mul.f64 	%fd397, %fd397, %fd347;
	setp.eq.s32 	%p122, %r25, 4;
	@%p122 bra 	$L__BB0_140;
	ld.global.u32 	%r271, [%rd20+16];
	shl.b32 	%r272, %r271, 2;
	mul.wide.s32 	%rd285, %r272, 8;
	add.s64 	%rd286, %rd8, %rd285;
	ld.global.f64 	%fd348, [%rd286+24];
	mul.f64 	%fd397, %fd397, %fd348;
	setp.eq.s32 	%p123, %r25, 5;
	@%p123 bra 	$L__BB0_140;
	ld.global.u32 	%r273, [%rd20+20];
	shl.b32 	%r274, %r273, 2;
	mul.wide.s32 	%rd287, %r274, 8;
	add.s64 	%rd288, %rd8, %rd287;
	ld.global.f64 	%fd349, [%rd288+24];
	mul.f64 	%fd397, %fd397, %fd349;
	setp.eq.s32 	%p124, %r25, 6;
	@%p124 bra 	$L__BB0_140;
	ld.global.u32 	%r275, [%rd20+24];
	shl.b32 	%r276, %r275, 2;
	mul.wide.s32 	%rd289, %r276, 8;
	add.s64 	%rd290, %rd8, %rd289;
	ld.global.f64 	%fd350, [%rd290+24];
	mul.f64 	%fd397, %fd397, %fd350;
	setp.eq.s32 	%p125, %r25, 7;
	@%p125 bra 	$L__BB0_140;
	ld.global.u32 	%r277, [%rd20+28];
	shl.b32 	%r278, %r277, 2;
	mul.wide.s32 	%rd291, %r278, 8;
	add.s64 	%rd292, %rd8, %rd291;
	ld.global.f64 	%fd351, [%rd292+24];
	mul.f64 	%fd397, %fd397, %fd351;
$L__BB0_140:
	add.f64 	%fd402, %fd113, %fd397;
	bra.uni 	$L__BB0_149;
$L__BB0_141:
	ld.global.u32 	%r55, [%rd20+4];
	shl.b32 	%r56, %r55, 2;
	mul.wide.s32 	%rd69, %r56, 8;
	add.s64 	%rd70, %rd8, %rd69;
	ld.global.f64 	%fd221, [%rd70];
	mul.f64 	%fd401, %fd401, %fd221;
	setp.eq.s32 	%p15, %r25, 2;
	@%p15 bra 	$L__BB0_20;
	ld.global.u32 	%r57, [%rd20+8];
	shl.b32 	%r58, %r57, 2;
	mul.wide.s32 	%rd71, %r58, 8;
	add.s64 	%rd72, %rd8, %rd71;
	ld.global.f64 	%fd222, [%rd72];
	mul.f64 	%fd401, %fd401, %fd222;
	setp.eq.s32 	%p16, %r25, 3;
	@%p16 bra 	$L__BB0_20;
	ld.global.u32 	%r59, [%rd20+12];
	shl.b32 	%r60, %r59, 2;
	mul.wide.s32 	%rd73, %r60, 8;
	add.s64 	%rd74, %rd8, %rd73;
	ld.global.f64 	%fd223, [%rd74];
	mul.f64 	%fd401, %fd401, %fd223;
	setp.eq.s32 	%p17, %r25, 4;
	@%p17 bra 	$L__BB0_20;
	ld.global.u32 	%r61, [%rd20+16];
	shl.b32 	%r62, %r61, 2;
	mul.wide.s32 	%rd75, %r62, 8;
	add.s64 	%rd76, %rd8, %rd75;
	ld.global.f64 	%fd224, [%rd76];
	mul.f64 	%fd401, %fd401, %fd224;
	setp.eq.s32 	%p18, %r25, 5;
	@%p18 bra 	$L__BB0_20;
	ld.global.u32 	%r63, [%rd20+20];
	shl.b32 	%r64, %r63, 2;
	mul.wide.s32 	%rd77, %r64, 8;
	add.s64 	%rd78, %rd8, %rd77;
	ld.global.f64 	%fd225, [%rd78];
	mul.f64 	%fd401, %fd401, %fd225;
	setp.eq.s32 	%p19, %r25, 6;
	@%p19 bra 	$L__BB0_20;
	ld.global.u32 	%r65, [%rd20+24];
	shl.b32 	%r66, %r65, 2;
	mul.wide.s32 	%rd79, %r66, 8;
	add.s64 	%rd80, %rd8, %rd79;
	ld.global.f64 	%fd226, [%rd80];
	mul.f64 	%fd401, %fd401, %fd226;
	setp.eq.s32 	%p20, %r25, 7;
	@%p20 bra 	$L__BB0_20;
	ld.global.u32 	%r67, [%rd20+28];
	shl.b32 	%r68, %r67, 2;
	mul.wide.s32 	%rd81, %r68, 8;
	add.s64 	%rd82, %rd8, %rd81;
	ld.global.f64 	%fd227, [%rd82];
	mul.f64 	%fd401, %fd401, %fd227;
	bra.uni 	$L__BB0_20;
$L__BB0_148:
	ld.global.f64 	%fd192, [%rd18];
	add.f64 	%fd193, %fd192, 0d0000000000000000;
	ld.global.f64 	%fd194, [%rd18+8];
	add.f64 	%fd195, %fd193, %fd194;
	ld.global.f64 	%fd196, [%rd18+16];
	add.f64 	%fd197, %fd195, %fd196;
	ld.global.f64 	%fd198, [%rd18+24];
	add.f64 	%fd405, %fd197, %fd198;
	ld.global.f64 	%fd199, [%rd18+32];
	add.f64 	%fd200, %fd199, 0d0000000000000000;
	ld.global.f64 	%fd201, [%rd18+40];
	add.f64 	%fd202, %fd200, %fd201;
	ld.global.f64 	%fd203, [%rd18+48];
	add.f64 	%fd204, %fd202, %fd203;
	ld.global.f64 	%fd205, [%rd18+56];
	add.f64 	%fd404, %fd204, %fd205;
	ld.global.f64 	%fd206, [%rd18+64];
	add.f64 	%fd207, %fd206, 0d0000000000000000;
	ld.global.f64 	%fd208, [%rd18+72];
	add.f64 	%fd209, %fd207, %fd208;
	ld.global.f64 	%fd210, [%rd18+80];
	add.f64 	%fd211, %fd209, %fd210;
	ld.global.f64 	%fd212, [%rd18+88];
	add.f64 	%fd403, %fd211, %fd212;
	ld.global.f64 	%fd213, [%rd18+96];
	add.f64 	%fd214, %fd213, 0d0000000000000000;
	ld.global.f64 	%fd215, [%rd18+104];
	add.f64 	%fd216, %fd214, %fd215;
	ld.global.f64 	%fd217, [%rd18+112];
	add.f64 	%fd218, %fd216, %fd217;
	ld.global.f64 	%fd219, [%rd18+120];
	add.f64 	%fd402, %fd218, %fd219;
$L__BB0_149:
	max.f64 	%fd352, %fd405, %fd404;
	max.f64 	%fd353, %fd403, %fd402;
	max.f64 	%fd174, %fd352, %fd353;
	setp.leu.f64 	%p126, %fd174, 0d0000000000000000;
	@%p126 bra 	$L__BB0_158;
	{
	.reg .b32 %temp; 
	mov.b64 	{%temp, %r299}, %fd174;
	}
	{
	.reg .b32 %temp; 
	mov.b64 	{%r300, %temp}, %fd174;
	}
	setp.gt.s32 	%p127, %r299, 1048575;
	mov.b32 	%r301, -1023;
	mov.f64 	%fd406, %fd174;
	@%p127 bra 	$L__BB0_152;
	mul.f64 	%fd406, %fd174, 0d4350000000000000;
	{
	.reg .b32 %temp; 
	mov.b64 	{%temp, %r299}, %fd406;
	}
	{
	.reg .b32 %temp; 
	mov.b64 	{%r300, %temp}, %fd406;
	}
	mov.b32 	%r301, -1077;
$L__BB0_152:
	add.s32 	%r281, %r299, -1;
	setp.gt.u32 	%p128, %r281, 2146435070;
	@%p128 bra 	$L__BB0_156;
	shr.u32 	%r284, %r299, 20;
	add.s32 	%r302, %r301, %r284;
	and.b32  	%r285, %r299, 1048575;
	or.b32  	%r286, %r285, 1072693248;
	mov.b64 	%fd407, {%r300, %r286};
	setp.lt.u32 	%p130, %r286, 1073127583;
	@%p130 bra 	$L__BB0_155;
	{
	.reg .b32 %temp; 
	mov.b64 	{%r287, %temp}, %fd407;
	}
	{
	.reg .b32 %temp; 
	mov.b64 	{%temp, %r288}, %fd407;
	}
	add.s32 	%r289, %r288, -1048576;
	mov.b64 	%fd407, {%r287, %r289};
	add.s32 	%r302, %r302, 1;
$L__BB0_155:
	add.f64 	%fd355, %fd407, 0dBFF0000000000000;
	add.f64 	%fd356, %fd407, 0d3FF0000000000000;
	rcp.approx.ftz.f64 	%fd357, %fd356;
	neg.f64 	%fd358, %fd356;
	fma.rn.f64 	%fd359, %fd358, %fd357, 0d3FF0000000000000;
	fma.rn.f64 	%fd360, %fd359, %fd359, %fd359;
	fma.rn.f64 	%fd361, %fd360, %fd357, %fd357;
	mul.f64 	%fd362, %fd355, %fd361;
	fma.rn.f64 	%fd363, %fd355, %fd361, %fd362;
	mul.f64 	%fd364, %fd363, %fd363;
	fma.rn.f64 	%fd365, %fd364, 0d3EB1380B3AE80F1E, 0d3ED0EE258B7A8B04;
	fma.rn.f64 	%fd366, %fd365, %fd364, 0d3EF3B2669F02676F;
	fma.rn.f64 	%fd367, %fd366, %fd364, 0d3F1745CBA9AB0956;
	fma.rn.f64 	%fd368, %fd367, %fd364, 0d3F3C71C72D1B5154;
	fma.rn.f64 	%fd369, %fd368, %fd364, 0d3F624924923BE72D;
	fma.rn.f64 	%fd370, %fd369, %fd364, 0d3F8999999999A3C4;
	fma.rn.f64 	%fd371, %fd370, %fd364, 0d3FB5555555555554;
	sub.f64 	%fd372, %fd355, %fd363;
	add.f64 	%fd373, %fd372, %fd372;
	neg.f64 	%fd374, %fd363;
	fma.rn.f64 	%fd375, %fd374, %fd355, %fd373;
	mul.f64 	%fd376, %fd361, %fd375;
	mul.f64 	%fd377, %fd364, %fd371;
	fma.rn.f64 	%fd378, %fd377, %fd363, %fd376;
	xor.b32  	%r290, %r302, -2147483648;
	mov.b32 	%r291, 1127219200;
	mov.b64 	%fd379, {%r290, %r291};
	sub.f64 	%fd380, %fd379, %fd1;
	fma.rn.f64 	%fd381, %fd380, 0d3FE62E42FEFA39EF, %fd363;
	fma.rn.f64 	%fd382, %fd380, 0dBFE62E42FEFA39EF, %fd381;
	sub.f64 	%fd383, %fd382, %fd363;
	sub.f64 	%fd384, %fd378, %fd383;
	fma.rn.f64 	%fd385, %fd380, 0d3C7ABC9E3B39803F, %fd384;
	add.f64 	%fd408, %fd381, %fd385;
	bra.uni 	$L__BB0_157;
$L__BB0_156:
	fma.rn.f64 	%fd354, %fd406, 0d7FF0000000000000, 0d7FF0000000000000;
	{
	.reg .b32 %temp; 
	mov.b64 	{%temp, %r282}, %fd406;
	}
	and.b32  	%r283, %r282, 2147483647;
	setp.eq.s32 	%p129, %r283, 0;
	selp.f64 	%fd408, 0dFFF0000000000000, %fd354, %p129;
$L__BB0_157:
	mul.wide.s32 	%rd293, %r21, 8;
	add.s64 	%rd294, %rd4, %rd293;
	st.global.f64 	[%rd294], %fd408;
	div.rn.f64 	%fd402, %fd402, %fd174;
	div.rn.f64 	%fd403, %fd403, %fd174;
	div.rn.f64 	%fd404, %fd404, %fd174;
	div.rn.f64 	%fd405, %fd405, %fd174;
$L__BB0_158:
	shl.b32 	%r292, %r21, 2;
	mul.wide.s32 	%rd295, %r292, 8;
	add.s64 	%rd296, %rd8, %rd295;
	st.global.f64 	[%rd296], %fd405;
	st.global.f64 	[%rd296+8], %fd404;
	st.global.f64 	[%rd296+16], %fd403;
	st.global.f64 	[%rd296+24], %fd402;
	add.s32 	%r298, %r298, 1;
	setp.ne.s32 	%p131, %r298, 0;
	add.s64 	%rd302, %rd302, 4;
	@%p131 bra 	$L__BB0_15;
$L__BB0_159:
	ret;

}
	// .globl	_Z20backward_pass_kerneliiPKiS0_S0_PKdS0_S0_S0_S0_iS2_S2_PdS3_
.visible .entry _Z20backward_pass_kerneliiPKiS0_S0_PKdS0_S0_S0_S0_iS2_S2_PdS3_(
	.param .u32 _Z20backward_pass_kerneliiPKiS0_S0_PKdS0_S0_S0_S0_iS2_S2_PdS3__param_0,
	.param .u32 _Z20backward_pass_kerneliiPKiS0_S0_PKdS0_S0_S0_S0_iS2_S2_PdS3__param_1,
	.param .u64 .ptr .align 1 _Z20backward_pass_kerneliiPKiS0_S0_PKdS0_S0_S0_S0_iS2_S2_PdS3__param_2,
	.param .u64 .ptr .align 1 _Z20backward_pass_kerneliiPKiS0_S0_PKdS0_S0_S0_S0_iS2_S2_PdS3__param_3,
	.param .u64 .ptr .align 1 _Z20backward_pass_kerneliiPKiS0_S0_PKdS0_S0_S0_S0_iS2_S2_PdS3__param_4,
	.param .u64 .ptr .align 1 _Z20backward_pass_kerneliiPKiS0_S0_PKdS0_S0_S0_S0_iS2_S2_PdS3__param_5,
	.param .u64 .ptr .align 1 _Z20backward_pass_kerneliiPKiS0_S0_PKdS0_S0_S0_S0_iS2_S2_PdS3__param_6,
	.param .u64 .ptr .align 1 _Z20backward_pass_kerneliiPKiS0_S0_PKdS0_S0_S0_S0_iS2_S2_PdS3__param_7,
	.param .u64 .ptr .align 1 _Z20backward_pass_kerneliiPKiS0_S0_PKdS0_S0_S0_S0_iS2_S2_PdS3__param_8,
	.param .u64 .ptr .align 1 _Z20backward_pass_kerneliiPKiS0_S0_PKdS0_S0_S0_S0_iS2_S2_PdS3__param_9,
	.param .u32 _Z20backward_pass_kerneliiPKiS0_S0_PKdS0_S0_S0_S0_iS2_S2_PdS3__param_10,
	.param .u64 .ptr .align 1 _Z20backward_pass_kerneliiPKiS0_S0_PKdS0_S0_S0_S0_iS2_S2_PdS3__param_11,
	.param .u64 .ptr .align 1 _Z20backward_pass_kerneliiPKiS0_S0_PKdS0_S0_S0_S0_iS2_S2_PdS3__param_12,
	.param .u64 .ptr .align 1 _Z20backward_pass_kerneliiPKiS0_S0_PKdS0_S0_S0_S0_iS2_S2_PdS3__param_13,
	.param .u64 .ptr .align 1 _Z20backward_pass_kerneliiPKiS0_S0_PKdS0_S0_S0_S0_iS2_S2_PdS3__param_14
)
{
	.reg .pred 	%p<68>;
	.reg .b32 	%r<206>;
	.reg .b64 	%rd<145>;
	.reg .b64 	%fd<572>;

	ld.param.u32 	%r92, [_Z20backward_pass_kerneliiPKiS0_S0_PKdS0_S0_S0_S0_iS2_S2_PdS3__param_0];
	ld.param.u32 	%r90, [_Z20backward_pass_kerneliiPKiS0_S0_PKdS0_S0_S0_S0_iS2_S2_PdS3__param_1];
	ld.param.u64 	%rd22, [_Z20backward_pass_kerneliiPKiS0_S0_PKdS0_S0_S0_S0_iS2_S2_PdS3__param_3];
	ld.param.u64 	%rd23, [_Z20backward_pass_kerneliiPKiS0_S0_PKdS0_S0_S0_S0_iS2_S2_PdS3__param_4];
	ld.param.u64 	%rd24, [_Z20backward_pass_kerneliiPKiS0_S0_PKdS0_S0_S0_S0_iS2_S2_PdS3__param_5];
	ld.param.u64 	%rd25, [_Z20backward_pass_kerneliiPKiS0_S0_PKdS0_S0_S0_S0_iS2_S2_PdS3__param_6];
	ld.param.u64 	%rd26, [_Z20backward_pass_kerneliiPKiS0_S0_PKdS0_S0_S0_S0_iS2_S2_PdS3__param_7];
	ld.param.u64 	%rd27, [_Z20backward_pass_kerneliiPKiS0_S0_PKdS0_S0_S0_S0_iS2_S2_PdS3__param_8];
	ld.param.u64 	%rd28, [_Z20backward_pass_kerneliiPKiS0_S0_PKdS0_S0_S0_S0_iS2_S2_PdS3__param_9];
	ld.param.u32 	%r91, [_Z20backward_pass_kerneliiPKiS0_S0_PKdS0_S0_S0_S0_iS2_S2_PdS3__param_10];
	ld.param.u64 	%rd19, [_Z20backward_pass_kerneliiPKiS0_S0_PKdS0_S0_S0_S0_iS2_S2_PdS3__param_12];
	ld.param.u64 	%rd20, [_Z20backward_pass_kerneliiPKiS0_S0_PKdS0_S0_S0_S0_iS2_S2_PdS3__param_13];
	ld.param.u64 	%rd21, [_Z20backward_pass_kerneliiPKiS0_S0_PKdS0_S0_S0_S0_iS2_S2_PdS3__param_14];
	cvta.to.global.u64 	%rd1, %rd24;
	cvta.to.global.u64 	%rd2, %rd27;
	cvta.to.global.u64 	%rd3, %rd26;
	cvta.to.global.u64 	%rd4, %rd25;
	cvta.to.global.u64 	%rd5, %rd22;
	cvta.to.global.u64 	%rd6, %rd28;
	cvta.to.global.u64 	%rd7, %rd23;
	mov.u32 	%r93, %ctaid.x;
	mov.u32 	%r94, %ntid.x;
	mov.u32 	%r95, %tid.x;
	mad.lo.s32 	%r1, %r93, %r94, %r95;
	setp.ge.s32 	%p1, %r1, %r92;
	@%p1 bra 	$L__BB1_105;
	cvta.to.global.u64 	%rd29, %rd19;
	cvta.to.global.u64 	%rd30, %rd20;
	cvta.to.global.u64 	%rd31, %rd21;
	mul.lo.s32 	%r96, %r90, %r1;
	shl.b32 	%r97, %r96, 2;
	mul.wide.s32 	%rd32, %r97, 8;
	add.s64 	%rd8, %rd29, %rd32;
	add.s64 	%rd9, %rd30, %rd32;
	mul.wide.s32 	%rd33, %r96, 8;
	add.s64 	%rd10, %rd31, %rd33;
	setp.lt.s32 	%p2, %r90, 1;
	@%p2 bra 	$L__BB1_105;
	and.b32  	%r2, %r90, 3;
	setp.lt.u32 	%p3, %r90, 4;
	mov.b32 	%r181, 0;
	@%p3 bra 	$L__BB1_5;
	and.b32  	%r181, %r90, 2147483644;
	mov.b32 	%r196, 0;
$L__BB1_4:
	.pragma "nounroll";
	mul.wide.u32 	%rd34, %r196, 8;
	add.s64 	%rd35, %rd10, %rd34;
	mov.b64 	%rd36, 0;
	st.global.u64 	[%rd35], %rd36;
	shl.b32 	%r100, %r196, 2;
	mul.wide.u32 	%rd37, %r100, 8;
	add.s64 	%rd38, %rd9, %rd37;
	mov.b64 	%rd39, 4607182418800017408;
	st.global.u64 	[%rd38], %rd39;
	st.global.u64 	[%rd38+8], %rd39;
	st.global.u64 	[%rd38+16], %rd39;
	st.global.u64 	[%rd38+24], %rd39;
	st.global.u64 	[%rd35+8], %rd36;
	st.global.u64 	[%rd38+32], %rd39;
	st.global.u64 	[%rd38+40], %rd39;
	st.global.u64 	[%rd38+48], %rd39;
	st.global.u64 	[%rd38+56], %rd39;
	st.global.u64 	[%rd35+16], %rd36;
	st.global.u64 	[%rd38+64], %rd39;
	st.global.u64 	[%rd38+72], %rd39;
	st.global.u64 	[%rd38+80], %rd39;
	st.global.u64 	[%rd38+88], %rd39;
	st.global.u64 	[%rd35+24], %rd36;
	st.global.u64 	[%rd38+96], %rd39;
	st.global.u64 	[%rd38+104], %rd39;
	st.global.u64 	[%rd38+112], %rd39;
	st.global.u64 	[%rd38+120], %rd39;
	add.s32 	%r196, %r196, 4;
	setp.eq.s32 	%p4, %r196, %r181;
	@%p4 bra 	$L__BB1_5;
	bra.uni 	$L__BB1_4;
$L__BB1_5:
	setp.eq.s32 	%p5, %r2, 0;
	@%p5 bra 	$L__BB1_10;
	setp.eq.s32 	%p6, %r2, 1;
	@%p6 bra 	$L__BB1_8;
	mul.wide.u32 	%rd40, %r181, 8;
	add.s64 	%rd41, %rd10, %rd40;
	mov.b64 	%rd42, 0;
	st.global.u64 	[%rd41], %rd42;
	shl.b32 	%r101, %r181, 2;
	mul.wide.u32 	%rd43, %r101, 8;
	add.s64 	%rd44, %rd9, %rd43;
	mov.b64 	%rd45, 4607182418800017408;
	st.global.u64 	[%rd44], %rd45;
	st.global.u64 	[%rd44+8], %rd45;
	st.global.u64 	[%rd44+16], %rd45;
	st.global.u64 	[%rd44+24], %rd45;
	st.global.u64 	[%rd41+8], %rd42;
	add.s32 	%r102, %r101, 4;
	mul.wide.u32 	%rd46, %r102, 8;
	add.s64 	%rd47, %rd9, %rd46;
	st.global.u64 	[%rd47], %rd45;
	st.global.u64 	[%rd47+8], %rd45;
	st.global.u64 	[%rd47+16], %rd45;
	st.global.u64 	[%rd47+24], %rd45;
	add.s32 	%r181, %r181, 2;
$L__BB1_8:
	and.b32  	%r103, %r90, 1;
	setp.eq.b32 	%p7, %r103, 1;
	not.pred 	%p8, %p7;
	@%p8 bra 	$L__BB1_10;
	mul.wide.u32 	%rd48, %r181, 8;
	add.s64 	%rd49, %rd10, %rd48;
	mov.b64 	%rd50, 0;
	st.global.u64 	[%rd49], %rd50;
	shl.b32 	%r104, %r181, 2;
	mul.wide.u32 	%rd51, %r104, 8;
	add.s64 	%rd52, %rd9, %rd51;
	mov.b64 	%rd53, 4607182418800017408;
	st.global.u64 	[%rd52], %rd53;
	st.global.u64 	[%rd52+8], %rd53;
	st.global.u64 	[%rd52+16], %rd53;
	st.global.u64 	[%rd52+24], %rd53;
$L__BB1_10:
	setp.gt.s32 	%p9, %r91, 0;
	mov.b32 	%r105, 1127219200;
	mov.b32 	%r106, -2147483648;
	mov.b64 	%fd1, {%r106, %r105};
	mov.u32 	%r197, %r90;
	@%p9 bra 	$L__BB1_11;
	bra.uni 	$L__BB1_70;
$L__BB1_11:
	and.b32  	%r7, %r91, 3;
	mov.u32 	%r183, %r90;
$L__BB1_12:
	mov.u32 	%r8, %r183;
	ld.param.u64 	%rd143, [_Z20backward_pass_kerneliiPKiS0_S0_PKdS0_S0_S0_S0_iS2_S2_PdS3__param_2];
	add.s32 	%r140, %r8, -1;
	cvta.to.global.u64 	%rd88, %rd143;
	mul.wide.u32 	%rd89, %r140, 4;
	add.s64 	%rd90, %rd88, %rd89;
	ld.global.u32 	%r9, [%rd90];
	mul.wide.s32 	%rd91, %r9, 4;
	add.s64 	%rd92, %rd7, %rd91;
	ld.global.u32 	%r10, [%rd92];
	mov.b32 	%r184, 0;
$L__BB1_13:
	mul.wide.u32 	%rd93, %r184, 4;
	add.s64 	%rd94, %rd6, %rd93;
	ld.global.u32 	%r141, [%rd94];
	setp.eq.s32 	%p32, %r141, %r9;
	@%p32 bra 	$L__BB1_66;
	add.s32 	%r184, %r184, 1;
	setp.ne.s32 	%p33, %r184, %r91;
	@%p33 bra 	$L__BB1_13;
	mov.b32 	%r185, 0;
$L__BB1_16:
	mul.wide.u32 	%rd95, %r185, 4;
	add.s64 	%rd96, %rd5, %rd95;
	ld.global.u32 	%r143, [%rd96];
	setp.eq.s32 	%p34, %r143, %r10;
	mov.u32 	%r186, %r185;
	@%p34 bra 	$L__BB1_18;
	add.s32 	%r185, %r185, 1;
	setp.ne.s32 	%p35, %r185, %r90;
	mov.b32 	%r186, -1;
	@%p35 bra 	$L__BB1_16;
$L__BB1_18:
	setp.lt.s32 	%p36, %r186, 0;
	mov.f64 	%fd494, 0d3FF0000000000000;
	mov.f64 	%fd495, %fd494;
	mov.f64 	%fd496, %fd494;
	mov.f64 	%fd497, %fd494;
	@%p36 bra 	$L__BB1_20;
	shl.b32 	%r145, %r186, 4;
	shl.b32 	%r146, %r186, 2;
	mul.wide.u32 	%rd97, %r145, 8;
	add.s64 	%rd98, %rd1, %rd97;
	ld.global.f64 	%fd332, [%rd98];
	mul.wide.u32 	%rd99, %r146, 8;
	add.s64 	%rd100, %rd9, %rd99;
	ld.global.f64 	%fd333, [%rd100];
	fma.rn.f64 	%fd334, %fd332, %fd333, 0d0000000000000000;
	ld.global.f64 	%fd335, [%rd98+32];
	ld.global.f64 	%fd336, [%rd100+8];
	fma.rn.f64 	%fd337, %fd335, %fd336, %fd334;
	ld.global.f64 	%fd338, [%rd98+64];
	ld.global.f64 	%fd339, [%rd100+16];
	fma.rn.f64 	%fd340, %fd338, %fd339, %fd337;
	ld.global.f64 	%fd341, [%rd98+96];
	ld.global.f64 	%fd342, [%rd100+24];
	fma.rn.f64 	%fd497, %fd341, %fd342, %fd340;
	ld.global.f64 	%fd343, [%rd98+8];
	fma.rn.f64 	%fd344, %fd343, %fd333, 0d0000000000000000;
	ld.global.f64 	%fd345, [%rd98+40];
	fma.rn.f64 	%fd346, %fd345, %fd336, %fd344;
	ld.global.f64 	%fd347, [%rd98+72];
	fma.rn.f64 	%fd348, %fd347, %fd339, %fd346;
	ld.global.f64 	%fd349, [%rd98+104];
	fma.rn.f64 	%fd496, %fd349, %fd342, %fd348;
	ld.global.f64 	%fd350, [%rd98+16];
	fma.rn.f64 	%fd351, %fd350, %fd333, 0d0000000000000000;
	ld.global.f64 	%fd352, [%rd98+48];
	fma.rn.f64 	%fd353, %fd352, %fd336, %fd351;
	ld.global.f64 	%fd354, [%rd98+80];
	fma.rn.f64 	%fd355, %fd354, %fd339, %fd353;
	ld.global.f64 	%fd356, [%rd98+112];
	fma.rn.f64 	%fd495, %fd356, %fd342, %fd355;
	ld.global.f64 	%fd357, [%rd98+24];
	fma.rn.f64 	%fd358, %fd357, %fd333, 0d0000000000000000;
	ld.global.f64 	%fd359, [%rd98+56];
	fma.rn.f64 	%fd360, %fd359, %fd336, %fd358;
	ld.global.f64 	%fd361, [%rd98+88];
	fma.rn.f64 	%fd362, %fd361, %fd339, %fd360;
	ld.global.f64 	%fd363, [%rd98+120];
	fma.rn.f64 	%fd494, %fd363, %fd342, %fd362;
	mul.wide.s32 	%rd101, %r10, 4;
	add.s64 	%rd102, %rd4, %rd101;
	ld.global.u32 	%r16, [%rd102];
	add.s64 	%rd103, %rd3, %rd101;
	ld.global.u32 	%r17, [%rd103];
	setp.gt.s32 	%p37, %r16, 0;
	@%p37 bra 	$L__BB1_68;
$L__BB1_20:
	max.f64 	%fd420, %fd497, %fd496;
	max.f64 	%fd421, %fd495, %fd494;
	max.f64 	%fd74, %fd420, %fd421;
	setp.gt.f64 	%p62, %fd74, 0d0000000000000000;
	@%p62 bra 	$L__BB1_21;
	bra.uni 	$L__BB1_63;
$L__BB1_21:
	{
	.reg .b32 %temp; 
	mov.b64 	{%temp, %r190}, %fd74;
	}
	{
	.reg .b32 %temp; 
	mov.b64 	{%r191, %temp}, %fd74;
	}
	setp.lt.s32 	%p63, %r190, 1048576;
	mov.b32 	%r192, -1023;
	mov.f64 	%fd498, %fd74;
	@%p63 bra 	$L__BB1_22;
	bra.uni 	$L__BB1_23;
$L__BB1_22:
	mul.f64 	%fd498, %fd74, 0d4350000000000000;
	{
	.reg .b32 %temp; 
	mov.b64 	{%temp, %r190}, %fd498;
	}
	{
	.reg .b32 %temp; 
	mov.b64 	{%r191, %temp}, %fd498;
	}
	mov.b32 	%r192, -1077;
$L__BB1_23:
	add.s32 	%r169, %r190, -1;
	setp.lt.u32 	%p64, %r169, 2146435071;
	@%p64 bra 	$L__BB1_59;
	fma.rn.f64 	%fd422, %fd498, 0d7FF0000000000000, 0d7FF0000000000000;
	{
	.reg .b32 %temp; 
	mov.b64 	{%temp, %r170}, %fd498;
	}
	and.b32  	%r171, %r170, 2147483647;
	setp.eq.s32 	%p65, %r171, 0;
	selp.f64 	%fd500, 0dFFF0000000000000, %fd422, %p65;
	bra.uni 	$L__BB1_62;
$L__BB1_25:
	mul.wide.s32 	%rd104, %r187, 4;
	add.s64 	%rd105, %rd2, %rd104;
	add.s64 	%rd11, %rd105, 8;
	ld.global.u32 	%r20, [%rd105];
	setp.ne.s32 	%p39, %r20, %r9;
	@%p39 bra 	$L__BB1_65;
$L__BB1_26:
	ld.global.u32 	%r21, [%rd11+-4];
	setp.eq.s32 	%p40, %r21, %r9;
	@%p40 bra 	$L__BB1_28;
	shl.b32 	%r151, %r21, 2;
	mul.wide.s32 	%rd108, %r151, 8;
	add.s64 	%rd109, %rd8, %rd108;
	ld.global.f64 	%fd368, [%rd109];
	mul.f64 	%fd497, %fd368, %fd497;
	ld.global.f64 	%fd369, [%rd109+8];
	mul.f64 	%fd496, %fd369, %fd496;
	ld.global.f64 	%fd370, [%rd109+16];
	mul.f64 	%fd495, %fd370, %fd495;
	ld.global.f64 	%fd371, [%rd109+24];
	mul.f64 	%fd494, %fd371, %fd494;
$L__BB1_28:
	ld.global.u32 	%r22, [%rd11];
	setp.eq.s32 	%p41, %r22, %r9;
	@%p41 bra 	$L__BB1_30;
	shl.b32 	%r152, %r22, 2;
	mul.wide.s32 	%rd110, %r152, 8;
	add.s64 	%rd111, %rd8, %rd110;
	ld.global.f64 	%fd372, [%rd111];
	mul.f64 	%fd497, %fd372, %fd497;
	ld.global.f64 	%fd373, [%rd111+8];
	mul.f64 	%fd496, %fd373, %fd496;
	ld.global.f64 	%fd374, [%rd111+16];
	mul.f64 	%fd495, %fd374, %fd495;
	ld.global.f64 	%fd375, [%rd111+24];
	mul.f64 	%fd494, %fd375, %fd494;
$L__BB1_30:
	ld.global.u32 	%r23, [%rd11+4];
	setp.eq.s32 	%p42, %r23, %r9;
	@%p42 bra 	$L__BB1_32;
	shl.b32 	%r153, %r23, 2;
	mul.wide.s32 	%rd112, %r153, 8;
	add.s64 	%rd113, %rd8, %rd112;
	ld.global.f64 	%fd376, [%rd113];
	mul.f64 	%fd497, %fd376, %fd497;
	ld.global.f64 	%fd377, [%rd113+8];
	mul.f64 	%fd496, %fd377, %fd496;
	ld.global.f64 	%fd378, [%rd113+16];
	mul.f64 	%fd495, %fd378, %fd495;
	ld.global.f64 	%fd379, [%rd113+24];
	mul.f64 	%fd494, %fd379, %fd494;
$L__BB1_32:
	add.s32 	%r188, %r188, 4;
	add.s32 	%r187, %r187, 4;
	setp.eq.s32 	%p43, %r188, 0;
	@%p43 bra 	$L__BB1_33;
	bra.uni 	$L__BB1_25;
$L__BB1_33:
	setp.eq.s32 	%p44, %r49, 0;
	@%p44 bra 	$L__BB1_20;
	add.s32 	%r154, %r195, %r17;
	mul.wide.s32 	%rd114, %r154, 4;
	add.s64 	%rd14, %rd2, %rd114;
	ld.global.u32 	%r53, [%rd14];
	setp.eq.s32 	%p45, %r53, %r9;
	@%p45 bra 	$L__BB1_36;
	shl.b32 	%r155, %r53, 2;
	mul.wide.s32 	%rd115, %r155, 8;
	add.s64 	%rd116, %rd8, %rd115;
	ld.global.f64 	%fd380, [%rd116];
	mul.f64 	%fd497, %fd380, %fd497;
	ld.global.f64 	%fd381, [%rd116+8];
	mul.f64 	%fd496, %fd381, %fd496;
	ld.global.f64 	%fd382, [%rd116+16];
	mul.f64 	%fd495, %fd382, %fd495;
	ld.global.f64 	%fd383, [%rd116+24];
	mul.f64 	%fd494, %fd383, %fd494;
$L__BB1_36:
	setp.eq.s32 	%p46, %r49, 1;
	@%p46 bra 	$L__BB1_20;
	ld.global.u32 	%r54, [%rd14+4];
	setp.eq.s32 	%p47, %r54, %r9;
	@%p47 bra 	$L__BB1_39;
	shl.b32 	%r156, %r54, 2;
	mul.wide.s32 	%rd117, %r156, 8;
	add.s64 	%rd118, %rd8, %rd117;
	ld.global.f64 	%fd384, [%rd118];
	mul.f64 	%fd497, %fd384, %fd497;
	ld.global.f64 	%fd385, [%rd118+8];
	mul.f64 	%fd496, %fd385, %fd496;
	ld.global.f64 	%fd386, [%rd118+16];
	mul.f64 	%fd495, %fd386, %fd495;
	ld.global.f64 	%fd387, [%rd118+24];
	mul.f64 	%fd494, %fd387, %fd494;
$L__BB1_39:
	setp.eq.s32 	%p48, %r49, 2;
	@%p48 bra 	$L__BB1_20;
	ld.global.u32 	%r55, [%rd14+8];
	setp.eq.s32 	%p49, %r55, %r9;
	@%p49 bra 	$L__BB1_20;
	shl.b32 	%r157, %r55, 2;
	mul.wide.s32 	%rd119, %r157, 8;
	add.s64 	%rd120, %rd8, %rd119;
	ld.global.f64 	%fd388, [%rd120];
	mul.f64 	%fd497, %fd388, %fd497;
	ld.global.f64 	%fd389, [%rd120+8];
	mul.f64 	%fd496, %fd389, %fd496;
	ld.global.f64 	%fd390, [%rd120+16];
	mul.f64 	%fd495, %fd390, %fd495;
	ld.global.f64 	%fd391, [%rd120+24];
	mul.f64 	%fd494, %fd391, %fd494;
	bra.uni 	$L__BB1_20;
$L__BB1_42:
	mul.wide.u32 	%rd122, %r189, 4;
	add.s64 	%rd12, %rd6, %rd122;
	ld.global.u32 	%r27, [%rd12];
	setp.ne.s32 	%p51, %r27, %r9;
	@%p51 bra 	$L__BB1_64;
$L__BB1_43:
	ld.global.u32 	%r28, [%rd12+4];
	setp.eq.s32 	%p52, %r28, %r9;
	@%p52 bra 	$L__BB1_45;
	shl.b32 	%r161, %r28, 2;
	mul.wide.s32 	%rd125, %r161, 8;
	add.s64 	%rd126, %rd8, %rd125;
	ld.global.f64 	%fd396, [%rd126];
	mul.f64 	%fd497, %fd396, %fd497;
	ld.global.f64 	%fd397, [%rd126+8];
	mul.f64 	%fd496, %fd397, %fd496;
	ld.global.f64 	%fd398, [%rd126+16];
	mul.f64 	%fd495, %fd398, %fd495;
	ld.global.f64 	%fd399, [%rd126+24];
	mul.f64 	%fd494, %fd399, %fd494;
$L__BB1_45:
	ld.global.u32 	%r29, [%rd12+8];
	setp.eq.s32 	%p53, %r29, %r9;
	@%p53 bra 	$L__BB1_47;
	shl.b32 	%r162, %r29, 2;
	mul.wide.s32 	%rd127, %r162, 8;
	add.s64 	%rd128, %rd8, %rd127;
	ld.global.f64 	%fd400, [%rd128];
	mul.f64 	%fd497, %fd400, %fd497;
	ld.global.f64 	%fd401, [%rd128+8];
	mul.f64 	%fd496, %fd401, %fd496;
	ld.global.f64 	%fd402, [%rd128+16];
	mul.f64 	%fd495, %fd402, %fd495;
	ld.global.f64 	%fd403, [%rd128+24];
	mul.f64 	%fd494, %fd403, %fd494;
$L__BB1_47:
	ld.global.u32 	%r30, [%rd12+12];
	setp.eq.s32 	%p54, %r30, %r9;
	@%p54 bra 	$L__BB1_49;
	shl.b32 	%r163, %r30, 2;
	mul.wide.s32 	%rd129, %r163, 8;
	add.s64 	%rd130, %rd8, %rd129;
	ld.global.f64 	%fd404, [%rd130];
	mul.f64 	%fd497, %fd404, %fd497;
	ld.global.f64 	%fd405, [%rd130+8];
	mul.f64 	%fd496, %fd405, %fd496;
	ld.global.f64 	%fd406, [%rd130+16];
	mul.f64 	%fd495, %fd406, %fd495;
	ld.global.f64 	%fd407, [%rd130+24];
	mul.f64 	%fd494, %fd407, %fd494;
$L__BB1_49:
	add.s32 	%r189, %r189, 4;
	and.b32  	%r194, %r91, 2147483644;
	setp.eq.s32 	%p55, %r189, %r194;
	@%p55 bra 	$L__BB1_50;
	bra.uni 	$L__BB1_42;
$L__BB1_50:
	setp.eq.s32 	%p56, %r7, 0;
	@%p56 bra 	$L__BB1_20;
	mul.wide.u32 	%rd131, %r194, 4;
	add.s64 	%rd13, %rd6, %rd131;
	ld.global.u32 	%r45, [%rd13];
	setp.eq.s32 	%p57, %r45, %r9;
	@%p57 bra 	$L__BB1_53;
	shl.b32 	%r164, %r45, 2;
	mul.wide.s32 	%rd132, %r164, 8;
	add.s64 	%rd133, %rd8, %rd132;
	ld.global.f64 	%fd408, [%rd133];
	mul.f64 	%fd497, %fd408, %fd497;
	ld.global.f64 	%fd409, [%rd133+8];
	mul.f64 	%fd496, %fd409, %fd496;
	ld.global.f64 	%fd410, [%rd133+16];
	mul.f64 	%fd495, %fd410, %fd495;
	ld.global.f64 	%fd411, [%rd133+24];
	mul.f64 	%fd494, %fd411, %fd494;
$L__BB1_53:
	setp.eq.s32 	%p58, %r7, 1;
	@%p58 bra 	$L__BB1_20;
	ld.global.u32 	%r46, [%rd13+4];
	setp.eq.s32 	%p59, %r46, %r9;
	@%p59 bra 	$L__BB1_56;
	shl.b32 	%r165, %r46, 2;
	mul.wide.s32 	%rd134, %r165, 8;
	add.s64 	%rd135, %rd8, %rd134;
	ld.global.f64 	%fd412, [%rd135];
	mul.f64 	%fd497, %fd412, %fd497;
	ld.global.f64 	%fd413, [%rd135+8];
	mul.f64 	%fd496, %fd413, %fd496;
	ld.global.f64 	%fd414, [%rd135+16];
	mul.f64 	%fd495, %fd414, %fd495;
	ld.global.f64 	%fd415, [%rd135+24];
	mul.f64 	%fd494, %fd415, %fd494;
$L__BB1_56:
	setp.eq.s32 	%p60, %r7, 2;
	@%p60 bra 	$L__BB1_20;
	ld.global.u32 	%r47, [%rd13+8];
	setp.eq.s32 	%p61, %r47, %r9;
	@%p61 bra 	$L__BB1_20;
	shl.b32 	%r166, %r47, 2;
	mul.wide.s32 	%rd136, %r166, 8;
	add.s64 	%rd137, %rd8, %rd136;
	ld.global.f64 	%fd416, [%rd137];
	mul.f64 	%fd497, %fd416, %fd497;
	ld.global.f64 	%fd417, [%rd137+8];
	mul.f64 	%fd496, %fd417, %fd496;
	ld.global.f64 	%fd418, [%rd137+16];
	mul.f64 	%fd495, %fd418, %fd495;
	ld.global.f64 	%fd419, [%rd137+24];
	mul.f64 	%fd494, %fd419, %fd494;
	bra.uni 	$L__BB1_20;
$L__BB1_59:
	shr.u32 	%r172, %r190, 20;
	add.s32 	%r193, %r192, %r172;
	and.b32  	%r173, %r190, 1048575;
	or.b32  	%r174, %r173, 1072693248;
	mov.b64 	%fd499, {%r191, %r174};
	setp.lt.u32 	%p66, %r174, 1073127583;
	@%p66 bra 	$L__BB1_61;
	{
	.reg .b32 %temp; 
	mov.b64 	{%r175, %temp}, %fd499;
	}
	{
	.reg .b32 %temp; 
	mov.b64 	{%temp, %r176}, %fd499;
	}
	add.s32 	%r177, %r176, -1048576;
	mov.b64 	%fd499, {%r175, %r177};
	add.s32 	%r193, %r193, 1;
$L__BB1_61:
	add.f64 	%fd423, %fd499, 0dBFF0000000000000;
	add.f64 	%fd424, %fd499, 0d3FF0000000000000;
	rcp.approx.ftz.f64 	%fd425, %fd424;
	neg.f64 	%fd426, %fd424;
	fma.rn.f64 	%fd427, %fd426, %fd425, 0d3FF0000000000000;
	fma.rn.f64 	%fd428, %fd427, %fd427, %fd427;
	fma.rn.f64 	%fd429, %fd428, %fd425, %fd425;
	mul.f64 	%fd430, %fd423, %fd429;
	fma.rn.f64 	%fd431, %fd423, %fd429, %fd430;
	mul.f64 	%fd432, %fd431, %fd431;
	fma.rn.f64 	%fd433, %fd432, 0d3EB1380B3AE80F1E, 0d3ED0EE258B7A8B04;
	fma.rn.f64 	%fd434, %fd433, %fd432, 0d3EF3B2669F02676F;
	fma.rn.f64 	%fd435, %fd434, %fd432, 0d3F1745CBA9AB0956;
	fma.rn.f64 	%fd436, %fd435, %fd432, 0d3F3C71C72D1B5154;
	fma.rn.f64 	%fd437, %fd436, %fd432, 0d3F624924923BE72D;
	fma.rn.f64 	%fd438, %fd437, %fd432, 0d3F8999999999A3C4;
	fma.rn.f64 	%fd439, %fd438, %fd432, 0d3FB5555555555554;
	sub.f64 	%fd440, %fd423, %fd431;
	add.f64 	%fd441, %fd440, %fd440;
	neg.f64 	%fd442, %fd431;
	fma.rn.f64 	%fd443, %fd442, %fd423, %fd441;
	mul.f64 	%fd444, %fd429, %fd443;
	mul.f64 	%fd445, %fd432, %fd439;
	fma.rn.f64 	%fd446, %fd445, %fd431, %fd444;
	xor.b32  	%r178, %r193, -2147483648;
	mov.b32 	%r179, 1127219200;
	mov.b64 	%fd447, {%r178, %r179};
	sub.f64 	%fd448, %fd447, %fd1;
	fma.rn.f64 	%fd449, %fd448, 0d3FE62E42FEFA39EF, %fd431;
	fma.rn.f64 	%fd450, %fd448, 0dBFE62E42FEFA39EF, %fd449;
	sub.f64 	%fd451, %fd450, %fd431;
	sub.f64 	%fd452, %fd446, %fd451;
	fma.rn.f64 	%fd453, %fd448, 0d3C7ABC9E3B39803F, %fd452;
	add.f64 	%fd500, %fd449, %fd453;
$L__BB1_62:
	mul.wide.s32 	%rd138, %r9, 8;
	add.s64 	%rd139, %rd10, %rd138;
	st.global.f64 	[%rd139], %fd500;
	div.rn.f64 	%fd494, %fd494, %fd74;
	div.rn.f64 	%fd495, %fd495, %fd74;
	div.rn.f64 	%fd496, %fd496, %fd74;
	div.rn.f64 	%fd497, %fd497, %fd74;
$L__BB1_63:
	add.s32 	%r183, %r8, -1;
	shl.b32 	%r180, %r9, 2;
	mul.wide.s32 	%rd140, %r180, 8;
	add.s64 	%rd141, %rd9, %rd140;
	st.global.f64 	[%rd141], %fd497;
	st.global.f64 	[%rd141+8], %fd496;
	st.global.f64 	[%rd141+16], %fd495;
	st.global.f64 	[%rd141+24], %fd494;
	setp.gt.s32 	%p67, %r8, 1;
	@%p67 bra 	$L__BB1_12;
	bra.uni 	$L__BB1_105;
$L__BB1_64:
	shl.b32 	%r160, %r27, 2;
	mul.wide.s32 	%rd123, %r160, 8;
	add.s64 	%rd124, %rd8, %rd123;
	ld.global.f64 	%fd392, [%rd124];
	mul.f64 	%fd497, %fd392, %fd497;
	ld.global.f64 	%fd393, [%rd124+8];
	mul.f64 	%fd496, %fd393, %fd496;
	ld.global.f64 	%fd394, [%rd124+16];
	mul.f64 	%fd495, %fd394, %fd495;
	ld.global.f64 	%fd395, [%rd124+24];
	mul.f64 	%fd494, %fd395, %fd494;
	bra.uni 	$L__BB1_43;
$L__BB1_65:
	shl.b32 	%r150, %r20, 2;
	mul.wide.s32 	%rd106, %r150, 8;
	add.s64 	%rd107, %rd8, %rd106;
	ld.global.f64 	%fd364, [%rd107];
	mul.f64 	%fd497, %fd364, %fd497;
	ld.global.f64 	%fd365, [%rd107+8];
	mul.f64 	%fd496, %fd365, %fd496;
	ld.global.f64 	%fd366, [%rd107+16];
	mul.f64 	%fd495, %fd366, %fd495;
	ld.global.f64 	%fd367, [%rd107+24];
	mul.f64 	%fd494, %fd367, %fd494;
	bra.uni 	$L__BB1_26;
$L__BB1_66:
	ld.param.u64 	%rd144, [_Z20backward_pass_kerneliiPKiS0_S0_PKdS0_S0_S0_S0_iS2_S2_PdS3__param_11];
	setp.lt.u32 	%p50, %r91, 4;
	cvta.to.global.u64 	%rd121, %rd144;
	ld.global.f64 	%fd497, [%rd121];
	ld.global.f64 	%fd496, [%rd121+8];
	ld.global.f64 	%fd495, [%rd121+16];
	ld.global.f64 	%fd494, [%rd121+24];
	mov.b32 	%r194, 0;
	@%p50 bra 	$L__BB1_50;
	mov.b32 	%r189, 0;
	bra.uni 	$L__BB1_42;
$L__BB1_68:
	add.s32 	%r148, %r16, -1;
	min.u32 	%r149, %r148, 7;
	add.s32 	%r48, %r149, 1;
	and.b32  	%r49, %r48, 3;
	setp.lt.u32 	%p38, %r16, 4;
	mov.b32 	%r195, 0;
	@%p38 bra 	$L__BB1_33;
	and.b32  	%r195, %r48, 12;
	neg.s32 	%r188, %r195;
	mov.u32 	%r187, %r17;
	bra.uni 	$L__BB1_25;
$L__BB1_70:
	mov.u32 	%r58, %r197;
	ld.param.u64 	%rd142, [_Z20backward_pass_kerneliiPKiS0_S0_PKdS0_S0_S0_S0_iS2_S2_PdS3__param_2];
	add.s32 	%r197, %r58, -1;
	cvta.to.global.u64 	%rd54, %rd142;
	mul.wide.u32 	%rd55, %r197, 4;
	add.s64 	%rd56, %rd54, %rd55;
	ld.global.u32 	%r60, [%rd56];
	mul.wide.s32 	%rd57, %r60, 4;
	add.s64 	%rd58, %rd7, %rd57;
	ld.global.u32 	%r61, [%rd58];
	mov.b32 	%r198, 0;
$L__BB1_71:
	mul.wide.u32 	%rd59, %r198, 4;
	add.s64 	%rd60, %rd5, %rd59;
	ld.global.u32 	%r108, [%rd60];
	setp.eq.s32 	%p10, %r108, %r61;
	mov.u32 	%r199, %r198;
	@%p10 bra 	$L__BB1_73;
	add.s32 	%r198, %r198, 1;
	setp.ne.s32 	%p11, %r198, %r90;
	mov.b32 	%r199, -1;
	@%p11 bra 	$L__BB1_71;
$L__BB1_73:
	setp.lt.s32 	%p12, %r199, 0;
	mov.f64 	%fd533, 0d3FF0000000000000;
	mov.f64 	%fd534, %fd533;
	mov.f64 	%fd535, %fd533;
	mov.f64 	%fd536, %fd533;
	@%p12 bra 	$L__BB1_95;
	shl.b32 	%r110, %r199, 4;
	shl.b32 	%r111, %r199, 2;
	mul.wide.u32 	%rd61, %r110, 8;
	add.s64 	%rd62, %rd1, %rd61;
	ld.global.f64 	%fd237, [%rd62];
	mul.wide.u32 	%rd63, %r111, 8;
	add.s64 	%rd64, %rd9, %rd63;
	ld.global.f64 	%fd238, [%rd64];
	fma.rn.f64 	%fd239, %fd237, %fd238, 0d0000000000000000;
	ld.global.f64 	%fd240, [%rd62+32];
	ld.global.f64 	%fd241, [%rd64+8];
	fma.rn.f64 	%fd242, %fd240, %fd241, %fd239;
	ld.global.f64 	%fd243, [%rd62+64];
	ld.global.f64 	%fd244, [%rd64+16];
	fma.rn.f64 	%fd245, %fd243, %fd244, %fd242;
	ld.global.f64 	%fd246, [%rd62+96];
	ld.global.f64 	%fd247, [%rd64+24];
	fma.rn.f64 	%fd536, %fd246, %fd247, %fd245;
	ld.global.f64 	%fd248, [%rd62+8];
	fma.rn.f64 	%fd249, %fd248, %fd238, 0d0000000000000000;
	ld.global.f64 	%fd250, [%rd62+40];
	fma.rn.f64 	%fd251, %fd250, %fd241, %fd249;
	ld.global.f64 	%fd252, [%rd62+72];
	fma.rn.f64 	%fd253, %fd252, %fd244, %fd251;
	ld.global.f64 	%fd254, [%rd62+104];
	fma.rn.f64 	%fd535, %fd254, %fd247, %fd253;
	ld.global.f64 	%fd255, [%rd62+16];
	fma.rn.f64 	%fd256, %fd255, %fd238, 0d0000000000000000;
	ld.global.f64 	%fd257, [%rd62+48];
	fma.rn.f64 	%fd258, %fd257, %fd241, %fd256;
	ld.global.f64 	%fd259, [%rd62+80];
	fma.rn.f64 	%fd260, %fd259, %fd244, %fd258;
	ld.global.f64 	%fd261, [%rd62+112];
	fma.rn.f64 	%fd534, %fd261, %fd247, %fd260;
	ld.global.f64 	%fd262, [%rd62+24];
	fma.rn.f64 	%fd263, %fd262, %fd238, 0d0000000000000000;
	ld.global.f64 	%fd264, [%rd62+56];
	fma.rn.f64 	%fd265, %fd264, %fd241, %fd263;
	ld.global.f64 	%fd266, [%rd62+88];
	fma.rn.f64 	%fd267, %fd266, %fd244, %fd265;
	ld.global.f64 	%fd268, [%rd62+120];
	fma.rn.f64 	%fd533, %fd268, %fd247, %fd267;
	mul.wide.s32 	%rd65, %r61, 4;
	add.s64 	%rd66, %rd4, %rd65;
	ld.global.u32 	%r65, [%rd66];
	add.s64 	%rd67, %rd3, %rd65;
	ld.global.u32 	%r66, [%rd67];
	setp.lt.s32 	%p13, %r65, 1;
	@%p13 bra 	$L__BB1_95;
	add.s32 	%r113, %r65, -1;
	min.u32 	%r114, %r113, 7;
	add.s32 	%r67, %r114, 1;
	and.b32  	%r68, %r67, 3;
	setp.lt.u32 	%p14, %r65, 4;
	mov.b32 	%r201, 0;
	@%p14 bra 	$L__BB1_86;
	and.b32  	%r201, %r67, 12;
	mov.b32 	%r200, 0;
$L__BB1_77:
	add.s32 	%r116, %r200, %r66;
	mul.wide.s32 	%rd68, %r116, 4;
	add.s64 	%rd15, %rd2, %rd68;
	ld.global.u32 	%r71, [%rd15];
	setp.eq.s32 	%p15, %r71, %r60;
	@%p15 bra 	$L__BB1_79;
	shl.b32 	%r117, %r71, 2;
	mul.wide.s32 	%rd69, %r117, 8;
	add.s64 	%rd70, %rd8, %rd69;
	ld.global.f64 	%fd269, [%rd70];
	mul.f64 	%fd536, %fd269, %fd536;
	ld.global.f64 	%fd270, [%rd70+8];
	mul.f64 	%fd535, %fd270, %fd535;
	ld.global.f64 	%fd271, [%rd70+16];
	mul.f64 	%fd534, %fd271, %fd534;
	ld.global.f64 	%fd272, [%rd70+24];
	mul.f64 	%fd533, %fd272, %fd533;
$L__BB1_79:
	ld.global.u32 	%r72, [%rd15+4];
	setp.eq.s32 	%p16, %r72, %r60;
	@%p16 bra 	$L__BB1_81;
	shl.b32 	%r118, %r72, 2;
	mul.wide.s32 	%rd71, %r118, 8;
	add.s64 	%rd72, %rd8, %rd71;
	ld.global.f64 	%fd273, [%rd72];
	mul.f64 	%fd536, %fd273, %fd536;
	ld.global.f64 	%fd274, [%rd72+8];
	mul.f64 	%fd535, %fd274, %fd535;
	ld.global.f64 	%fd275, [%rd72+16];
	mul.f64 	%fd534, %fd275, %fd534;
	ld.global.f64 	%fd276, [%rd72+24];
	mul.f64 	%fd533, %fd276, %fd533;
$L__BB1_81:
	ld.global.u32 	%r73, [%rd15+8];
	setp.eq.s32 	%p17, %r73, %r60;
	@%p17 bra 	$L__BB1_83;
	shl.b32 	%r119, %r73, 2;
	mul.wide.s32 	%rd73, %r119, 8;
	add.s64 	%rd74, %rd8, %rd73;
	ld.global.f64 	%fd277, [%rd74];
	mul.f64 	%fd536, %fd277, %fd536;
	ld.global.f64 	%fd278, [%rd74+8];
	mul.f64 	%fd535, %fd278, %fd535;
	ld.global.f64 	%fd279, [%rd74+16];
	mul.f64 	%fd534, %fd279, %fd534;
	ld.global.f64 	%fd280, [%rd74+24];
	mul.f64 	%fd533, %fd280, %fd533;
$L__BB1_83:
	ld.global.u32 	%r74, [%rd15+12];
	setp.eq.s32 	%p18, %r74, %r60;
	@%p18 bra 	$L__BB1_85;
	shl.b32 	%r120, %r74, 2;
	mul.wide.s32 	%rd75, %r120, 8;
	add.s64 	%rd76, %rd8, %rd75;
	ld.global.f64 	%fd281, [%rd76];
	mul.f64 	%fd536, %fd281, %fd536;
	ld.global.f64 	%fd282, [%rd76+8];
	mul.f64 	%fd535, %fd282, %fd535;
	ld.global.f64 	%fd283, [%rd76+16];
	mul.f64 	%fd534, %fd283, %fd534;
	ld.global.f64 	%fd284, [%rd76+24];
	mul.f64 	%fd533, %fd284, %fd533;
$L__BB1_85:
	add.s32 	%r200, %r200, 4;
	setp.ne.s32 	%p19, %r200, %r201;
	@%p19 bra 	$L__BB1_77;
$L__BB1_86:
	setp.eq.s32 	%p20, %r68, 0;
	@%p20 bra 	$L__BB1_95;
	add.s32 	%r121, %r201, %r66;
	mul.wide.s32 	%rd77, %r121, 4;
	add.s64 	%rd16, %rd2, %rd77;
	ld.global.u32 	%r77, [%rd16];
	setp.eq.s32 	%p21, %r77, %r60;
	@%p21 bra 	$L__BB1_89;
	shl.b32 	%r122, %r77, 2;
	mul.wide.s32 	%rd78, %r122, 8;
	add.s64 	%rd79, %rd8, %rd78;
	ld.global.f64 	%fd285, [%rd79];
	mul.f64 	%fd536, %fd285, %fd536;
	ld.global.f64 	%fd286, [%rd79+8];
	mul.f64 	%fd535, %fd286, %fd535;
	ld.global.f64 	%fd287, [%rd79+16];
	mul.f64 	%fd534, %fd287, %fd534;
	ld.global.f64 	%fd288, [%rd79+24];
	mul.f64 	%fd533, %fd288, %fd533;
$L__BB1_89:
	setp.eq.s32 	%p22, %r68, 1;
	@%p22 bra 	$L__BB1_95;
	ld.global.u32 	%r78, [%rd16+4];
	setp.eq.s32 	%p23, %r78, %r60;
	@%p23 bra 	$L__BB1_92;
	shl.b32 	%r123, %r78, 2;
	mul.wide.s32 	%rd80, %r123, 8;
	add.s64 	%rd81, %rd8, %rd80;
	ld.global.f64 	%fd289, [%rd81];
	mul.f64 	%fd536, %fd289, %fd536;
	ld.global.f64 	%fd290, [%rd81+8];
	mul.f64 	%fd535, %fd290, %fd535;
	ld.global.f64 	%fd291, [%rd81+16];
	mul.f64 	%fd534, %fd291, %fd534;
	ld.global.f64 	%fd292, [%rd81+24];
	mul.f64 	%fd533, %fd292, %fd533;
$L__BB1_92:
	setp.eq.s32 	%p24, %r68, 2;
	@%p24 bra 	$L__BB1_95;
	ld.global.u32 	%r79, [%rd16+8];
	setp.eq.s32 	%p25, %r79, %r60;
	@%p25 bra 	$L__BB1_95;
	shl.b32 	%r124, %r79, 2;
	mul.wide.s32 	%rd82, %r124, 8;
	add.s64 	%rd83, %rd8, %rd82;
	ld.global.f64 	%fd293, [%rd83];
	mul.f64 	%fd536, %fd293, %fd536;
	ld.global.f64 	%fd294, [%rd83+8];
	mul.f64 	%fd535, %fd294, %fd535;
	ld.global.f64 	%fd295, [%rd83+16];
	mul.f64 	%fd534, %fd295, %fd534;
	ld.global.f64 	%fd296, [%rd83+24];
	mul.f64 	%fd533, %fd296, %fd533;
$L__BB1_95:
	max.f64 	%fd297, %fd536, %fd535;
	max.f64 	%fd298, %fd534, %fd533;
	max.f64 	%fd219, %fd297, %fd298;
	setp.leu.f64 	%p26, %fd219, 0d0000000000000000;
	@%p26 bra 	$L__BB1_104;
	{
	.reg .b32 %temp; 
	mov.b64 	{%temp, %r202}, %fd219;
	}
	{
	.reg .b32 %temp; 
	mov.b64 	{%r203, %temp}, %fd219;
	}
	setp.gt.s32 	%p27, %r202, 1048575;
	mov.b32 	%r204, -1023;
	mov.f64 	%fd565, %fd219;
	@%p27 bra 	$L__BB1_98;
	mul.f64 	%fd565, %fd219, 0d4350000000000000;
	{
	.reg .b32 %temp; 
	mov.b64 	{%temp, %r202}, %fd565;
	}
	{
	.reg .b32 %temp; 
	mov.b64 	{%r203, %temp}, %fd565;
	}
	mov.b32 	%r204, -1077;
$L__BB1_98:
	add.s32 	%r127, %r202, -1;
	setp.gt.u32 	%p28, %r127, 2146435070;
	@%p28 bra 	$L__BB1_102;
	shr.u32 	%r130, %r202, 20;
	add.s32 	%r205, %r204, %r130;
	and.b32  	%r131, %r202, 1048575;
	or.b32  	%r132, %r131, 1072693248;
	mov.b64 	%fd566, {%r203, %r132};
	setp.lt.u32 	%p30, %r132, 1073127583;
	@%p30 bra 	$L__BB1_101;
	{
	.reg .b32 %temp; 
	mov.b64 	{%r133, %temp}, %fd566;
	}
	{
	.reg .b32 %temp; 
	mov.b64 	{%temp, %r134}, %fd566;
	}
	add.s32 	%r135, %r134, -1048576;
	mov.b64 	%fd566, {%r133, %r135};
	add.s32 	%r205, %r205, 1;
$L__BB1_101:
	add.f64 	%fd300, %fd566, 0dBFF0000000000000;
	add.f64 	%fd301, %fd566, 0d3FF0000000000000;
	rcp.approx.ftz.f64 	%fd302, %fd301;
	neg.f64 	%fd303, %fd301;
	fma.rn.f64 	%fd304, %fd303, %fd302, 0d3FF0000000000000;
	fma.rn.f64 	%fd305, %fd304, %fd304, %fd304;
	fma.rn.f64 	%fd306, %fd305, %fd302, %fd302;
	mul.f64 	%fd307, %fd300, %fd306;
	fma.rn.f64 	%fd308, %fd300, %fd306, %fd307;
	mul.f64 	%fd309, %fd308, %fd308;
	fma.rn.f64 	%fd310, %fd309, 0d3EB1380B3AE80F1E, 0d3ED0EE258B7A8B04;
	fma.rn.f64 	%fd311, %fd310, %fd309, 0d3EF3B2669F02676F;
	fma.rn.f64 	%fd312, %fd311, %fd309, 0d3F1745CBA9AB0956;
	fma.rn.f64 	%fd313, %fd312, %fd309, 0d3F3C71C72D1B5154;
	fma.rn.f64 	%fd314, %fd313, %fd309, 0d3F624924923BE72D;
	fma.rn.f64 	%fd315, %fd314, %fd309, 0d3F8999999999A3C4;
	fma.rn.f64 	%fd316, %fd315, %fd309, 0d3FB5555555555554;
	sub.f64 	%fd317, %fd300, %fd308;
	add.f64 	%fd318, %fd317, %fd317;
	neg.f64 	%fd319, %fd308;
	fma.rn.f64 	%fd320, %fd319, %fd300, %fd318;
	mul.f64 	%fd321, %fd306, %fd320;
	mul.f64 	%fd322, %fd309, %fd316;
	fma.rn.f64 	%fd323, %fd322, %fd308, %fd321;
	xor.b32  	%r136, %r205, -2147483648;
	mov.b32 	%r137, 1127219200;
	mov.b64 	%fd324, {%r136, %r137};
	sub.f64 	%fd325, %fd324, %fd1;
	fma.rn.f64 	%fd326, %fd325, 0d3FE62E42FEFA39EF, %fd308;
	fma.rn.f64 	%fd327, %fd325, 0dBFE62E42FEFA39EF, %fd326;
	sub.f64 	%fd328, %fd327, %fd308;
	sub.f64 	%fd329, %fd323, %fd328;
	fma.rn.f64 	%fd330, %fd325, 0d3C7ABC9E3B39803F, %fd329;
	add.f64 	%fd567, %fd326, %fd330;
	bra.uni 	$L__BB1_103;
$L__BB1_102:
	fma.rn.f64 	%fd299, %fd565, 0d7FF0000000000000, 0d7FF0000000000000;
	{
	.reg .b32 %temp; 
	mov.b64 	{%temp, %r128}, %fd565;
	}
	and.b32  	%r129, %r128, 2147483647;
	setp.eq.s32 	%p29, %r129, 0;
	selp.f64 	%fd567, 0dFFF0000000000000, %fd299, %p29;
$L__BB1_103:
	mul.wide.s32 	%rd84, %r60, 8;
	add.s64 	%rd85, %rd10, %rd84;
	st.global.f64 	[%rd85], %fd567;
	div.rn.f64 	%fd533, %fd533, %fd219;
	div.rn.f64 	%fd534, %fd534, %fd219;
	div.rn.f64 	%fd535, %fd535, %fd219;
	div.rn.f64 	%fd536, %fd536, %fd219;
$L__BB1_104:
	shl.b32 	%r138, %r60, 2;
	mul.wide.s32 	%rd86, %r138, 8;
	add.s64 	%rd87, %rd9, %rd86;
	st.global.f64 	[%rd87], %fd536;
	st.global.f64 	[%rd87+8], %fd535;
	st.global.f64 	[%rd87+16], %fd534;
	st.global.f64 	[%rd87+24], %fd533;
	setp.gt.s32 	%p31, %r58, 1;
	@%p31 bra 	$L__BB1_70;
$L__BB1_105:
	ret;

}
	// .globl	_Z33compute_pattern_ll_pruning_kerneliPKiS0_iPKdS2_S2_iS2_Pd
.visible .entry _Z33compute_pattern_ll_pruning_kerneliPKiS0_iPKdS2_S2_iS2_Pd(
	.param .u32 _Z33compute_pattern_ll_pruning_kerneliPKiS0_iPKdS2_S2_iS2_Pd_param_0,
	.param .u64 .ptr .align 1 _Z33compute_pattern_ll_pruning_kerneliPKiS0_iPKdS2_S2_iS2_Pd_param_1,
	.param .u64 .ptr .align 1 _Z33compute_pattern_ll_pruning_kerneliPKiS0_iPKdS2_S2_iS2_Pd_param_2,
	.param .u32 _Z33compute_pattern_ll_pruning_kerneliPKiS0_iPKdS2_S2_iS2_Pd_param_3,
	.param .u64 .ptr .align 1 _Z33compute_pattern_ll_pruning_kerneliPKiS0_iPKdS2_S2_iS2_Pd_param_4,
	.param .u64 .ptr .align 1 _Z33compute_pattern_ll_pruning_kerneliPKiS0_iPKdS2_S2_iS2_Pd_param_5,
	.param .u64 .ptr .align 1 _Z33compute_pattern_ll_pruning_kerneliPKiS0_iPKdS2_S2_iS2_Pd_param_6,
	.param .u32 _Z33compute_pattern_ll_pruning_kerneliPKiS0_iPKdS2_S2_iS2_Pd_param_7,
	.param .u64 .ptr .align 1 _Z33compute_pattern_ll_pruning_kerneliPKiS0_iPKdS2_S2_iS2_Pd_param_8,
	.param .u64 .ptr .align 1 _Z33compute_pattern_ll_pruning_kerneliPKiS0_iPKdS2_S2_iS2_Pd_param_9
)
{
	.reg .pred 	%p<27>;
	.reg .b32 	%r<115>;
	.reg .b64 	%rd<82>;
	.reg .b64 	%fd<291>;

	ld.param.u32 	%r48, [_Z33compute_pattern_ll_pruning_kerneliPKiS0_iPKdS2_S2_iS2_Pd_param_0];
	ld.param.u64 	%rd15, [_Z33compute_pattern_ll_pruning_kerneliPKiS0_iPKdS2_S2_iS2_Pd_param_1];
	ld.param.u64 	%rd19, [_Z33compute_pattern_ll_pruning_kerneliPKiS0_iPKdS2_S2_iS2_Pd_param_2];
	ld.param.u32 	%r46, [_Z33compute_pattern_ll_pruning_kerneliPKiS0_iPKdS2_S2_iS2_Pd_param_3];
	ld.param.u64 	%rd20, [_Z33compute_pattern_ll_pruning_kerneliPKiS0_iPKdS2_S2_iS2_Pd_param_5];
	ld.param.u64 	%rd21, [_Z33compute_pattern_ll_pruning_kerneliPKiS0_iPKdS2_S2_iS2_Pd_param_6];
	ld.param.u32 	%r47, [_Z33compute_pattern_ll_pruning_kerneliPKiS0_iPKdS2_S2_iS2_Pd_param_7];
	ld.param.u64 	%rd18, [_Z33compute_pattern_ll_pruning_kerneliPKiS0_iPKdS2_S2_iS2_Pd_param_9];
	cvta.to.global.u64 	%rd1, %rd21;
	cvta.to.global.u64 	%rd2, %rd20;
	cvta.to.global.u64 	%rd3, %rd19;
	mov.u32 	%r49, %ctaid.x;
	mov.u32 	%r50, %ntid.x;
	mov.u32 	%r51, %tid.x;
	mad.lo.s32 	%r1, %r49, %r50, %r51;
	setp.ge.s32 	%p1, %r1, %r48;
	@%p1 bra 	$L__BB2_40;
	cvta.to.global.u64 	%rd22, %rd15;
	mul.wide.s32 	%rd23, %r1, 4;
	add.s64 	%rd24, %rd22, %rd23;
	ld.global.u32 	%r2, [%rd24];
	mul.lo.s32 	%r52, %r2, %r47;
	shl.b32 	%r53, %r52, 2;
	cvt.s64.s32 	%rd4, %r53;
	cvt.s64.s32 	%rd5, %r52;
	setp.lt.s32 	%p2, %r47, 1;
	mov.f64 	%fd263, 0d0000000000000000;
	@%p2 bra 	$L__BB2_14;
	and.b32  	%r3, %r47, 15;
	setp.lt.u32 	%p3, %r47, 16;
	mov.f64 	%fd263, 0d0000000000000000;
	mov.b32 	%r101, 0;
	@%p3 bra 	$L__BB2_5;
	and.b32  	%r101, %r47, 2147483632;
	neg.s32 	%r99, %r101;
	shl.b64 	%rd25, %rd5, 3;
	add.s64 	%rd26, %rd25, %rd1;
	add.s64 	%rd79, %rd26, 64;
	mov.f64 	%fd263, 0d0000000000000000;
$L__BB2_4:
	.pragma "nounroll";
	ld.global.f64 	%fd75, [%rd79+-64];
	add.f64 	%fd76, %fd263, %fd75;
	ld.global.f64 	%fd77, [%rd79+-56];
	add.f64 	%fd78, %fd76, %fd77;
	ld.global.f64 	%fd79, [%rd79+-48];
	add.f64 	%fd80, %fd78, %fd79;
	ld.global.f64 	%fd81, [%rd79+-40];
	add.f64 	%fd82, %fd80, %fd81;
	ld.global.f64 	%fd83, [%rd79+-32];
	add.f64 	%fd84, %fd82, %fd83;
	ld.global.f64 	%fd85, [%rd79+-24];
	add.f64 	%fd86, %fd84, %fd85;
	ld.global.f64 	%fd87, [%rd79+-16];
	add.f64 	%fd88, %fd86, %fd87;
	ld.global.f64 	%fd89, [%rd79+-8];
	add.f64 	%fd90, %fd88, %fd89;
	ld.global.f64 	%fd91, [%rd79];
	add.f64 	%fd92, %fd90, %fd91;
	ld.global.f64 	%fd93, [%rd79+8];
	add.f64 	%fd94, %fd92, %fd93;
	ld.global.f64 	%fd95, [%rd79+16];
	add.f64 	%fd96, %fd94, %fd95;
	ld.global.f64 	%fd97, [%rd79+24];
	add.f64 	%fd98, %fd96, %fd97;
	ld.global.f64 	%fd99, [%rd79+32];
	add.f64 	%fd100, %fd98, %fd99;
	ld.global.f64 	%fd101, [%rd79+40];
	add.f64 	%fd102, %fd100, %fd101;
	ld.global.f64 	%fd103, [%rd79+48];
	add.f64 	%fd104, %fd102, %fd103;
	ld.global.f64 	%fd105, [%rd79+56];
	add.f64 	%fd263, %fd104, %fd105;
	add.s32 	%r99, %r99, 16;
	add.s64 	%rd79, %rd79, 128;
	setp.ne.s32 	%p4, %r99, 0;
	@%p4 bra 	$L__BB2_4;
$L__BB2_5:
	setp.eq.s32 	%p5, %r3, 0;
	@%p5 bra 	$L__BB2_14;
	and.b32  	%r9, %r47, 7;
	setp.lt.u32 	%p6, %r3, 8;
	@%p6 bra 	$L__BB2_8;
	cvt.u64.u32 	%rd27, %r101;
	add.s64 	%rd28, %rd27, %rd5;
	shl.b64 	%rd29, %rd28, 3;
	add.s64 	%rd30, %rd1, %rd29;
	ld.global.f64 	%fd107, [%rd30];
	add.f64 	%fd108, %fd263, %fd107;
	ld.global.f64 	%fd109, [%rd30+8];
	add.f64 	%fd110, %fd108, %fd109;
	ld.global.f64 	%fd111, [%rd30+16];
	add.f64 	%fd112, %fd110, %fd111;
	ld.global.f64 	%fd113, [%rd30+24];
	add.f64 	%fd114, %fd112, %fd113;
	ld.global.f64 	%fd115, [%rd30+32];
	add.f64 	%fd116, %fd114, %fd115;
	ld.global.f64 	%fd117, [%rd30+40];
	add.f64 	%fd118, %fd116, %fd117;
	ld.global.f64 	%fd119, [%rd30+48];
	add.f64 	%fd120, %fd118, %fd119;
	ld.global.f64 	%fd121, [%rd30+56];
	add.f64 	%fd263, %fd120, %fd121;
	add.s32 	%r101, %r101, 8;
$L__BB2_8:
	setp.eq.s32 	%p7, %r9, 0;
	@%p7 bra 	$L__BB2_14;
	and.b32  	%r12, %r47, 3;
	setp.lt.u32 	%p8, %r9, 4;
	@%p8 bra 	$L__BB2_11;
	cvt.u64.u32 	%rd31, %r101;
	add.s64 	%rd32, %rd31, %rd5;
	shl.b64 	%rd33, %rd32, 3;
	add.s64 	%rd34, %rd1, %rd33;
	ld.global.f64 	%fd123, [%rd34];
	add.f64 	%fd124, %fd263, %fd123;
	ld.global.f64 	%fd125, [%rd34+8];
	add.f64 	%fd126, %fd124, %fd125;
	ld.global.f64 	%fd127, [%rd34+16];
	add.f64 	%fd128, %fd126, %fd127;
	ld.global.f64 	%fd129, [%rd34+24];
	add.f64 	%fd263, %fd128, %fd129;
	add.s32 	%r101, %r101, 4;
$L__BB2_11:
	setp.eq.s32 	%p9, %r12, 0;
	@%p9 bra 	$L__BB2_14;
	cvt.u64.u32 	%rd35, %r101;
	add.s64 	%rd36, %rd5, %rd35;
	shl.b64 	%rd37, %rd36, 3;
	add.s64 	%rd80, %rd1, %rd37;
	neg.s32 	%r103, %r12;
$L__BB2_13:
	.pragma "nounroll";
	ld.global.f64 	%fd130, [%rd80];
	add.f64 	%fd263, %fd263, %fd130;
	add.s64 	%rd80, %rd80, 8;
	add.s32 	%r103, %r103, 1;
	setp.ne.s32 	%p10, %r103, 0;
	@%p10 bra 	$L__BB2_13;
$L__BB2_14:
	setp.lt.s32 	%p11, %r46, 1;
	mov.f64 	%fd276, 0d3FF0000000000000;
	mov.f64 	%fd277, %fd276;
	mov.f64 	%fd278, %fd276;
	mov.f64 	%fd279, %fd276;
	@%p11 bra 	$L__BB2_23;
	and.b32  	%r18, %r46, 3;
	setp.lt.u32 	%p12, %r46, 4;
	mov.b32 	%r106, 0;
	mov.f64 	%fd276, 0d3FF0000000000000;
	@%p12 bra 	$L__BB2_18;
	and.b32  	%r106, %r46, 2147483644;
	neg.s32 	%r104, %r106;
	add.s64 	%rd81, %rd3, 8;
	mov.f64 	%fd276, 0d3FF0000000000000;
	mov.f64 	%fd277, %fd276;
	mov.f64 	%fd278, %fd276;
	mov.f64 	%fd279, %fd276;
$L__BB2_17:
	.pragma "nounroll";
	ld.global.u32 	%r56, [%rd81+-8];
	shl.b32 	%r57, %r56, 2;
	cvt.s64.s32 	%rd38, %r57;
	add.s64 	%rd39, %rd38, %rd4;
	shl.b64 	%rd40, %rd39, 3;
	add.s64 	%rd41, %rd2, %rd40;
	ld.global.f64 	%fd134, [%rd41];
	mul.f64 	%fd135, %fd134, %fd279;
	ld.global.f64 	%fd136, [%rd41+8];
	mul.f64 	%fd137, %fd136, %fd278;
	ld.global.f64 	%fd138, [%rd41+16];
	mul.f64 	%fd139, %fd138, %fd277;
	ld.global.f64 	%fd140, [%rd41+24];
	mul.f64 	%fd141, %fd140, %fd276;
	ld.global.u32 	%r58, [%rd81+-4];
	shl.b32 	%r59, %r58, 2;
	cvt.s64.s32 	%rd42, %r59;
	add.s64 	%rd43, %rd42, %rd4;
	shl.b64 	%rd44, %rd43, 3;
	add.s64 	%rd45, %rd2, %rd44;
	ld.global.f64 	%fd142, [%rd45];
	mul.f64 	%fd143, %fd142, %fd135;
	ld.global.f64 	%fd144, [%rd45+8];
	mul.f64 	%fd145, %fd144, %fd137;
	ld.global.f64 	%fd146, [%rd45+16];
	mul.f64 	%fd147, %fd146, %fd139;
	ld.global.f64 	%fd148, [%rd45+24];
	mul.f64 	%fd149, %fd148, %fd141;
	ld.global.u32 	%r60, [%rd81];
	shl.b32 	%r61, %r60, 2;
	cvt.s64.s32 	%rd46, %r61;
	add.s64 	%rd47, %rd46, %rd4;
	shl.b64 	%rd48, %rd47, 3;
	add.s64 	%rd49, %rd2, %rd48;
	ld.global.f64 	%fd150, [%rd49];
	mul.f64 	%fd151, %fd150, %fd143;
	ld.global.f64 	%fd152, [%rd49+8];
	mul.f64 	%fd153, %fd152, %fd145;
	ld.global.f64 	%fd154, [%rd49+16];
	mul.f64 	%fd155, %fd154, %fd147;
	ld.global.f64 	%fd156, [%rd49+24];
	mul.f64 	%fd157, %fd156, %fd149;
	ld.global.u32 	%r62, [%rd81+4];
	shl.b32 	%r63, %r62, 2;
	cvt.s64.s32 	%rd50, %r63;
	add.s64 	%rd51, %rd50, %rd4;
	shl.b64 	%rd52, %rd51, 3;
	add.s64 	%rd53, %rd2, %rd52;
	ld.global.f64 	%fd158, [%rd53];
	mul.f64 	%fd279, %fd158, %fd151;
	ld.global.f64 	%fd159, [%rd53+8];
	mul.f64 	%fd278, %fd159, %fd153;
	ld.global.f64 	%fd160, [%rd53+16];
	mul.f64 	%fd277, %fd160, %fd155;
	ld.global.f64 	%fd161, [%rd53+24];
	mul.f64 	%fd276, %fd161, %fd157;
	add.s32 	%r104, %r104, 4;
	add.s64 	%rd81, %rd81, 16;
	setp.ne.s32 	%p13, %r104, 0;
	@%p13 bra 	$L__BB2_17;
$L__BB2_18:
	setp.eq.s32 	%p14, %r18, 0;
	@%p14 bra 	$L__BB2_23;
	setp.eq.s32 	%p15, %r18, 1;
	@%p15 bra 	$L__BB2_21;
	mul.wide.u32 	%rd54, %r106, 4;
	add.s64 	%rd55, %rd3, %rd54;
	ld.global.u32 	%r64, [%rd55];
	shl.b32 	%r65, %r64, 2;
	cvt.s64.s32 	%rd56, %r65;
	add.s64 	%rd57, %rd56, %rd4;
	shl.b64 	%rd58, %rd57, 3;
	add.s64 	%rd59, %rd2, %rd58;
	ld.global.f64 	%fd162, [%rd59];
	mul.f64 	%fd163, %fd162, %fd279;
	ld.global.f64 	%fd164, [%rd59+8];
	mul.f64 	%fd165, %fd164, %fd278;
	ld.global.f64 	%fd166, [%rd59+16];
	mul.f64 	%fd167, %fd166, %fd277;
	ld.global.f64 	%fd168, [%rd59+24];
	mul.f64 	%fd169, %fd168, %fd276;
	ld.global.u32 	%r66, [%rd55+4];
	shl.b32 	%r67, %r66, 2;
	cvt.s64.s32 	%rd60, %r67;
	add.s64 	%rd61, %rd60, %rd4;
	shl.b64 	%rd62, %rd61, 3;
	add.s64 	%rd63, %rd2, %rd62;
	ld.global.f64 	%fd170, [%rd63];
	mul.f64 	%fd279, %fd170, %fd163;
	ld.global.f64 	%fd171, [%rd63+8];
	mul.f64 	%fd278, %fd171, %fd165;
	ld.global.f64 	%fd172, [%rd63+16];
	mul.f64 	%fd277, %fd172, %fd167;
	ld.global.f64 	%fd173, [%rd63+24];
	mul.f64 	%fd276, %fd173, %fd169;
	add.s32 	%r106, %r106, 2;
$L__BB2_21:
	and.b32  	%r68, %r46, 1;
	setp.eq.b32 	%p16, %r68, 1;
	not.pred 	%p17, %p16;
	@%p17 bra 	$L__BB2_23;
	mul.wide.u32 	%rd64, %r106, 4;
	add.s64 	%rd65, %rd3, %rd64;
	ld.global.u32 	%r69, [%rd65];
	shl.b32 	%r70, %r69, 2;
	cvt.s64.s32 	%rd66, %r70;
	add.s64 	%rd67, %rd66, %rd4;
	shl.b64 	%rd68, %rd67, 3;
	add.s64 	%rd69, %rd2, %rd68;
	ld.global.f64 	%fd174, [%rd69];
	mul.f64 	%fd279, %fd174, %fd279;
	ld.global.f64 	%fd175, [%rd69+8];
	mul.f64 	%fd278, %fd175, %fd278;
	ld.global.f64 	%fd176, [%rd69+16];
	mul.f64 	%fd277, %fd176, %fd277;
	ld.global.f64 	%fd177, [%rd69+24];
	mul.f64 	%fd276, %fd177, %fd276;
$L__BB2_23:
	max.f64 	%fd178, %fd279, %fd278;
	max.f64 	%fd179, %fd277, %fd276;
	max.f64 	%fd42, %fd178, %fd179;
	setp.leu.f64 	%p18, %fd42, 0d0000000000000000;
	@%p18 bra 	$L__BB2_32;
	{
	.reg .b32 %temp; 
	mov.b64 	{%temp, %r107}, %fd42;
	}
	{
	.reg .b32 %temp; 
	mov.b64 	{%r108, %temp}, %fd42;
	}
	setp.gt.s32 	%p19, %r107, 1048575;
	mov.b32 	%r109, -1023;
	mov.f64 	%fd280, %fd42;
	@%p19 bra 	$L__BB2_26;
	mul.f64 	%fd280, %fd42, 0d4350000000000000;
	{
	.reg .b32 %temp; 
	mov.b64 	{%temp, %r107}, %fd280;
	}
	{
	.reg .b32 %temp; 
	mov.b64 	{%r108, %temp}, %fd280;
	}
	mov.b32 	%r109, -1077;
$L__BB2_26:
	add.s32 	%r73, %r107, -1;
	setp.gt.u32 	%p20, %r73, 2146435070;
	@%p20 bra 	$L__BB2_30;
	shr.u32 	%r76, %r107, 20;
	add.s32 	%r110, %r109, %r76;
	and.b32  	%r77, %r107, 1048575;
	or.b32  	%r78, %r77, 1072693248;
	mov.b64 	%fd281, {%r108, %r78};
	setp.lt.u32 	%p22, %r78, 1073127583;
	@%p22 bra 	$L__BB2_29;
	{
	.reg .b32 %temp; 
	mov.b64 	{%r79, %temp}, %fd281;
	}
	{
	.reg .b32 %temp; 
	mov.b64 	{%temp, %r80}, %fd281;
	}
	add.s32 	%r81, %r80, -1048576;
	mov.b64 	%fd281, {%r79, %r81};
	add.s32 	%r110, %r110, 1;
$L__BB2_29:
	add.f64 	%fd181, %fd281, 0dBFF0000000000000;
	add.f64 	%fd182, %fd281, 0d3FF0000000000000;
	rcp.approx.ftz.f64 	%fd183, %fd182;
	neg.f64 	%fd184, %fd182;
	fma.rn.f64 	%fd185, %fd184, %fd183, 0d3FF0000000000000;
	fma.rn.f64 	%fd186, %fd185, %fd185, %fd185;
	fma.rn.f64 	%fd187, %fd186, %fd183, %fd183;
	mul.f64 	%fd188, %fd181, %fd187;
	fma.rn.f64 	%fd189, %fd181, %fd187, %fd188;
	mul.f64 	%fd190, %fd189, %fd189;
	fma.rn.f64 	%fd191, %fd190, 0d3EB1380B3AE80F1E, 0d3ED0EE258B7A8B04;
	fma.rn.f64 	%fd192, %fd191, %fd190, 0d3EF3B2669F02676F;
	fma.rn.f64 	%fd193, %fd192, %fd190, 0d3F1745CBA9AB0956;
	fma.rn.f64 	%fd194, %fd193, %fd190, 0d3F3C71C72D1B5154;
	fma.rn.f64 	%fd195, %fd194, %fd190, 0d3F624924923BE72D;
	fma.rn.f64 	%fd196, %fd195, %fd190, 0d3F8999999999A3C4;
	fma.rn.f64 	%fd197, %fd196, %fd190, 0d3FB5555555555554;
	sub.f64 	%fd198, %fd181, %fd189;
	add.f64 	%fd199, %fd198, %fd198;
	neg.f64 	%fd200, %fd189;
	fma.rn.f64 	%fd201, %fd200, %fd181, %fd199;
	mul.f64 	%fd202, %fd187, %fd201;
	mul.f64 	%fd203, %fd190, %fd197;
	fma.rn.f64 	%fd204, %fd203, %fd189, %fd202;
	xor.b32  	%r82, %r110, -2147483648;
	mov.b32 	%r83, 1127219200;
	mov.b64 	%fd205, {%r82, %r83};
	mov.b32 	%r84, -2147483648;
	mov.b64 	%fd206, {%r84, %r83};
	sub.f64 	%fd207, %fd205, %fd206;
	fma.rn.f64 	%fd208, %fd207, 0d3FE62E42FEFA39EF, %fd189;
	fma.rn.f64 	%fd209, %fd207, 0dBFE62E42FEFA39EF, %fd208;
	sub.f64 	%fd210, %fd209, %fd189;
	sub.f64 	%fd211, %fd204, %fd210;
	fma.rn.f64 	%fd212, %fd207, 0d3C7ABC9E3B39803F, %fd211;
	add.f64 	%fd282, %fd208, %fd212;
	bra.uni 	$L__BB2_31;
$L__BB2_30:
	fma.rn.f64 	%fd180, %fd280, 0d7FF0000000000000, 0d7FF0000000000000;
	{
	.reg .b32 %temp; 
	mov.b64 	{%temp, %r74}, %fd280;
	}
	and.b32  	%r75, %r74, 2147483647;
	setp.eq.s32 	%p21, %r75, 0;
	selp.f64 	%fd282, 0dFFF0000000000000, %fd180, %p21;
$L__BB2_31:
	add.f64 	%fd263, %fd263, %fd282;
	div.rn.f64 	%fd276, %fd276, %fd42;
	div.rn.f64 	%fd277, %fd277, %fd42;
	div.rn.f64 	%fd278, %fd278, %fd42;
	div.rn.f64 	%fd279, %fd279, %fd42;
$L__BB2_32:
	ld.param.u64 	%rd78, [_Z33compute_pattern_ll_pruning_kerneliPKiS0_iPKdS2_S2_iS2_Pd_param_8];
	ld.param.u64 	%rd77, [_Z33compute_pattern_ll_pruning_kerneliPKiS0_iPKdS2_S2_iS2_Pd_param_4];
	cvta.to.global.u64 	%rd70, %rd77;
	ld.global.f64 	%fd213, [%rd70];
	fma.rn.f64 	%fd214, %fd213, %fd279, 0d0000000000000000;
	ld.global.f64 	%fd215, [%rd70+8];
	fma.rn.f64 	%fd216, %fd215, %fd278, %fd214;
	ld.global.f64 	%fd217, [%rd70+16];
	fma.rn.f64 	%fd218, %fd217, %fd277, %fd216;
	ld.global.f64 	%fd219, [%rd70+24];
	fma.rn.f64 	%fd288, %fd219, %fd276, %fd218;
	cvta.to.global.u64 	%rd71, %rd78;
	mul.wide.s32 	%rd72, %r2, 8;
	add.s64 	%rd73, %rd71, %rd72;
	ld.global.f64 	%fd62, [%rd73];
	{
	.reg .b32 %temp; 
	mov.b64 	{%temp, %r111}, %fd288;
	}
	{
	.reg .b32 %temp; 
	mov.b64 	{%r112, %temp}, %fd288;
	}
	setp.gt.s32 	%p23, %r111, 1048575;
	mov.b32 	%r113, -1023;
	@%p23 bra 	$L__BB2_34;
	mul.f64 	%fd288, %fd288, 0d4350000000000000;
	{
	.reg .b32 %temp; 
	mov.b64 	{%temp, %r111}, %fd288;
	}
	{
	.reg .b32 %temp; 
	mov.b64 	{%r112, %temp}, %fd288;
	}
	mov.b32 	%r113, -1077;
$L__BB2_34:
	add.s32 	%r87, %r111, -1;
	setp.gt.u32 	%p24, %r87, 2146435070;
	@%p24 bra 	$L__BB2_38;
	shr.u32 	%r90, %r111, 20;
	add.s32 	%r114, %r113, %r90;
	and.b32  	%r91, %r111, 1048575;
	or.b32  	%r92, %r91, 1072693248;
	mov.b64 	%fd289, {%r112, %r92};
	setp.lt.u32 	%p26, %r92, 1073127583;
	@%p26 bra 	$L__BB2_37;
	{
	.reg .b32 %temp; 
	mov.b64 	{%r93, %temp}, %fd289;
	}
	{
	.reg .b32 %temp; 
	mov.b64 	{%temp, %r94}, %fd289;
	}
	add.s32 	%r95, %r94, -1048576;
	mov.b64 	%fd289, {%r93, %r95};
	add.s32 	%r114, %r114, 1;
$L__BB2_37:
	add.f64 	%fd221, %fd289, 0dBFF0000000000000;
	add.f64 	%fd222, %fd289, 0d3FF0000000000000;
	rcp.approx.ftz.f64 	%fd223, %fd222;
	neg.f64 	%fd224, %fd222;
	fma.rn.f64 	%fd225, %fd224, %fd223, 0d3FF0000000000000;
	fma.rn.f64 	%fd226, %fd225, %fd225, %fd225;
	fma.rn.f64 	%fd227, %fd226, %fd223, %fd223;
	mul.f64 	%fd228, %fd221, %fd227;
	fma.rn.f64 	%fd229, %fd221, %fd227, %fd228;
	mul.f64 	%fd230, %fd229, %fd229;
	fma.rn.f64 	%fd231, %fd230, 0d3EB1380B3AE80F1E, 0d3ED0EE258B7A8B04;
	fma.rn.f64 	%fd232, %fd231, %fd230, 0d3EF3B2669F02676F;
	fma.rn.f64 	%fd233, %fd232, %fd230, 0d3F1745CBA9AB0956;
	fma.rn.f64 	%fd234, %fd233, %fd230, 0d3F3C71C72D1B5154;
	fma.rn.f64 	%fd235, %fd234, %fd230, 0d3F624924923BE72D;
	fma.rn.f64 	%fd236, %fd235, %fd230, 0d3F8999999999A3C4;
	fma.rn.f64 	%fd237, %fd236, %fd230, 0d3FB5555555555554;
	sub.f64 	%fd238, %fd221, %fd229;
	add.f64 	%fd239, %fd238, %fd238;
	neg.f64 	%fd240, %fd229;
	fma.rn.f64 	%fd241, %fd240, %fd221, %fd239;
	mul.f64 	%fd242, %fd227, %fd241;
	mul.f64 	%fd243, %fd230, %fd237;
	fma.rn.f64 	%fd244, %fd243, %fd229, %fd242;
	xor.b32  	%r96, %r114, -2147483648;
	mov.b32 	%r97, 1127219200;
	mov.b64 	%fd245, {%r96, %r97};
	mov.b32 	%r98, -2147483648;
	mov.b64 	%fd246, {%r98, %r97};
	sub.f64 	%fd247, %fd245, %fd246;
	fma.rn.f64 	%fd248, %fd247, 0d3FE62E42FEFA39EF, %fd229;
	fma.rn.f64 	%fd249, %fd247, 0dBFE62E42FEFA39EF, %fd248;
	sub.f64 	%fd250, %fd249, %fd229;
	sub.f64 	%fd251, %fd244, %fd250;
	fma.rn.f64 	%fd252, %fd247, 0d3C7ABC9E3B39803F, %fd251;
	add.f64 	%fd290, %fd248, %fd252;
	bra.uni 	$L__BB2_39;
$L__BB2_38:
	fma.rn.f64 	%fd220, %fd288, 0d7FF0000000000000, 0d7FF0000000000000;
	{
	.reg .b32 %temp; 
	mov.b64 	{%temp, %r88}, %fd288;
	}
	and.b32  	%r89, %r88, 2147483647;
	setp.eq.s32 	%p25, %r89, 0;
	selp.f64 	%fd290, 0dFFF0000000000000, %fd220, %p25;
$L__BB2_39:
	add.f64 	%fd253, %fd263, %fd290;
	mul.f64 	%fd254, %fd62, %fd253;
	cvta.to.global.u64 	%rd74, %rd18;
	mul.wide.s32 	%rd75, %r1, 8;
	add.s64 	%rd76, %rd74, %rd75;
	st.global.f64 	[%rd76], %fd254;
$L__BB2_40:
	ret;

}
	// .globl	_Z37compute_pattern_ll_propagation_kerneliPKiiPKdS2_S2_S2_S2_iS2_S0_iS2_Pd
.visible .entry _Z37compute_pattern_ll_propagation_kerneliPKiiPKdS2_S2_S2_S2_iS2_S0_iS2_Pd(
	.param .u32 _Z37compute_pattern_ll_propagation_kerneliPKiiPKdS2_S2_S2_S2_iS2_S0_iS2_Pd_param_0,
	.param .u64 .ptr .align 1 _Z37compute_pattern_ll_propagation_kerneliPKiiPKdS2_S2_S2_S2_iS2_S0_iS2_Pd_param_1,
	.param .u32 _Z37compute_pattern_ll_propagation_kerneliPKiiPKdS2_S2_S2_S2_iS2_S0_iS2_Pd_param_2,
	.param .u64 .ptr .align 1 _Z37compute_pattern_ll_propagation_kerneliPKiiPKdS2_S2_S2_S2_iS2_S0_iS2_Pd_param_3,
	.param .u64 .ptr .align 1 _Z37compute_pattern_ll_propagation_kerneliPKiiPKdS2_S2_S2_S2_iS2_S0_iS2_Pd_param_4,
	.param .u64 .ptr .align 1 _Z37compute_pattern_ll_propagation_kerneliPKiiPKdS2_S2_S2_S2_iS2_S0_iS2_Pd_param_5,
	.param .u64 .ptr .align 1 _Z37compute_pattern_ll_propagation_kerneliPKiiPKdS2_S2_S2_S2_iS2_S0_iS2_Pd_param_6,
	.param .u64 .ptr .align 1 _Z37compute_pattern_ll_propagation_kerneliPKiiPKdS2_S2_S2_S2_iS2_S0_iS2_Pd_param_7,
	.param .u32 _Z37compute_pattern_ll_propagation_kerneliPKiiPKdS2_S2_S2_S2_iS2_S0_iS2_Pd_param_8,
	.param .u64 .ptr .align 1 _Z37compute_pattern_ll_propagation_kerneliPKiiPKdS2_S2_S2_S2_iS2_S0_iS2_Pd_param_9,
	.param .u64 .ptr .align 1 _Z37compute_pattern_ll_propagation_kerneliPKiiPKdS2_S2_S2_S2_iS2_S0_iS2_Pd_param_10,
	.param .u32 _Z37compute_pattern_ll_propagation_kerneliPKiiPKdS2_S2_S2_S2_iS2_S0_iS2_Pd_param_11,
	.param .u64 .ptr .align 1 _Z37compute_pattern_ll_propagation_kerneliPKiiPKdS2_S2_S2_S2_iS2_S0_iS2_Pd_param_12,
	.param .u64 .ptr .align 1 _Z37compute_pattern_ll_propagation_kerneliPKiiPKdS2_S2_S2_S2_iS2_S0_iS2_Pd_param_13
)
{
	.reg .pred 	%p<15>;
	.reg .b32 	%r<61>;
	.reg .b64 	%rd<53>;
	.reg .b64 	%fd<145>;

	ld.param.u32 	%r31, [_Z37compute_pattern_ll_propagation_kerneliPKiiPKdS2_S2_S2_S2_iS2_S0_iS2_Pd_param_0];
	ld.param.u64 	%rd9, [_Z37compute_pattern_ll_propagation_kerneliPKiiPKdS2_S2_S2_S2_iS2_S0_iS2_Pd_param_1];
	ld.param.u32 	%r29, [_Z37compute_pattern_ll_propagation_kerneliPKiiPKdS2_S2_S2_S2_iS2_S0_iS2_Pd_param_2];
	ld.param.u64 	%rd10, [_Z37compute_pattern_ll_propagation_kerneliPKiiPKdS2_S2_S2_S2_iS2_S0_iS2_Pd_param_4];
	ld.param.u64 	%rd15, [_Z37compute_pattern_ll_propagation_kerneliPKiiPKdS2_S2_S2_S2_iS2_S0_iS2_Pd_param_5];
	ld.param.u64 	%rd11, [_Z37compute_pattern_ll_propagation_kerneliPKiiPKdS2_S2_S2_S2_iS2_S0_iS2_Pd_param_6];
	ld.param.u64 	%rd12, [_Z37compute_pattern_ll_propagation_kerneliPKiiPKdS2_S2_S2_S2_iS2_S0_iS2_Pd_param_7];
	ld.param.u32 	%r30, [_Z37compute_pattern_ll_propagation_kerneliPKiiPKdS2_S2_S2_S2_iS2_S0_iS2_Pd_param_8];
	ld.param.u64 	%rd13, [_Z37compute_pattern_ll_propagation_kerneliPKiiPKdS2_S2_S2_S2_iS2_S0_iS2_Pd_param_12];
	ld.param.u64 	%rd14, [_Z37compute_pattern_ll_propagation_kerneliPKiiPKdS2_S2_S2_S2_iS2_S0_iS2_Pd_param_13];
	cvta.to.global.u64 	%rd1, %rd15;
	mov.u32 	%r32, %ctaid.x;
	mov.u32 	%r33, %ntid.x;
	mov.u32 	%r34, %tid.x;
	mad.lo.s32 	%r1, %r32, %r33, %r34;
	setp.ge.s32 	%p1, %r1, %r31;
	@%p1 bra 	$L__BB3_22;
	cvta.to.global.u64 	%rd16, %rd9;
	mul.wide.s32 	%rd17, %r1, 4;
	add.s64 	%rd18, %rd16, %rd17;
	ld.global.u32 	%r2, [%rd18];
	mul.lo.s32 	%r35, %r2, %r30;
	shl.b32 	%r3, %r35, 2;
	cvt.s64.s32 	%rd2, %r35;
	setp.lt.s32 	%p2, %r30, 1;
	mov.f64 	%fd141, 0d0000000000000000;
	@%p2 bra 	$L__BB3_14;
	and.b32  	%r4, %r30, 15;
	setp.lt.u32 	%p3, %r30, 16;
	mov.f64 	%fd141, 0d0000000000000000;
	mov.b32 	%r52, 0;
	@%p3 bra 	$L__BB3_5;
	and.b32  	%r52, %r30, 2147483632;
	neg.s32 	%r56, %r52;
	shl.b64 	%rd19, %rd2, 3;
	add.s64 	%rd20, %rd19, %rd1;
	add.s64 	%rd52, %rd20, 64;
	mov.f64 	%fd141, 0d0000000000000000;
$L__BB3_4:
	.pragma "nounroll";
	ld.global.f64 	%fd27, [%rd52+-64];
	add.f64 	%fd28, %fd141, %fd27;
	ld.global.f64 	%fd29, [%rd52+-56];
	add.f64 	%fd30, %fd28, %fd29;
	ld.global.f64 	%fd31, [%rd52+-48];
	add.f64 	%fd32, %fd30, %fd31;
	ld.global.f64 	%fd33, [%rd52+-40];
	add.f64 	%fd34, %fd32, %fd33;
	ld.global.f64 	%fd35, [%rd52+-32];
	add.f64 	%fd36, %fd34, %fd35;
	ld.global.f64 	%fd37, [%rd52+-24];
	add.f64 	%fd38, %fd36, %fd37;
	ld.global.f64 	%fd39, [%rd52+-16];
	add.f64 	%fd40, %fd38, %fd39;
	ld.global.f64 	%fd41, [%rd52+-8];
	add.f64 	%fd42, %fd40, %fd41;
	ld.global.f64 	%fd43, [%rd52];
	add.f64 	%fd44, %fd42, %fd43;
	ld.global.f64 	%fd45, [%rd52+8];
	add.f64 	%fd46, %fd44, %fd45;
	ld.global.f64 	%fd47, [%rd52+16];
	add.f64 	%fd48, %fd46, %fd47;
	ld.global.f64 	%fd49, [%rd52+24];
	add.f64 	%fd50, %fd48, %fd49;
	ld.global.f64 	%fd51, [%rd52+32];
	add.f64 	%fd52, %fd50, %fd51;
	ld.global.f64 	%fd53, [%rd52+40];
	add.f64 	%fd54, %fd52, %fd53;
	ld.global.f64 	%fd55, [%rd52+48];
	add.f64 	%fd56, %fd54, %fd55;
	ld.global.f64 	%fd57, [%rd52+56];
	add.f64 	%fd141, %fd56, %fd57;
	add.s32 	%r56, %r56, 16;
	add.s64 	%rd52, %rd52, 128;
	setp.eq.s32 	%p4, %r56, 0;
	@%p4 bra 	$L__BB3_5;
	bra.uni 	$L__BB3_4;
$L__BB3_5:
	setp.eq.s32 	%p5, %r4, 0;
	@%p5 bra 	$L__BB3_14;
	and.b32  	%r8, %r30, 7;
	setp.lt.u32 	%p6, %r4, 8;
	@%p6 bra 	$L__BB3_8;
	cvt.u64.u32 	%rd21, %r52;
	add.s64 	%rd22, %rd21, %rd2;
	shl.b64 	%rd23, %rd22, 3;
	add.s64 	%rd24, %rd1, %rd23;
	ld.global.f64 	%fd59, [%rd24];
	add.f64 	%fd60, %fd141, %fd59;
	ld.global.f64 	%fd61, [%rd24+8];
	add.f64 	%fd62, %fd60, %fd61;
	ld.global.f64 	%fd63, [%rd24+16];
	add.f64 	%fd64, %fd62, %fd63;
	ld.global.f64 	%fd65, [%rd24+24];
	add.f64 	%fd66, %fd64, %fd65;
	ld.global.f64 	%fd67, [%rd24+32];
	add.f64 	%fd68, %fd66, %fd67;
	ld.global.f64 	%fd69, [%rd24+40];
	add.f64 	%fd70, %fd68, %fd69;
	ld.global.f64 	%fd71, [%rd24+48];
	add.f64 	%fd72, %fd70, %fd71;
	ld.global.f64 	%fd73, [%rd24+56];
	add.f64 	%fd141, %fd72, %fd73;
	add.s32 	%r52, %r52, 8;
$L__BB3_8:
	setp.eq.s32 	%p7, %r8, 0;
	@%p7 bra 	$L__BB3_14;
	and.b32  	%r11, %r30, 3;
	setp.lt.u32 	%p8, %r8, 4;
	@%p8 bra 	$L__BB3_11;
	cvt.u64.u32 	%rd25, %r52;
	add.s64 	%rd26, %rd25, %rd2;
	shl.b64 	%rd27, %rd26, 3;
	add.s64 	%rd28, %rd1, %rd27;
	ld.global.f64 	%fd75, [%rd28];
	add.f64 	%fd76, %fd141, %fd75;
	ld.global.f64 	%fd77, [%rd28+8];
	add.f64 	%fd78, %fd76, %fd77;
	ld.global.f64 	%fd79, [%rd28+16];
	add.f64 	%fd80, %fd78, %fd79;
	ld.global.f64 	%fd81, [%rd28+24];
	add.f64 	%fd141, %fd80, %fd81;
	add.s32 	%r52, %r52, 4;
$L__BB3_11:
	setp.eq.s32 	%p9, %r11, 0;
	@%p9 bra 	$L__BB3_14;
	cvt.u64.u32 	%rd29, %r52;
	add.s64 	%rd30, %rd2, %rd29;
	shl.b64 	%rd31, %rd30, 3;
	add.s64 	%rd51, %rd1, %rd31;
	neg.s32 	%r55, %r11;
$L__BB3_13:
	.pragma "nounroll";
	ld.global.f64 	%fd82, [%rd51];
	add.f64 	%fd141, %fd141, %fd82;
	add.s64 	%rd51, %rd51, 8;
	add.s32 	%r55, %r55, 1;
	setp.eq.s32 	%p10, %r55, 0;
	@%p10 bra 	$L__BB3_14;
	bra.uni 	$L__BB3_13;
$L__BB3_14:
	shl.b32 	%r38, %r29, 2;
	cvt.s64.s32 	%rd32, %r38;
	cvt.s64.s32 	%rd33, %r3;
	add.s64 	%rd34, %rd32, %rd33;
	cvta.to.global.u64 	%rd35, %rd11;
	shl.b64 	%rd36, %rd34, 3;
	add.s64 	%rd37, %rd35, %rd36;
	ld.global.f64 	%fd83, [%rd37];
	cvta.to.global.u64 	%rd38, %rd10;
	add.s64 	%rd39, %rd38, %rd36;
	ld.global.f64 	%fd84, [%rd39];
	fma.rn.f64 	%fd85, %fd83, %fd84, 0d0000000000000000;
	ld.global.f64 	%fd86, [%rd37+8];
	ld.global.f64 	%fd87, [%rd39+8];
	fma.rn.f64 	%fd88, %fd86, %fd87, %fd85;
	ld.global.f64 	%fd89, [%rd37+16];
	ld.global.f64 	%fd90, [%rd39+16];
	fma.rn.f64 	%fd91, %fd89, %fd90, %fd88;
	ld.global.f64 	%fd92, [%rd37+24];
	ld.global.f64 	%fd93, [%rd39+24];
	fma.rn.f64 	%fd94, %fd92, %fd93, %fd91;
	max.f64 	%fd142, %fd94, 0d01A56E1FC2F8F359;
	{
	.reg .b32 %temp; 
	mov.b64 	{%temp, %r57}, %fd142;
	}
	{
	.reg .b32 %temp; 
	mov.b64 	{%r58, %temp}, %fd142;
	}
	setp.gt.s32 	%p11, %r57, 1048575;
	mov.b32 	%r59, -1023;
	@%p11 bra 	$L__BB3_16;
	mul.f64 	%fd142, %fd142, 0d4350000000000000;
	{
	.reg .b32 %temp; 
	mov.b64 	{%temp, %r57}, %fd142;
	}
	{
	.reg .b32 %temp; 
	mov.b64 	{%r58, %temp}, %fd142;
	}
	mov.b32 	%r59, -1077;
$L__BB3_16:
	add.s32 	%r40, %r57, -1;
	setp.gt.u32 	%p12, %r40, 2146435070;
	@%p12 bra 	$L__BB3_20;
	shr.u32 	%r43, %r57, 20;
	add.s32 	%r60, %r59, %r43;
	and.b32  	%r44, %r57, 1048575;
	or.b32  	%r45, %r44, 1072693248;
	mov.b64 	%fd143, {%r58, %r45};
	setp.lt.u32 	%p14, %r45, 1073127583;
	@%p14 bra 	$L__BB3_19;
	{
	.reg .b32 %temp; 
	mov.b64 	{%r46, %temp}, %fd143;
	}
	{
	.reg .b32 %temp; 
	mov.b64 	{%temp, %r47}, %fd143;
	}
	add.s32 	%r48, %r47, -1048576;
	mov.b64 	%fd143, {%r46, %r48};
	add.s32 	%r60, %r60, 1;
$L__BB3_19:
	add.f64 	%fd96, %fd143, 0dBFF0000000000000;
	add.f64 	%fd97, %fd143, 0d3FF0000000000000;
	rcp.approx.ftz.f64 	%fd98, %fd97;
	neg.f64 	%fd99, %fd97;
	fma.rn.f64 	%fd100, %fd99, %fd98, 0d3FF0000000000000;
	fma.rn.f64 	%fd101, %fd100, %fd100, %fd100;
	fma.rn.f64 	%fd102, %fd101, %fd98, %fd98;
	mul.f64 	%fd103, %fd96, %fd102;
	fma.rn.f64 	%fd104, %fd96, %fd102, %fd103;
	mul.f64 	%fd105, %fd104, %fd104;
	fma.rn.f64 	%fd106, %fd105, 0d3EB1380B3AE80F1E, 0d3ED0EE258B7A8B04;
	fma.rn.f64 	%fd107, %fd106, %fd105, 0d3EF3B2669F02676F;
	fma.rn.f64 	%fd108, %fd107, %fd105, 0d3F1745CBA9AB0956;
	fma.rn.f64 	%fd109, %fd108, %fd105, 0d3F3C71C72D1B5154;
	fma.rn.f64 	%fd110, %fd109, %fd105, 0d3F624924923BE72D;
	fma.rn.f64 	%fd111, %fd110, %fd105, 0d3F8999999999A3C4;
	fma.rn.f64 	%fd112, %fd111, %fd105, 0d3FB5555555555554;
	sub.f64 	%fd113, %fd96, %fd104;
	add.f64 	%fd114, %fd113, %fd113;
	neg.f64 	%fd115, %fd104;
	fma.rn.f64 	%fd116, %fd115, %fd96, %fd114;
	mul.f64 	%fd117, %fd102, %fd116;
	mul.f64 	%fd118, %fd105, %fd112;
	fma.rn.f64 	%fd119, %fd118, %fd104, %fd117;
	xor.b32  	%r49, %r60, -2147483648;
	mov.b32 	%r50, 1127219200;
	mov.b64 	%fd120, {%r49, %r50};
	mov.b32 	%r51, -2147483648;
	mov.b64 	%fd121, {%r51, %r50};
	sub.f64 	%fd122, %fd120, %fd121;
	fma.rn.f64 	%fd123, %fd122, 0d3FE62E42FEFA39EF, %fd104;
	fma.rn.f64 	%fd124, %fd122, 0dBFE62E42FEFA39EF, %fd123;
	sub.f64 	%fd125, %fd124, %fd104;
	sub.f64 	%fd126, %fd119, %fd125;
	fma.rn.f64 	%fd127, %fd122, 0d3C7ABC9E3B39803F, %fd126;
	add.f64 	%fd144, %fd123, %fd127;
	bra.uni 	$L__BB3_21;
$L__BB3_20:
	fma.rn.f64 	%fd95, %fd142, 0d7FF0000000000000, 0d7FF0000000000000;
	{
	.reg .b32 %temp; 
	mov.b64 	{%temp, %r41}, %fd142;
	}
	and.b32  	%r42, %r41, 2147483647;
	setp.eq.s32 	%p13, %r42, 0;
	selp.f64 	%fd144, 0dFFF0000000000000, %fd95, %p13;
$L__BB3_21:
	add.f64 	%fd128, %fd141, %fd144;
	cvt.s64.s32 	%rd40, %r29;
	add.s64 	%rd41, %rd2, %rd40;
	cvta.to.global.u64 	%rd42, %rd12;
	shl.b64 	%rd43, %rd41, 3;
	add.s64 	%rd44, %rd42, %rd43;
	ld.global.f64 	%fd129, [%rd44];
	add.f64 	%fd130, %fd128, %fd129;
	cvta.to.global.u64 	%rd45, %rd13;
	mul.wide.s32 	%rd46, %r2, 8;
	add.s64 	%rd47, %rd45, %rd46;
	ld.global.f64 	%fd131, [%rd47];
	mul.f64 	%fd132, %fd131, %fd130;
	cvta.to.global.u64 	%rd48, %rd14;
	mul.wide.s32 	%rd49, %r1, 8;
	add.s64 	%rd50, %rd48, %rd49;
	st.global.f64 	[%rd50], %fd132;
$L__BB3_22:
	ret;

}
	// .globl	_Z13sum_ll_kernelPKdiPd
.visible .entry _Z13sum_ll_kernelPKdiPd(
	.param .u64 .ptr .align 1 _Z13sum_ll_kernelPKdiPd_param_0,
	.param .u32 _Z13sum_ll_kernelPKdiPd_param_1,
	.param .u64 .ptr .align 1 _Z13sum_ll_kernelPKdiPd_param_2
)
{
	.reg .pred 	%p<6>;
	.reg .b32 	%r<14>;
	.reg .b64 	%rd<7>;
	.reg .b64 	%fd<10>;

	ld.param.u64 	%rd1, [_Z13sum_ll_kernelPKdiPd_param_0];
	ld.param.u32 	%r7, [_Z13sum_ll_kernelPKdiPd_param_1];
	ld.param.u64 	%rd2, [_Z13sum_ll_kernelPKdiPd_param_2];
	mov.u32 	%r1, %tid.x;
	mov.u32 	%r8, %ctaid.x;
	mov.u32 	%r13, %ntid.x;
	mad.lo.s32 	%r3, %r8, %r13, %r1;
	setp.ge.s32 	%p1, %r3, %r7;
	mov.f64 	%fd9, 0d0000000000000000;
	@%p1 bra 	$L__BB4_2;
	cvta.to.global.u64 	%rd3, %rd1;
	mul.wide.s32 	%rd4, %r3, 8;
	add.s64 	%rd5, %rd3, %rd4;
	ld.global.f64 	%fd9, [%rd5];
$L__BB4_2:
	shl.b32 	%r9, %r1, 3;
	mov.u32 	%r10, sdata;
	add.s32 	%r4, %r10, %r9;
	st.shared.f64 	[%r4], %fd9;
	bar.sync 	0;
	setp.lt.u32 	%p2, %r13, 2;
	@%p2 bra 	$L__BB4_6;
$L__BB4_3:
	shr.u32 	%r6, %r13, 1;
	setp.ge.u32 	%p3, %r1, %r6;
	@%p3 bra 	$L__BB4_5;
	shl.b32 	%r11, %r6, 3;
	add.s32 	%r12, %r4, %r11;
	ld.shared.f64 	%fd4, [%r12];
	ld.shared.f64 	%fd5, [%r4];
	add.f64 	%fd6, %fd4, %fd5;
	st.shared.f64 	[%r4], %fd6;
$L__BB4_5:
	bar.sync 	0;
	setp.gt.u32 	%p4, %r13, 3;
	mov.u32 	%r13, %r6;
	@%p4 bra 	$L__BB4_3;
$L__BB4_6:
	setp.ne.s32 	%p5, %r1, 0;
	@%p5 bra 	$L__BB4_8;
	ld.shared.f64 	%fd7, [sdata];
	cvta.to.global.u64 	%rd6, %rd2;
	atom.global.add.f64 	%fd8, [%rd6], %fd7;
$L__BB4_8:
	ret;

}


// ===== COMPILED SASS (sm_100) =====

	.target	sm_100

	.elftype	@"ET_EXEC"


//--------------------- .note.nv.tkinfo           --------------------------
	.section	.note.nv.tkinfo,"",@"SHT_NOTE"
	.sectionflags	@"SHF_NOTE_NV_TKINFO"
	.tkinfo
        /*0018*/ 	.word	0x00000002
        /*0030*/ 	.string	""
        /*0030*/ 	.string	"ptxas"
        /*0030*/ 	.string	"Cuda compilation tools, release 13.0, V13.0.88"
        /*0030*/ 	.string	"Build cuda_13.0.r13.0/compiler.36424714_0"
        /*0030*/ 	.string	"-arch sm_100 -m 64 "



//--------------------- .note.nv.cuinfo           --------------------------
	.section	.note.nv.cuinfo,"",@"SHT_NOTE"
	.sectionflags	@"SHF_NOTE_NV_CUINFO"
        /*0018*/ 	.short	0x0002
        /*001a*/ 	.short	0x0064
        /*001c*/ 	.short	0x0082
	.zero		2


//--------------------- .nv.info                  --------------------------
	.section	.nv.info,"",@"SHT_CUDA_INFO"
	.align	4


	//----- nvinfo : EIATTR_REGCOUNT
	.align		4
        /*0000*/ 	.byte	0x04, 0x2f
        /*0002*/ 	.short	(.L_1 - .L_0)
	.align		4
.L_0:
        /*0004*/ 	.word	index@(_Z19forward_pass_kerneliiiPKiS0_PKcS0_PKhPKdS0_S0_S0_PdS7_)
        /*0008*/ 	.word	0x00000028


	//----- nvinfo : EIATTR_FRAME_SIZE
	.align		4
.L_1:
        /*000c*/ 	.byte	0x04, 0x11
        /*000e*/ 	.short	(.L_3 - .L_2)
	.align		4
.L_2:
        /*0010*/ 	.word	index@($__internal_2_$__cuda_sm20_div_rn_f64_full)
        /*0014*/ 	.word	0x00000000


	//----- nvinfo : EIATTR_FRAME_SIZE
	.align		4
.L_3:
        /*0018*/ 	.byte	0x04, 0x11
        /*001a*/ 	.short	(.L_5 - .L_4)
	.align		4
.L_4:
        /*001c*/ 	.word	index@(_Z19forward_pass_kerneliiiPKiS0_PKcS0_PKhPKdS0_S0_S0_PdS7_)
        /*0020*/ 	.word	0x00000000


	//----- nvinfo : EIATTR_REGCOUNT
	.align		4
.L_5:
        /*0024*/ 	.byte	0x04, 0x2f
        /*0026*/ 	.short	(.L_7 - .L_6)
	.align		4
.L_6:
        /*0028*/ 	.word	index@(_Z20backward_pass_kerneliiPKiS0_S0_PKdS0_S0_S0_S0_iS2_S2_PdS3_)
        /*002c*/ 	.word	0x00000028


	//----- nvinfo : EIATTR_FRAME_SIZE
	.align		4
.L_7:
        /*0030*/ 	.byte	0x04, 0x11
        /*0032*/ 	.short	(.L_9 - .L_8)
	.align		4
.L_8:
        /*0034*/ 	.word	index@($__internal_1_$__cuda_sm20_div_rn_f64_full)
        /*0038*/ 	.word	0x00000000


	//----- nvinfo : EIATTR_FRAME_SIZE
	.align		4
.L_9:
        /*003c*/ 	.byte	0x04, 0x11
        /*003e*/ 	.short	(.L_11 - .L_10)
	.align		4
.L_10:
        /*0040*/ 	.word	index@(_Z20backward_pass_kerneliiPKiS0_S0_PKdS0_S0_S0_S0_iS2_S2_PdS3_)
        /*0044*/ 	.word	0x00000000


	//----- nvinfo : EIATTR_REGCOUNT
	.align		4
.L_11:
        /*0048*/ 	.byte	0x04, 0x2f
        /*004a*/ 	.short	(.L_13 - .L_12)
	.align		4
.L_12:
        /*004c*/ 	.word	index@(_Z33compute_pattern_ll_pruning_kerneliPKiS0_iPKdS2_S2_iS2_Pd)
        /*0050*/ 	.word	0x00000023


	//----- nvinfo : EIATTR_FRAME_SIZE
	.align		4
.L_13:
        /*0054*/ 	.byte	0x04, 0x11
        /*0056*/ 	.short	(.L_15 - .L_14)
	.align		4
.L_14:
        /*0058*/ 	.word	index@($__internal_0_$__cuda_sm20_div_rn_f64_full)
        /*005c*/ 	.word	0x00000000


	//----- nvinfo : EIATTR_FRAME_SIZE
	.align		4
.L_15:
        /*0060*/ 	.byte	0x04, 0x11
        /*0062*/ 	.short	(.L_17 - .L_16)
	.align		4
.L_16:
        /*0064*/ 	.word	index@(_Z33compute_pattern_ll_pruning_kerneliPKiS0_iPKdS2_S2_iS2_Pd)
        /*0068*/ 	.word	0x00000000


	//----- nvinfo : EIATTR_REGCOUNT
	.align		4
.L_17:
        /*006c*/ 	.byte	0x04, 0x2f
        /*006e*/ 	.short	(.L_19 - .L_18)
	.align		4
.L_18:
        /*0070*/ 	.word	index@(_Z37compute_pattern_ll_propagation_kerneliPKiiPKdS2_S2_S2_S2_iS2_S0_iS2_Pd)
        /*0074*/ 	.word	0x00000020


	//----- nvinfo : EIATTR_FRAME_SIZE
	.align		4
.L_19:
        /*0078*/ 	.byte	0x04, 0x11
        /*007a*/ 	.short	(.L_21 - .L_20)
	.align		4
.L_20:
        /*007c*/ 	.word	index@(_Z37compute_pattern_ll_propagation_kerneliPKiiPKdS2_S2_S2_S2_iS2_S0_iS2_Pd)
        /*0080*/ 	.word	0x00000000


	//----- nvinfo : EIATTR_REGCOUNT
	.align		4
.L_21:
        /*0084*/ 	.byte	0x04, 0x2f
        /*0086*/ 	.short	(.L_23 - .L_22)
	.align		4
.L_22:
        /*0088*/ 	.word	index@(_Z13sum_ll_kernelPKdiPd)
        /*008c*/ 	.word	0x0000000c


	//----- nvinfo : EIATTR_FRAME_SIZE
	.align		4
.L_23:
        /*0090*/ 	.byte	0x04, 0x11
        /*0092*/ 	.short	(.L_25 - .L_24)
	.align		4
.L_24:
        /*0094*/ 	.word	index@(_Z13sum_ll_kernelPKdiPd)
        /*0098*/ 	.word	0x00000000


	//----- nvinfo : EIATTR_MIN_STACK_SIZE
	.align		4
.L_25:
        /*009c*/ 	.byte	0x04, 0x12
        /*009e*/ 	.short	(.L_27 - .L_26)
	.align		4
.L_26:
        /*00a0*/ 	.word	index@(_Z13sum_ll_kernelPKdiPd)
        /*00a4*/ 	.word	0x00000000


	//----- nvinfo : EIATTR_MIN_STACK_SIZE
	.align		4
.L_27:
        /*00a8*/ 	.byte	0x04, 0x12
        /*00aa*/ 	.short	(.L_29 - .L_28)
	.align		4
.L_28:
        /*00ac*/ 	.word	index@(_Z37compute_pattern_ll_propagation_kerneliPKiiPKdS2_S2_S2_S2_iS2_S0_iS2_Pd)
        /*00b0*/ 	.word	0x00000000


	//----- nvinfo : EIATTR_MIN_STACK_SIZE
	.align		4
.L_29:
        /*00b4*/ 	.byte	0x04, 0x12
        /*00b6*/ 	.short	(.L_31 - .L_30)
	.align		4
.L_30:
        /*00b8*/ 	.word	index@(_Z33compute_pattern_ll_pruning_kerneliPKiS0_iPKdS2_S2_iS2_Pd)
        /*00bc*/ 	.word	0x00000000


	//----- nvinfo : EIATTR_MIN_STACK_SIZE
	.align		4
.L_31:
        /*00c0*/ 	.byte	0x04, 0x12
        /*00c2*/ 	.short	(.L_33 - .L_32)
	.align		4
.L_32:
        /*00c4*/ 	.word	index@(_Z20backward_pass_kerneliiPKiS0_S0_PKdS0_S0_S0_S0_iS2_S2_PdS3_)
        /*00c8*/ 	.word	0x00000000


	//----- nvinfo : EIATTR_MIN_STACK_SIZE
	.align		4
.L_33:
        /*00cc*/ 	.byte	0x04, 0x12
        /*00ce*/ 	.short	(.L_35 - .L_34)
	.align		4
.L_34:
        /*00d0*/ 	.word	index@(_Z19forward_pass_kerneliiiPKiS0_PKcS0_PKhPKdS0_S0_S0_PdS7_)
        /*00d4*/ 	.word	0x00000000
.L_35:


//--------------------- .nv.compat                --------------------------
	.section	.nv.compat,"",@"SHT_CUDA_COMPAT_INFO"
	.align	4
        /*0000*/ 	.byte	0x02, 0x09, 0x00, 0x00, 0x02, 0x02, 0x01, 0x00, 0x02, 0x05, 0x05, 0x00, 0x03, 0x07, 0x01, 0x01
        /*0010*/ 	.byte	0x02, 0x03, 0x00, 0x00, 0x02, 0x06, 0x01, 0x00, 0x04, 0x0b, 0x08, 0x00, 0x01, 0x00, 0x00, 0x00
        /*0020*/ 	.byte	0x00, 0x00, 0x00, 0x00


//--------------------- .nv.info._Z13sum_ll_kernelPKdiPd --------------------------
	.section	.nv.info._Z13sum_ll_kernelPKdiPd,"",@"SHT_CUDA_INFO"
	.sectionflags	@""
	.align	4


	//----- nvinfo : EIATTR_CUDA_API_VERSION
	.align		4
        /*0000*/ 	.byte	0x04, 0x37
        /*0002*/ 	.short	(.L_37 - .L_36)
.L_36:
        /*0004*/ 	.word	0x00000082


	//----- nvinfo : EIATTR_KPARAM_INFO
	.align		4
.L_37:
        /*0008*/ 	.byte	0x04, 0x17
        /*000a*/ 	.short	(.L_39 - .L_38)
.L_38:
        /*000c*/ 	.word	0x00000000
        /*0010*/ 	.short	0x0002
        /*0012*/ 	.short	0x0010
        /*0014*/ 	.byte	0x00, 0xf5, 0x21, 0x00


	//----- nvinfo : EIATTR_KPARAM_INFO
	.align		4
.L_39:
        /*0018*/ 	.byte	0x04, 0x17
        /*001a*/ 	.short	(.L_41 - .L_40)
.L_40:
        /*001c*/ 	.word	0x00000000
        /*0020*/ 	.short	0x0001
        /*0022*/ 	.short	0x0008
        /*0024*/ 	.byte	0x00, 0xf0, 0x11, 0x00


	//----- nvinfo : EIATTR_KPARAM_INFO
	.align		4
.L_41:
        /*0028*/ 	.byte	0x04, 0x17
        /*002a*/ 	.short	(.L_43 - .L_42)
.L_42:
        /*002c*/ 	.word	0x00000000
        /*0030*/ 	.short	0x0000
        /*0032*/ 	.short	0x0000
        /*0034*/ 	.byte	0x00, 0xf5, 0x21, 0x00


	//----- nvinfo : EIATTR_SPARSE_MMA_MASK
	.align		4
.L_43:
        /*0038*/ 	.byte	0x03, 0x50
        /*003a*/ 	.short	0x0000


	//----- nvinfo : EIATTR_MAXREG_COUNT
	.align		4
        /*003c*/ 	.byte	0x03, 0x1b
        /*003e*/ 	.short	0x00ff


	//----- nvinfo : EIATTR_NUM_BARRIERS
	.align		4
        /*0040*/ 	.byte	0x02, 0x4c
        /*0042*/ 	.byte	0x01
	.zero		1


	//----- nvinfo : EIATTR_MERCURY_ISA_VERSION
	.align		4
        /*0044*/ 	.byte	0x03, 0x5f
        /*0046*/ 	.short	0x0101


	//----- nvinfo : EIATTR_VRC_CTA_INIT_COUNT
	.align		4
        /*0048*/ 	.byte	0x02, 0x4a
	.zero		1
	.zero		1


	//----- nvinfo : EIATTR_EXIT_INSTR_OFFSETS
	.align		4
        /*004c*/ 	.byte	0x04, 0x1c
        /*004e*/ 	.short	(.L_45 - .L_44)


	//   ....[0]....
.L_44:
        /*0050*/ 	.word	0x00000200


	//   ....[1]....
        /*0054*/ 	.word	0x00000270


	//----- nvinfo : EIATTR_CBANK_PARAM_SIZE
	.align		4
.L_45:
        /*0058*/ 	.byte	0x03, 0x19
        /*005a*/ 	.short	0x0018


	//----- nvinfo : EIATTR_PARAM_CBANK
	.align		4
        /*005c*/ 	.byte	0x04, 0x0a
        /*005e*/ 	.short	(.L_47 - .L_46)
	.align		4
.L_46:
        /*0060*/ 	.word	index@(.nv.constant0._Z13sum_ll_kernelPKdiPd)
        /*0064*/ 	.short	0x0380
        /*0066*/ 	.short	0x0018


	//----- nvinfo : EIATTR_SW_WAR
	.align		4
.L_47:
        /*0068*/ 	.byte	0x04, 0x36
        /*006a*/ 	.short	(.L_49 - .L_48)
.L_48:
        /*006c*/ 	.word	0x00000008
.L_49:


//--------------------- .nv.info._Z37compute_pattern_ll_propagation_kerneliPKiiPKdS2_S2_S2_S2_iS2_S0_iS2_Pd --------------------------
	.section	.nv.info._Z37compute_pattern_ll_propagation_kerneliPKiiPKdS2_S2_S2_S2_iS2_S0_iS2_Pd,"",@"SHT_CUDA_INFO"
	.sectionflags	@""
	.align	4


	//----- nvinfo : EIATTR_CUDA_API_VERSION
	.align		4
        /*0000*/ 	.byte	0x04, 0x37
        /*0002*/ 	.short	(.L_51 - .L_50)
.L_50:
        /*0004*/ 	.word	0x00000082


	//----- nvinfo : EIATTR_KPARAM_INFO
	.align		4
.L_51:
        /*0008*/ 	.byte	0x04, 0x17
        /*000a*/ 	.short	(.L_53 - .L_52)
.L_52:
        /*000c*/ 	.word	0x00000000
        /*0010*/ 	.short	0x000d
        /*0012*/ 	.short	0x0068
        /*0014*/ 	.byte	0x00, 0xf5, 0x21, 0x00


	//----- nvinfo : EIATTR_KPARAM_INFO
	.align		4
.L_53:
        /*0018*/ 	.byte	0x04, 0x17
        /*001a*/ 	.short	(.L_55 - .L_54)
.L_54:
        /*001c*/ 	.word	0x00000000
        /*0020*/ 	.short	0x000c
        /*0022*/ 	.short	0x0060
        /*0024*/ 	.byte	0x00, 0xf5, 0x21, 0x00


	//----- nvinfo : EIATTR_KPARAM_INFO
	.align		4
.L_55:
        /*0028*/ 	.byte	0x04, 0x17
        /*002a*/ 	.short	(.L_57 - .L_56)
.L_56:
        /*002c*/ 	.word	0x00000000
        /*0030*/ 	.short	0x000b
        /*0032*/ 	.short	0x0058
        /*0034*/ 	.byte	0x00, 0xf0, 0x11, 0x00


	//----- nvinfo : EIATTR_KPARAM_INFO
	.align		4
.L_57:
        /*0038*/ 	.byte	0x04, 0x17
        /*003a*/ 	.short	(.L_59 - .L_58)
.L_58:
        /*003c*/ 	.word	0x00000000
        /*0040*/ 	.short	0x000a
        /*0042*/ 	.short	0x0050
        /*0044*/ 	.byte	0x00, 0xf5, 0x21, 0x00


	//----- nvinfo : EIATTR_KPARAM_INFO
	.align		4
.L_59:
        /*0048*/ 	.byte	0x04, 0x17
        /*004a*/ 	.short	(.L_61 - .L_60)
.L_60:
        /*004c*/ 	.word	0x00000000
        /*0050*/ 	.short	0x0009
        /*0052*/ 	.short	0x0048
        /*0054*/ 	.byte	0x00, 0xf5, 0x21, 0x00


	//----- nvinfo : EIATTR_KPARAM_INFO
	.align		4
.L_61:
        /*0058*/ 	.byte	0x04, 0x17
        /*005a*/ 	.short	(.L_63 - .L_62)
.L_62:
        /*005c*/ 	.word	0x00000000
        /*0060*/ 	.short	0x0008
        /*0062*/ 	.short	0x0040
        /*0064*/ 	.byte	0x00, 0xf0, 0x11, 0x00


	//----- nvinfo : EIATTR_KPARAM_INFO
	.align		4
.L_63:
        /*0068*/ 	.byte	0x04, 0x17
        /*006a*/ 	.short	(.L_65 - .L_64)
.L_64:
        /*006c*/ 	.word	0x00000000
        /*0070*/ 	.short	0x0007
        /*0072*/ 	.short	0x0038
        /*0074*/ 	.byte	0x00, 0xf5, 0x21, 0x00


	//----- nvinfo : EIATTR_KPARAM_INFO
	.align		4
.L_65:
        /*0078*/ 	.byte	0x04, 0x17
        /*007a*/ 	.short	(.L_67 - .L_66)
.L_66:
        /*007c*/ 	.word	0x00000000
        /*0080*/ 	.short	0x0006
        /*0082*/ 	.short	0x0030
        /*0084*/ 	.byte	0x00, 0xf5, 0x21, 0x00


	//----- nvinfo : EIATTR_KPARAM_INFO
	.align		4
.L_67:
        /*0088*/ 	.byte	0x04, 0x17
        /*008a*/ 	.short	(.L_69 - .L_68)
.L_68:
        /*008c*/ 	.word	0x00000000
        /*0090*/ 	.short	0x0005
        /*0092*/ 	.short	0x0028
        /*0094*/ 	.byte	0x00, 0xf5, 0x21, 0x00


	//----- nvinfo : EIATTR_KPARAM_INFO
	.align		4
.L_69:
        /*0098*/ 	.byte	0x04, 0x17
        /*009a*/ 	.short	(.L_71 - .L_70)
.L_70:
        /*009c*/ 	.word	0x00000000
        /*00a0*/ 	.short	0x0004
        /*00a2*/ 	.short	0x0020
        /*00a4*/ 	.byte	0x00, 0xf5, 0x21, 0x00


	//----- nvinfo : EIATTR_KPARAM_INFO
	.align		4
.L_71:
        /*00a8*/ 	.byte	0x04, 0x17
        /*00aa*/ 	.short	(.L_73 - .L_72)
.L_72:
        /*00ac*/ 	.word	0x00000000
        /*00b0*/ 	.short	0x0003
        /*00b2*/ 	.short	0x0018
        /*00b4*/ 	.byte	0x00, 0xf5, 0x21, 0x00


	//----- nvinfo : EIATTR_KPARAM_INFO
	.align		4
.L_73:
        /*00b8*/ 	.byte	0x04, 0x17
        /*00ba*/ 	.short	(.L_75 - .L_74)
.L_74:
        /*00bc*/ 	.word	0x00000000
        /*00c0*/ 	.short	0x0002
        /*00c2*/ 	.short	0x0010
        /*00c4*/ 	.byte	0x00, 0xf0, 0x11, 0x00


	//----- nvinfo : EIATTR_KPARAM_INFO
	.align		4
.L_75:
        /*00c8*/ 	.byte	0x04, 0x17
        /*00ca*/ 	.short	(.L_77 - .L_76)
.L_76:
        /*00cc*/ 	.word	0x00000000
        /*00d0*/ 	.short	0x0001
        /*00d2*/ 	.short	0x0008
        /*00d4*/ 	.byte	0x00, 0xf5, 0x21, 0x00


	//----- nvinfo : EIATTR_KPARAM_INFO
	.align		4
.L_77:
        /*00d8*/ 	.byte	0x04, 0x17
        /*00da*/ 	.short	(.L_79 - .L_78)
.L_78:
        /*00dc*/ 	.word	0x00000000
        /*00e0*/ 	.short	0x0000
        /*00e2*/ 	.short	0x0000
        /*00e4*/ 	.byte	0x00, 0xf0, 0x11, 0x00


	//----- nvinfo : EIATTR_SPARSE_MMA_MASK
	.align		4
.L_79:
        /*00e8*/ 	.byte	0x03, 0x50
        /*00ea*/ 	.short	0x0000


	//----- nvinfo : EIATTR_MAXREG_COUNT
	.align		4
        /*00ec*/ 	.byte	0x03, 0x1b
        /*00ee*/ 	.short	0x00ff


	//----- nvinfo : EIATTR_MERCURY_ISA_VERSION
	.align		4
        /*00f0*/ 	.byte	0x03, 0x5f
        /*00f2*/ 	.short	0x0101


	//----- nvinfo : EIATTR_VRC_CTA_INIT_COUNT
	.align		4
        /*00f4*/ 	.byte	0x02, 0x4a
	.zero		1
	.zero		1


	//----- nvinfo : EIATTR_EXIT_INSTR_OFFSETS
	.align		4
        /*00f8*/ 	.byte	0x04, 0x1c
        /*00fa*/ 	.short	(.L_81 - .L_80)


	//   ....[0]....
.L_80:
        /*00fc*/ 	.word	0x00000070


	//   ....[1]....
        /*0100*/ 	.word	0x000010a0


	//----- nvinfo : EIATTR_CRS_STACK_SIZE
	.align		4
.L_81:
        /*0104*/ 	.byte	0x04, 0x1e
        /*0106*/ 	.short	(.L_83 - .L_82)
.L_82:
        /*0108*/ 	.word	0x00000000


	//----- nvinfo : EIATTR_CBANK_PARAM_SIZE
	.align		4
.L_83:
        /*010c*/ 	.byte	0x03, 0x19
        /*010e*/ 	.short	0x0070


	//----- nvinfo : EIATTR_PARAM_CBANK
	.align		4
        /*0110*/ 	.byte	0x04, 0x0a
        /*0112*/ 	.short	(.L_85 - .L_84)
	.align		4
.L_84:
        /*0114*/ 	.word	index@(.nv.constant0._Z37compute_pattern_ll_propagation_kerneliPKiiPKdS2_S2_S2_S2_iS2_S0_iS2_Pd)
        /*0118*/ 	.short	0x0380
        /*011a*/ 	.short	0x0070


	//----- nvinfo : EIATTR_SW_WAR
	.align		4
.L_85:
        /*011c*/ 	.byte	0x04, 0x36
        /*011e*/ 	.short	(.L_87 - .L_86)
.L_86:
        /*0120*/ 	.word	0x00000008
.L_87:


//--------------------- .nv.info._Z33compute_pattern_ll_pruning_kerneliPKiS0_iPKdS2_S2_iS2_Pd --------------------------
	.section	.nv.info._Z33compute_pattern_ll_pruning_kerneliPKiS0_iPKdS2_S2_iS2_Pd,"",@"SHT_CUDA_INFO"
	.sectionflags	@""
	.align	4


	//----- nvinfo : EIATTR_CUDA_API_VERSION
	.align		4
        /*0000*/ 	.byte	0x04, 0x37
        /*0002*/ 	.short	(.L_89 - .L_88)
.L_88:
        /*0004*/ 	.word	0x00000082


	//----- nvinfo : EIATTR_KPARAM_INFO
	.align		4
.L_89:
        /*0008*/ 	.byte	0x04, 0x17
        /*000a*/ 	.short	(.L_91 - .L_90)
.L_90:
        /*000c*/ 	.word	0x00000000
        /*0010*/ 	.short	0x0009
        /*0012*/ 	.short	0x0048
        /*0014*/ 	.byte	0x00, 0xf5, 0x21, 0x00


	//----- nvinfo : EIATTR_KPARAM_INFO
	.align		4
.L_91:
        /*0018*/ 	.byte	0x04, 0x17
        /*001a*/ 	.short	(.L_93 - .L_92)
.L_92:
        /*001c*/ 	.word	0x00000000
        /*0020*/ 	.short	0x0008
        /*0022*/ 	.short	0x0040
        /*0024*/ 	.byte	0x00, 0xf5, 0x21, 0x00


	//----- nvinfo : EIATTR_KPARAM_INFO
	.align		4
.L_93:
        /*0028*/ 	.byte	0x04, 0x17
        /*002a*/ 	.short	(.L_95 - .L_94)
.L_94:
        /*002c*/ 	.word	0x00000000
        /*0030*/ 	.short	0x0007
        /*0032*/ 	.short	0x0038
        /*0034*/ 	.byte	0x00, 0xf0, 0x11, 0x00


	//----- nvinfo : EIATTR_KPARAM_INFO
	.align		4
.L_95:
        /*0038*/ 	.byte	0x04, 0x17
        /*003a*/ 	.short	(.L_97 - .L_96)
.L_96:
        /*003c*/ 	.word	0x00000000
        /*0040*/ 	.short	0x0006
        /*0042*/ 	.short	0x0030
        /*0044*/ 	.byte	0x00, 0xf5, 0x21, 0x00


	//----- nvinfo : EIATTR_KPARAM_INFO
	.align		4
.L_97:
        /*0048*/ 	.byte	0x04, 0x17
        /*004a*/ 	.short	(.L_99 - .L_98)
.L_98:
        /*004c*/ 	.word	0x00000000
        /*0050*/ 	.short	0x0005
        /*0052*/ 	.short	0x0028
        /*0054*/ 	.byte	0x00, 0xf5, 0x21, 0x00


	//----- nvinfo : EIATTR_KPARAM_INFO
	.align		4
.L_99:
        /*0058*/ 	.byte	0x04, 0x17
        /*005a*/ 	.short	(.L_101 - .L_100)
.L_100:
        /*005c*/ 	.word	0x00000000
        /*0060*/ 	.short	0x0004
        /*0062*/ 	.short	0x0020
        /*0064*/ 	.byte	0x00, 0xf5, 0x21, 0x00


	//----- nvinfo : EIATTR_KPARAM_INFO
	.align		4
.L_101:
        /*0068*/ 	.byte	0x04, 0x17
        /*006a*/ 	.short	(.L_103 - .L_102)
.L_102:
        /*006c*/ 	.word	0x00000000
        /*0070*/ 	.short	0x0003
        /*0072*/ 	.short	0x0018
        /*0074*/ 	.byte	0x00, 0xf0, 0x11, 0x00


	//----- nvinfo : EIATTR_KPARAM_INFO
	.align		4
.L_103:
        /*0078*/ 	.byte	0x04, 0x17
        /*007a*/ 	.short	(.L_105 - .L_104)
.L_104:
        /*007c*/ 	.word	0x00000000
        /*0080*/ 	.short	0x0002
        /*0082*/ 	.short	0x0010
        /*0084*/ 	.byte	0x00, 0xf5, 0x21, 0x00


	//----- nvinfo : EIATTR_KPARAM_INFO
	.align		4
.L_105:
        /*0088*/ 	.byte	0x04, 0x17
        /*008a*/ 	.short	(.L_107 - .L_106)
.L_106:
        /*008c*/ 	.word	0x00000000
        /*0090*/ 	.short	0x0001
        /*0092*/ 	.short	0x0008
        /*0094*/ 	.byte	0x00, 0xf5, 0x21, 0x00


	//----- nvinfo : EIATTR_KPARAM_INFO
	.align		4
.L_107:
        /*0098*/ 	.byte	0x04, 0x17
        /*009a*/ 	.short	(.L_109 - .L_108)
.L_108:
        /*009c*/ 	.word	0x00000000
        /*00a0*/ 	.short	0x0000
        /*00a2*/ 	.short	0x0000
        /*00a4*/ 	.byte	0x00, 0xf0, 0x11, 0x00


	//----- nvinfo : EIATTR_SPARSE_MMA_MASK
	.align		4
.L_109:
        /*00a8*/ 	.byte	0x03, 0x50
        /*00aa*/ 	.short	0x0000


	//----- nvinfo : EIATTR_MAXREG_COUNT
	.align		4
        /*00ac*/ 	.byte	0x03, 0x1b
        /*00ae*/ 	.short	0x00ff


	//----- nvinfo : EIATTR_MERCURY_ISA_VERSION
	.align		4
        /*00b0*/ 	.byte	0x03, 0x5f
        /*00b2*/ 	.short	0x0101


	//----- nvinfo : EIATTR_VRC_CTA_INIT_COUNT
	.align		4
        /*00b4*/ 	.byte	0x02, 0x4a
	.zero		1
	.zero		1


	//----- nvinfo : EIATTR_EXIT_INSTR_OFFSETS
	.align		4
        /*00b8*/ 	.byte	0x04, 0x1c
        /*00ba*/ 	.short	(.L_111 - .L_110)


	//   ....[0]....
.L_110:
        /*00bc*/ 	.word	0x00000070


	//   ....[1]....
        /*00c0*/ 	.word	0x00002570


	//----- nvinfo : EIATTR_CRS_STACK_SIZE
	.align		4
.L_111:
        /*00c4*/ 	.byte	0x04, 0x1e
        /*00c6*/ 	.short	(.L_113 - .L_112)
.L_112:
        /*00c8*/ 	.word	0x00000000


	//----- nvinfo : EIATTR_CBANK_PARAM_SIZE
	.align		4
.L_113:
        /*00cc*/ 	.byte	0x03, 0x19
        /*00ce*/ 	.short	0x0050


	//----- nvinfo : EIATTR_PARAM_CBANK
	.align		4
        /*00d0*/ 	.byte	0x04, 0x0a
        /*00d2*/ 	.short	(.L_115 - .L_114)
	.align		4
.L_114:
        /*00d4*/ 	.word	index@(.nv.constant0._Z33compute_pattern_ll_pruning_kerneliPKiS0_iPKdS2_S2_iS2_Pd)
        /*00d8*/ 	.short	0x0380
        /*00da*/ 	.short	0x0050


	//----- nvinfo : EIATTR_SW_WAR
	.align		4
.L_115:
        /*00dc*/ 	.byte	0x04, 0x36
        /*00de*/ 	.short	(.L_117 - .L_116)
.L_116:
        /*00e0*/ 	.word	0x00000008
.L_117:


//--------------------- .nv.info._Z20backward_pass_kerneliiPKiS0_S0_PKdS0_S0_S0_S0_iS2_S2_PdS3_ --------------------------
	.section	.nv.info._Z20backward_pass_kerneliiPKiS0_S0_PKdS0_S0_S0_S0_iS2_S2_PdS3_,"",@"SHT_CUDA_INFO"
	.sectionflags	@""
	.align	4


	//----- nvinfo : EIATTR_CUDA_API_VERSION
	.align		4
        /*0000*/ 	.byte	0x04, 0x37
        /*0002*/ 	.short	(.L_119 - .L_118)
.L_118:
        /*0004*/ 	.word	0x00000082


	//----- nvinfo : EIATTR_KPARAM_INFO
	.align		4
.L_119:
        /*0008*/ 	.byte	0x04, 0x17
        /*000a*/ 	.short	(.L_121 - .L_120)
.L_120:
        /*000c*/ 	.word	0x00000000
        /*0010*/ 	.short	0x000e
        /*0012*/ 	.short	0x0068
        /*0014*/ 	.byte	0x00, 0xf5, 0x21, 0x00


	//----- nvinfo : EIATTR_KPARAM_INFO
	.align		4
.L_121:
        /*0018*/ 	.byte	0x04, 0x17
        /*001a*/ 	.short	(.L_123 - .L_122)
.L_122:
        /*001c*/ 	.word	0x00000000
        /*0020*/ 	.short	0x000d
        /*0022*/ 	.short	0x0060
        /*0024*/ 	.byte	0x00, 0xf5, 0x21, 0x00


	//----- nvinfo : EIATTR_KPARAM_INFO
	.align		4
.L_123:
        /*0028*/ 	.byte	0x04, 0x17
        /*002a*/ 	.short	(.L_125 - .L_124)
.L_124:
        /*002c*/ 	.word	0x00000000
        /*0030*/ 	.short	0x000c
        /*0032*/ 	.short	0x0058
        /*0034*/ 	.byte	0x00, 0xf5, 0x21, 0x00


	//----- nvinfo : EIATTR_KPARAM_INFO
	.align		4
.L_125:
        /*0038*/ 	.byte	0x04, 0x17
        /*003a*/ 	.short	(.L_127 - .L_126)
.L_126:
        /*003c*/ 	.word	0x00000000
        /*0040*/ 	.short	0x000b
        /*0042*/ 	.short	0x0050
        /*0044*/ 	.byte	0x00, 0xf5, 0x21, 0x00


	//----- nvinfo : EIATTR_KPARAM_INFO
	.align		4
.L_127:
        /*0048*/ 	.byte	0x04, 0x17
        /*004a*/ 	.short	(.L_129 - .L_128)
.L_128:
        /*004c*/ 	.word	0x00000000
        /*0050*/ 	.short	0x000a
        /*0052*/ 	.short	0x0048
        /*0054*/ 	.byte	0x00, 0xf0, 0x11, 0x00


	//----- nvinfo : EIATTR_KPARAM_INFO
	.align		4
.L_129:
        /*0058*/ 	.byte	0x04, 0x17
        /*005a*/ 	.short	(.L_131 - .L_130)
.L_130:
        /*005c*/ 	.word	0x00000000
        /*0060*/ 	.short	0x0009
        /*0062*/ 	.short	0x0040
        /*0064*/ 	.byte	0x00, 0xf5, 0x21, 0x00


	//----- nvinfo : EIATTR_KPARAM_INFO
	.align		4
.L_131:
        /*0068*/ 	.byte	0x04, 0x17
        /*006a*/ 	.short	(.L_133 - .L_132)
.L_132:
        /*006c*/ 	.word	0x00000000
        /*0070*/ 	.short	0x0008
        /*0072*/ 	.short	0x0038
        /*0074*/ 	.byte	0x00, 0xf5, 0x21, 0x00


	//----- nvinfo : EIATTR_KPARAM_INFO
	.align		4
.L_133:
        /*0078*/ 	.byte	0x04, 0x17
        /*007a*/ 	.short	(.L_135 - .L_134)
.L_134:
        /*007c*/ 	.word	0x00000000
        /*0080*/ 	.short	0x0007
        /*0082*/ 	.short	0x0030
        /*0084*/ 	.byte	0x00, 0xf5, 0x21, 0x00


	//----- nvinfo : EIATTR_KPARAM_INFO
	.align		4
.L_135:
        /*0088*/ 	.byte	0x04, 0x17
        /*008a*/ 	.short	(.L_137 - .L_136)
.L_136:
        /*008c*/ 	.word	0x00000000
        /*0090*/ 	.short	0x0006
        /*0092*/ 	.short	0x0028
        /*0094*/ 	.byte	0x00, 0xf5, 0x21, 0x00


	//----- nvinfo : EIATTR_KPARAM_INFO
	.align		4
.L_137:
        /*0098*/ 	.byte	0x04, 0x17
        /*009a*/ 	.short	(.L_139 - .L_138)
.L_138:
        /*009c*/ 	.word	0x00000000
        /*00a0*/ 	.short	0x0005
        /*00a2*/ 	.short	0x0020
        /*00a4*/ 	.byte	0x00, 0xf5, 0x21, 0x00


	//----- nvinfo : EIATTR_KPARAM_INFO
	.align		4
.L_139:
        /*00a8*/ 	.byte	0x04, 0x17
        /*00aa*/ 	.short	(.L_141 - .L_140)
.L_140:
        /*00ac*/ 	.word	0x00000000
        /*00b0*/ 	.short	0x0004
        /*00b2*/ 	.short	0x0018
        /*00b4*/ 	.byte	0x00, 0xf5, 0x21, 0x00


	//----- nvinfo : EIATTR_KPARAM_INFO
	.align		4
.L_141:
        /*00b8*/ 	.byte	0x04, 0x17
        /*00ba*/ 	.short	(.L_143 - .L_142)
.L_142:
        /*00bc*/ 	.word	0x00000000
        /*00c0*/ 	.short	0x0003
        /*00c2*/ 	.short	0x0010
        /*00c4*/ 	.byte	0x00, 0xf5, 0x21, 0x00


	//----- nvinfo : EIATTR_KPARAM_INFO
	.align		4
.L_143:
        /*00c8*/ 	.byte	0x04, 0x17
        /*00ca*/ 	.short	(.L_145 - .L_144)
.L_144:
        /*00cc*/ 	.word	0x00000000
        /*00d0*/ 	.short	0x0002
        /*00d2*/ 	.short	0x0008
        /*00d4*/ 	.byte	0x00, 0xf5, 0x21, 0x00


	//----- nvinfo : EIATTR_KPARAM_INFO
	.align		4
.L_145:
        /*00d8*/ 	.byte	0x04, 0x17
        /*00da*/ 	.short	(.L_147 - .L_146)
.L_146:
        /*00dc*/ 	.word	0x00000000
        /*00e0*/ 	.short	0x0001
        /*00e2*/ 	.short	0x0004
        /*00e4*/ 	.byte	0x00, 0xf0, 0x11, 0x00


	//----- nvinfo : EIATTR_KPARAM_INFO
	.align		4
.L_147:
        /*00e8*/ 	.byte	0x04, 0x17
        /*00ea*/ 	.short	(.L_149 - .L_148)
.L_148:
        /*00ec*/ 	.word	0x00000000
        /*00f0*/ 	.short	0x0000
        /*00f2*/ 	.short	0x0000
        /*00f4*/ 	.byte	0x00, 0xf0, 0x11, 0x00


	//----- nvinfo : EIATTR_SPARSE_MMA_MASK
	.align		4
.L_149:
        /*00f8*/ 	.byte	0x03, 0x50
        /*00fa*/ 	.short	0x0000


	//----- nvinfo : EIATTR_MAXREG_COUNT
	.align		4
        /*00fc*/ 	.byte	0x03, 0x1b
        /*00fe*/ 	.short	0x00ff


	//----- nvinfo : EIATTR_MERCURY_ISA_VERSION
	.align		4
        /*0100*/ 	.byte	0x03, 0x5f
        /*0102*/ 	.short	0x0101


	//----- nvinfo : EIATTR_VRC_CTA_INIT_COUNT
	.align		4
        /*0104*/ 	.byte	0x02, 0x4a
	.zero		1
	.zero		1


	//----- nvinfo : EIATTR_EXIT_INSTR_OFFSETS
	.align		4
        /*0108*/ 	.byte	0x04, 0x1c
        /*010a*/ 	.short	(.L_151 - .L_150)


	//   ....[0]....
.L_150:
        /*010c*/ 	.word	0x00000070


	//   ....[1]....
        /*0110*/ 	.word	0x000000e0


	//   ....[2]....
        /*0114*/ 	.word	0x00001fd0


	//   ....[3]....
        /*0118*/ 	.word	0x00004290


	//----- nvinfo : EIATTR_CRS_STACK_SIZE
	.align		4
.L_151:
        /*011c*/ 	.byte	0x04, 0x1e
        /*011e*/ 	.short	(.L_153 - .L_152)
.L_152:
        /*0120*/ 	.word	0x00000000


	//----- nvinfo : EIATTR_CBANK_PARAM_SIZE
	.align		4
.L_153:
        /*0124*/ 	.byte	0x03, 0x19
        /*0126*/ 	.short	0x0070


	//----- nvinfo : EIATTR_PARAM_CBANK
	.align		4
        /*0128*/ 	.byte	0x04, 0x0a
        /*012a*/ 	.short	(.L_155 - .L_154)
	.align		4
.L_154:
        /*012c*/ 	.word	index@(.nv.constant0._Z20backward_pass_kerneliiPKiS0_S0_PKdS0_S0_S0_S0_iS2_S2_PdS3_)
        /*0130*/ 	.short	0x0380
        /*0132*/ 	.short	0x0070


	//----- nvinfo : EIATTR_SW_WAR
	.align		4
.L_155:
        /*0134*/ 	.byte	0x04, 0x36
        /*0136*/ 	.short	(.L_157 - .L_156)
.L_156:
        /*0138*/ 	.word	0x00000008
.L_157:


//--------------------- .nv.info._Z19forward_pass_kerneliiiPKiS0_PKcS0_PKhPKdS0_S0_S0_PdS7_ --------------------------
	.section	.nv.info._Z19forward_pass_kerneliiiPKiS0_PKcS0_PKhPKdS0_S0_S0_PdS7_,"",@"SHT_CUDA_INFO"
	.sectionflags	@""
	.align	4


	//----- nvinfo : EIATTR_CUDA_API_VERSION
	.align		4
        /*0000*/ 	.byte	0x04, 0x37
        /*0002*/ 	.short	(.L_159 - .L_158)
.L_158:
        /*0004*/ 	.word	0x00000082


	//----- nvinfo : EIATTR_KPARAM_INFO
	.align		4
.L_159:
        /*0008*/ 	.byte	0x04, 0x17
        /*000a*/ 	.short	(.L_161 - .L_160)
.L_160:
        /*000c*/ 	.word	0x00000000
        /*0010*/ 	.short	0x000d
        /*0012*/ 	.short	0x0060
        /*0014*/ 	.byte	0x00, 0xf5, 0x21, 0x00


	//----- nvinfo : EIATTR_KPARAM_INFO
	.align		4
.L_161:
        /*0018*/ 	.byte	0x04, 0x17
        /*001a*/ 	.short	(.L_163 - .L_162)
.L_162:
        /*001c*/ 	.word	0x00000000
        /*0020*/ 	.short	0x000c
        /*0022*/ 	.short	0x0058
        /*0024*/ 	.byte	0x00, 0xf5, 0x21, 0x00


	//----- nvinfo : EIATTR_KPARAM_INFO
	.align		4
.L_163:
        /*0028*/ 	.byte	0x04, 0x17
        /*002a*/ 	.short	(.L_165 - .L_164)
.L_164:
        /*002c*/ 	.word	0x00000000
        /*0030*/ 	.short	0x000b
        /*0032*/ 	.short	0x0050
        /*0034*/ 	.byte	0x00, 0xf5, 0x21, 0x00


	//----- nvinfo : EIATTR_KPARAM_INFO
	.align		4
.L_165:
        /*0038*/ 	.byte	0x04, 0x17
        /*003a*/ 	.short	(.L_167 - .L_166)
.L_166:
        /*003c*/ 	.word	0x00000000
        /*0040*/ 	.short	0x000a
        /*0042*/ 	.short	0x0048
        /*0044*/ 	.byte	0x00, 0xf5, 0x21, 0x00


	//----- nvinfo : EIATTR_KPARAM_INFO
	.align		4
.L_167:
        /*0048*/ 	.byte	0x04, 0x17
        /*004a*/ 	.short	(.L_169 - .L_168)
.L_168:
        /*004c*/ 	.word	0x00000000
        /*0050*/ 	.short	0x0009
        /*0052*/ 	.short	0x0040
        /*0054*/ 	.byte	0x00, 0xf5, 0x21, 0x00


	//----- nvinfo : EIATTR_KPARAM_INFO
	.align		4
.L_169:
        /*0058*/ 	.byte	0x04, 0x17
        /*005a*/ 	.short	(.L_171 - .L_170)
.L_170:
        /*005c*/ 	.word	0x00000000
        /*0060*/ 	.short	0x0008
        /*0062*/ 	.short	0x0038
        /*0064*/ 	.byte	0x00, 0xf5, 0x21, 0x00


	//----- nvinfo : EIATTR_KPARAM_INFO
	.align		4
.L_171:
        /*0068*/ 	.byte	0x04, 0x17
        /*006a*/ 	.short	(.L_173 - .L_172)
.L_172:
        /*006c*/ 	.word	0x00000000
        /*0070*/ 	.short	0x0007
        /*0072*/ 	.short	0x0030
        /*0074*/ 	.byte	0x00, 0xf5, 0x21, 0x00


	//----- nvinfo : EIATTR_KPARAM_INFO
	.align		4
.L_173:
        /*0078*/ 	.byte	0x04, 0x17
        /*007a*/ 	.short	(.L_175 - .L_174)
.L_174:
        /*007c*/ 	.word	0x00000000
        /*0080*/ 	.short	0x0006
        /*0082*/ 	.short	0x0028
        /*0084*/ 	.byte	0x00, 0xf5, 0x21, 0x00


	//----- nvinfo : EIATTR_KPARAM_INFO
	.align		4
.L_175:
        /*0088*/ 	.byte	0x04, 0x17
        /*008a*/ 	.short	(.L_177 - .L_176)
.L_176:
        /*008c*/ 	.word	0x00000000
        /*0090*/ 	.short	0x0005
        /*0092*/ 	.short	0x0020
        /*0094*/ 	.byte	0x00, 0xf5, 0x21, 0x00


	//----- nvinfo : EIATTR_KPARAM_INFO
	.align		4
.L_177:
        /*0098*/ 	.byte	0x04, 0x17
        /*009a*/ 	.short	(.L_179 - .L_178)
.L_178:
        /*009c*/ 	.word	0x00000000
        /*00a0*/ 	.short	0x0004
        /*00a2*/ 	.short	0x0018
        /*00a4*/ 	.byte	0x00, 0xf5, 0x21, 0x00


	//----- nvinfo : EIATTR_KPARAM_INFO
	.align		4
.L_179:
        /*00a8*/ 	.byte	0x04, 0x17
        /*00aa*/ 	.short	(.L_181 - .L_180)
.L_180:
        /*00ac*/ 	.word	0x00000000
        /*00b0*/ 	.short	0x0003
        /*00b2*/ 	.short	0x0010
        /*00b4*/ 	.byte	0x00, 0xf5, 0x21, 0x00


	//----- nvinfo : EIATTR_KPARAM_INFO
	.align		4
.L_181:
        /*00b8*/ 	.byte	0x04, 0x17
        /*00ba*/ 	.short	(.L_183 - .L_182)
.L_182:
        /*00bc*/ 	.word	0x00000000
        /*00c0*/ 	.short	0x0002
        /*00c2*/ 	.short	0x0008
        /*00c4*/ 	.byte	0x00, 0xf0, 0x11, 0x00


	//----- nvinfo : EIATTR_KPARAM_INFO
	.align		4
.L_183:
        /*00c8*/ 	.byte	0x04, 0x17
        /*00ca*/ 	.short	(.L_185 - .L_184)
.L_184:
        /*00cc*/ 	.word	0x00000000
        /*00d0*/ 	.short	0x0001
        /*00d2*/ 	.short	0x0004
        /*00d4*/ 	.byte	0x00, 0xf0, 0x11, 0x00


	//----- nvinfo : EIATTR_KPARAM_INFO
	.align		4
.L_185:
        /*00d8*/ 	.byte	0x04, 0x17
        /*00da*/ 	.short	(.L_187 - .L_186)
.L_186:
        /*00dc*/ 	.word	0x00000000
        /*00e0*/ 	.short	0x0000
        /*00e2*/ 	.short	0x0000
        /*00e4*/ 	.byte	0x00, 0xf0, 0x11, 0x00


	//----- nvinfo : EIATTR_SPARSE_MMA_MASK
	.align		4
.L_187:
        /*00e8*/ 	.byte	0x03, 0x50
        /*00ea*/ 	.short	0x0000


	//----- nvinfo : EIATTR_MAXREG_COUNT
	.align		4
        /*00ec*/ 	.byte	0x03, 0x1b
        /*00ee*/ 	.short	0x00ff


	//----- nvinfo : EIATTR_MERCURY_ISA_VERSION
	.align		4
        /*00f0*/ 	.byte	0x03, 0x5f
        /*00f2*/ 	.short	0x0101


	//----- nvinfo : EIATTR_VRC_CTA_INIT_COUNT
	.align		4
        /*00f4*/ 	.byte	0x02, 0x4a
	.zero		1
	.zero		1


	//----- nvinfo : EIATTR_EXIT_INSTR_OFFSETS
	.align		4
        /*00f8*/ 	.byte	0x04, 0x1c
        /*00fa*/ 	.short	(.L_189 - .L_188)


	//   ....[0]....
.L_188:
        /*00fc*/ 	.word	0x00000070


	//   ....[1]....
        /*0100*/ 	.word	0x000000a0


	//   ....[2]....
        /*0104*/ 	.word	0x00004c50


	//----- nvinfo : EIATTR_CRS_STACK_SIZE
	.align		4
.L_189:
        /*0108*/ 	.byte	0x04, 0x1e
        /*010a*/ 	.short	(.L_191 - .L_190)
.L_190:
        /*010c*/ 	.word	0x00000000


	//----- nvinfo : EIATTR_CBANK_PARAM_SIZE
	.align		4
.L_191:
        /*0110*/ 	.byte	0x03, 0x19
        /*0112*/ 	.short	0x0068


	//----- nvinfo : EIATTR_PARAM_CBANK
	.align		4
        /*0114*/ 	.byte	0x04, 0x0a
        /*0116*/ 	.short	(.L_193 - .L_192)
	.align		4
.L_192:
        /*0118*/ 	.word	index@(.nv.constant0._Z19forward_pass_kerneliiiPKiS0_PKcS0_PKhPKdS0_S0_S0_PdS7_)
        /*011c*/ 	.short	0x0380
        /*011e*/ 	.short	0x0068


	//----- nvinfo : EIATTR_SW_WAR
	.align		4
.L_193:
        /*0120*/ 	.byte	0x04, 0x36
        /*0122*/ 	.short	(.L_195 - .L_194)
.L_194:
        /*0124*/ 	.word	0x00000008
.L_195:


//--------------------- .nv.callgraph             --------------------------
	.section	.nv.callgraph,"",@"SHT_CUDA_CALLGRAPH"
	.align	4
	.sectionentsize	8
	.align		4
        /*0000*/ 	.word	0x00000000
	.align		4
        /*0004*/ 	.word	0xffffffff
	.align		4
        /*0008*/ 	.word	0x00000000
	.align		4
        /*000c*/ 	.word	0xfffffffe
	.align		4
        /*0010*/ 	.word	0x00000000
	.align		4
        /*0014*/ 	.word	0xfffffffd
	.align		4
        /*0018*/ 	.word	0x00000000
	.align		4
        /*001c*/ 	.word	0xfffffffc


//--------------------- .text._Z13sum_ll_kernelPKdiPd --------------------------
	.section	.text._Z13sum_ll_kernelPKdiPd,"ax",@progbits
	.align	128
        .global         _Z13sum_ll_kernelPKdiPd
        .type           _Z13sum_ll_kernelPKdiPd,@function
        .size           _Z13sum_ll_kernelPKdiPd,(.L_x_151 - _Z13sum_ll_kernelPKdiPd)
        .other          _Z13sum_ll_kernelPKdiPd,@"STO_CUDA_ENTRY STV_DEFAULT"
_Z13sum_ll_kernelPKdiPd:
.text._Z13sum_ll_kernelPKdiPd:
[----:B------:R-:W-:Y:S01]  /*0000*/  LDC R1, c[0x0][0x37c] ;  /* 0x0000df00ff017b82 */ /* 0x000fe20000000800 */
[----:B------:R-:W0:Y:S07]  /*0010*/  S2R R9, SR_TID.X ;  /* 0x0000000000097919 */ /* 0x000e2e0000002100 */
[----:B------:R-:W0:Y:S01]  /*0020*/  S2UR UR4, SR_CTAID.X ;  /* 0x00000000000479c3 */ /* 0x000e220000002500 */
[----:B------:R-:W1:Y:S01]  /*0030*/  LDCU UR5, c[0x0][0x388] ;  /* 0x00007100ff0577ac */ /* 0x000e620008000800 */
[----:B------:R-:W-:Y:S01]  /*0040*/  CS2R R2, SRZ ;  /* 0x0000000000027805 */ /* 0x000fe2000001ff00 */
[----:B------:R-:W2:Y:S05]  /*0050*/  LDCU.64 UR6, c[0x0][0x358] ;  /* 0x00006b00ff0677ac */ /* 0x000eaa0008000a00 */
[----:B------:R-:W0:Y:S02]  /*0060*/  LDC R0, c[0x0][0x360] ;  /* 0x0000d800ff007b82 */ /* 0x000e240000000800 */
[----:B0-----:R-:W-:-:S05]  /*0070*/  IMAD R7, R0, UR4, R9 ;  /* 0x0000000400077c24 */ /* 0x001fca000f8e0209 */
[----:B-1----:R-:W-:-:S13]  /*0080*/  ISETP.GE.AND P0, PT, R7, UR5, PT ;  /* 0x0000000507007c0c */ /* 0x002fda000bf06270 */
[----:B------:R-:W0:Y:S02]  /*0090*/  @!P0 LDC.64 R4, c[0x0][0x380] ;  /* 0x0000e000ff048b82 */ /* 0x000e240000000a00 */
[----:B0-----:R-:W-:-:S05]  /*00a0*/  @!P0 IMAD.WIDE R4, R7, 0x8, R4 ;  /* 0x0000000807048825 */ /* 0x001fca00078e0204 */
[----:B--2---:R-:W2:Y:S01]  /*00b0*/  @!P0 LDG.E.64 R2, desc[UR6][R4.64] ;  /* 0x0000000604028981 */ /* 0x004ea2000c1e1b00 */
[----:B------:R-:W0:Y:S01]  /*00c0*/  S2UR UR5, SR_CgaCtaId ;  /* 0x00000000000579c3 */ /* 0x000e220000008800 */
[----:B------:R-:W-:Y:S01]  /*00d0*/  UMOV UR4, 0x400 ;  /* 0x0000040000047882 */ /* 0x000fe20000000000 */
[----:B------:R-:W-:Y:S02]  /*00e0*/  ISETP.GE.U32.AND P1, PT, R0, 0x2, PT ;  /* 0x000000020000780c */ /* 0x000fe40003f26070 */
[----:B------:R-:W-:Y:S01]  /*00f0*/  ISETP.NE.AND P0, PT, R9, RZ, PT ;  /* 0x000000ff0900720c */ /* 0x000fe20003f05270 */
[----:B0-----:R-:W-:-:S06]  /*0100*/  ULEA UR4, UR5, UR4, 0x18 ;  /* 0x0000000405047291 */ /* 0x001fcc000f8ec0ff */
[----:B------:R-:W-:-:S05]  /*0110*/  LEA R7, R9, UR4, 0x3 ;  /* 0x0000000409077c11 */ /* 0x000fca000f8e18ff */
[----:B--2---:R0:W-:Y:S01]  /*0120*/  STS.64 [R7], R2 ;  /* 0x0000000207007388 */ /* 0x0041e20000000a00 */
[----:B------:R-:W-:Y:S06]  /*0130*/  BAR.SYNC.DEFER_BLOCKING 0x0 ;  /* 0x0000000000007b1d */ /* 0x000fec0000010000 */
[----:B------:R-:W-:Y:S05]  /*0140*/  @!P1 BRA `(.L_x_0) ;  /* 0x00000000002c9947 */ /* 0x000fea0003800000 */
.L_x_1:
[----:B------:R-:W-:-:S04]  /*0150*/  SHF.R.U32.HI R8, RZ, 0x1, R0 ;  /* 0x00000001ff087819 */ /* 0x000fc80000011600 */
[----:B------:R-:W-:-:S13]  /*0160*/  ISETP.GE.U32.AND P1, PT, R9, R8, PT ;  /* 0x000000080900720c */ /* 0x000fda0003f26070 */
[----:B------:R-:W-:Y:S01]  /*0170*/  @!P1 IMAD R6, R8, 0x8, R7 ;  /* 0x0000000808069824 */ /* 0x000fe200078e0207 */
[----:B------:R-:W-:Y:S04]  /*0180*/  @!P1 LDS.64 R4, [R7] ;  /* 0x0000000007049984 */ /* 0x000fe80000000a00 */
[----:B0-----:R-:W0:Y:S02]  /*0190*/  @!P1 LDS.64 R2, [R6] ;  /* 0x0000000006029984 */ /* 0x001e240000000a00 */
[----:B0-----:R-:W-:-:S07]  /*01a0*/  @!P1 DADD R2, R2, R4 ;  /* 0x0000000002029229 */ /* 0x001fce0000000004 */
[----:B------:R1:W-:Y:S01]  /*01b0*/  @!P1 STS.64 [R7], R2 ;  /* 0x0000000207009388 */ /* 0x0003e20000000a00 */
[----:B------:R-:W-:Y:S01]  /*01c0*/  BAR.SYNC.DEFER_BLOCKING 0x0 ;  /* 0x0000000000007b1d */ /* 0x000fe20000010000 */
[----:B------:R-:W-:Y:S01]  /*01d0*/  ISETP.GT.U32.AND P1, PT, R0, 0x3, PT ;  /* 0x000000030000780c */ /* 0x000fe20003f24070 */
[----:B------:R-:W-:-:S12]  /*01e0*/  IMAD.MOV.U32 R0, RZ, RZ, R8 ;  /* 0x000000ffff007224 */ /* 0x000fd800078e0008 */
[----:B-1----:R-:W-:Y:S05]  /*01f0*/  @P1 BRA `(.L_x_1) ;  /* 0xfffffffc00d41947 */ /* 0x002fea000383ffff */
.L_x_0:
[----:B------:R-:W-:Y:S05]  /*0200*/  @P0 EXIT ;  /* 0x000000000000094d */ /* 0x000fea0003800000 */
[----:B------:R-:W1:Y:S01]  /*0210*/  S2UR UR5, SR_CgaCtaId ;  /* 0x00000000000579c3 */ /* 0x000e620000008800 */
[----:B------:R-:W-:-:S07]  /*0220*/  UMOV UR4, 0x400 ;  /* 0x0000040000047882 */ /* 0x000fce0000000000 */
[----:B------:R-:W2:Y:S01]  /*0230*/  LDC.64 R4, c[0x0][0x390] ;  /* 0x0000e400ff047b82 */ /* 0x000ea20000000a00 */
[----:B-1----:R-:W-:-:S09]  /*0240*/  ULEA UR4, UR5, UR4, 0x18 ;  /* 0x0000000405047291 */ /* 0x002fd2000f8ec0ff */
[----:B0-----:R-:W2:Y:S04]  /*0250*/  LDS.64 R2, [UR4] ;  /* 0x00000004ff027984 */ /* 0x001ea80008000a00 */
[----:B--2---:R-:W-:Y:S01]  /*0260*/  REDG.E.ADD.F64.RN.STRONG.GPU desc[UR6][R4.64], R2 ;  /* 0x00000002040079a6 */ /* 0x004fe2000c12ff06 */
[----:B------:R-:W-:Y:S05]  /*0270*/  EXIT ;  /* 0x000000000000794d */ /* 0x000fea0003800000 */
.L_x_2:
[----:B------:R-:W-:-:S00]  /*0280*/  BRA `(.L_x_2) ;  /* 0xfffffffc00fc7947 */ /* 0x000fc0000383ffff */
[----:B------:R-:W-:-:S00]  /*0290*/  NOP ;  /* 0x0000000000007918 */ /* 0x000fc00000000000 */
        /* <DEDUP_REMOVED lines=14> */
.L_x_151:


//--------------------- .text._Z37compute_pattern_ll_propagation_kerneliPKiiPKdS2_S2_S2_S2_iS2_S0_iS2_Pd --------------------------
	.section	.text._Z37compute_pattern_ll_propagation_kerneliPKiiPKdS2_S2_S2_S2_iS2_S0_iS2_Pd,"ax",@progbits
	.align	128
        .global         _Z37compute_pattern_ll_propagation_kerneliPKiiPKdS2_S2_S2_S2_iS2_S0_iS2_Pd
        .type           _Z37compute_pattern_ll_propagation_kerneliPKiiPKdS2_S2_S2_S2_iS2_S0_iS2_Pd,@function
        .size           _Z37compute_pattern_ll_propagation_kerneliPKiiPKdS2_S2_S2_S2_iS2_S0_iS2_Pd,(.L_x_152 - _Z37compute_pattern_ll_propagation_kerneliPKiiPKdS2_S2_S2_S2_iS2_S0_iS2_Pd)
        .other          _Z37compute_pattern_ll_propagation_kerneliPKiiPKdS2_S2_S2_S2_iS2_S0_iS2_Pd,@"STO_CUDA_ENTRY STV_DEFAULT"
_Z37compute_pattern_ll_propagation_kerneliPKiiPKdS2_S2_S2_S2_iS2_S0_iS2_Pd:
.text._Z37compute_pattern_ll_propagation_kerneliPKiiPKdS2_S2_S2_S2_iS2_S0_iS2_Pd:
[----:B------:R-:W-:Y:S01]  /*0000*/  LDC R1, c[0x0][0x37c] ;  /* 0x0000df00ff017b82 */ /* 0x000fe20000000800 */
[----:B------:R-:W0:Y:S07]  /*0010*/  S2R R3, SR_TID.X ;  /* 0x0000000000037919 */ /* 0x000e2e0000002100 */
[----:B------:R-:W0:Y:S01]  /*0020*/  S2UR UR4, SR_CTAID.X ;  /* 0x00000000000479c3 */ /* 0x000e220000002500 */
[----:B------:R-:W1:Y:S07]  /*0030*/  LDCU UR5, c[0x0][0x380] ;  /* 0x00007000ff0577ac */ /* 0x000e6e0008000800 */
[----:B------:R-:W0:Y:S02]  /*0040*/  LDC R0, c[0x0][0x360] ;  /* 0x0000d800ff007b82 */ /* 0x000e240000000800 */
[----:B0-----:R-:W-:-:S05]  /*0050*/  IMAD R0, R0, UR4, R3 ;  /* 0x0000000400007c24 */ /* 0x001fca000f8e0203 */
[----:B-1----:R-:W-:-:S13]  /*0060*/  ISETP.GE.AND P0, PT, R0, UR5, PT ;  /* 0x0000000500007c0c */ /* 0x002fda000bf06270 */
[----:B------:R-:W-:Y:S05]  /*0070*/  @P0 EXIT ;  /* 0x000000000000094d */ /* 0x000fea0003800000 */
[----:B------:R-:W0:Y:S01]  /*0080*/  LDC.64 R6, c[0x0][0x388] ;  /* 0x0000e200ff067b82 */ /* 0x000e220000000a00 */
[----:B------:R-:W1:Y:S01]  /*0090*/  LDCU.64 UR8, c[0x0][0x358] ;  /* 0x00006b00ff0877ac */ /* 0x000e620008000a00 */
[----:B------:R-:W2:Y:S01]  /*00a0*/  LDCU UR5, c[0x0][0x3c0] ;  /* 0x00007800ff0577ac */ /* 0x000ea20008000800 */
[----:B0-----:R-:W-:-:S05]  /*00b0*/  IMAD.WIDE R6, R0, 0x4, R6 ;  /* 0x0000000400067825 */ /* 0x001fca00078e0206 */
[----:B-1----:R-:W3:Y:S01]  /*00c0*/  LDG.E R2, desc[UR8][R6.64] ;  /* 0x0000000806027981 */ /* 0x002ee2000c1e1900 */
[----:B--2---:R-:W-:Y:S01]  /*00d0*/  UISETP.GE.AND UP0, UPT, UR5, 0x1, UPT ;  /* 0x000000010500788c */ /* 0x004fe2000bf06270 */
[----:B------:R-:W-:Y:S01]  /*00e0*/  CS2R R8, SRZ ;  /* 0x0000000000087805 */ /* 0x000fe2000001ff00 */
[----:B---3--:R-:W-:-:S04]  /*00f0*/  IMAD R3, R2, UR5, RZ ;  /* 0x0000000502037c24 */ /* 0x008fc8000f8e02ff */
[----:B------:R-:W-:Y:S01]  /*0100*/  IMAD.SHL.U32 R4, R3, 0x4, RZ ;  /* 0x0000000403047824 */ /* 0x000fe200078e00ff */
[----:B------:R-:W-:Y:S02]  /*0110*/  SHF.R.S32.HI R26, RZ, 0x1f, R3 ;  /* 0x0000001fff1a7819 */ /* 0x000fe40000011403 */
[----:B------:R-:W-:Y:S05]  /*0120*/  BRA.U !UP0, `(.L_x_3) ;  /* 0x0000000508c87547 */ /* 0x000fea000b800000 */
[----:B------:R-:W-:Y:S01]  /*0130*/  UISETP.GE.U32.AND UP1, UPT, UR5, 0x10, UPT ;  /* 0x000000100500788c */ /* 0x000fe2000bf26070 */
[----:B------:R-:W-:Y:S01]  /*0140*/  CS2R R8, SRZ ;  /* 0x0000000000087805 */ /* 0x000fe2000001ff00 */
[----:B------:R-:W-:Y:S01]  /*0150*/  ULOP3.LUT UR6, UR5, 0xf, URZ, 0xc0, !UPT ;  /* 0x0000000f05067892 */ /* 0x000fe2000f8ec0ff */
[----:B------:R-:W-:-:S03]  /*0160*/  UMOV UR4, URZ ;  /* 0x000000ff00047c82 */ /* 0x000fc60008000000 */
[----:B------:R-:W-:-:S03]  /*0170*/  UISETP.NE.AND UP0, UPT, UR6, URZ, UPT ;  /* 0x000000ff0600728c */ /* 0x000fc6000bf05270 */
[----:B------:R-:W-:Y:S08]  /*0180*/  BRA.U !UP1, `(.L_x_4) ;  /* 0x0000000109b47547 */ /* 0x000ff0000b800000 */
[----:B------:R-:W0:Y:S01]  /*0190*/  LDCU.64 UR10, c[0x0][0x3a8] ;  /* 0x00007500ff0a77ac */ /* 0x000e220008000a00 */
[----:B------:R-:W-:Y:S01]  /*01a0*/  CS2R R8, SRZ ;  /* 0x0000000000087805 */ /* 0x000fe2000001ff00 */
[----:B------:R-:W-:-:S04]  /*01b0*/  ULOP3.LUT UR4, UR5, 0x7ffffff0, URZ, 0xc0, !UPT ;  /* 0x7ffffff005047892 */ /* 0x000fc8000f8ec0ff */
[----:B------:R-:W-:Y:S01]  /*01c0*/  UIADD3 UR5, UPT, UPT, -UR4, URZ, URZ ;  /* 0x000000ff04057290 */ /* 0x000fe2000fffe1ff */
[----:B0-----:R-:W-:-:S04]  /*01d0*/  LEA R6, P0, R3, UR10, 0x3 ;  /* 0x0000000a03067c11 */ /* 0x001fc8000f8018ff */
[----:B------:R-:W-:Y:S02]  /*01e0*/  IADD3 R6, P1, PT, R6, 0x40, RZ ;  /* 0x0000004006067810 */ /* 0x000fe40007f3e0ff */
[----:B------:R-:W-:-:S05]  /*01f0*/  LEA.HI.X R7, R3, UR11, R26, 0x3, P0 ;  /* 0x0000000b03077c11 */ /* 0x000fca00080f1c1a */
[----:B------:R-:W-:-:S07]  /*0200*/  IMAD.X R7, RZ, RZ, R7, P1 ;  /* 0x000000ffff077224 */ /* 0x000fce00008e0607 */
.L_x_5:
[----:B------:R-:W2:Y:S04]  /*0210*/  LDG.E.64 R20, desc[UR8][R6.64+-0x40] ;  /* 0xffffc00806147981 */ /* 0x000ea8000c1e1b00 */
[----:B------:R-:W3:Y:S04]  /*0220*/  LDG.E.64 R18, desc[UR8][R6.64+-0x38] ;  /* 0xffffc80806127981 */ /* 0x000ee8000c1e1b00 */
[----:B------:R-:W4:Y:S04]  /*0230*/  LDG.E.64 R16, desc[UR8][R6.64+-0x30] ;  /* 0xffffd00806107981 */ /* 0x000f28000c1e1b00 */
[----:B------:R-:W5:Y:S04]  /*0240*/  LDG.E.64 R14, desc[UR8][R6.64+-0x28] ;  /* 0xffffd808060e7981 */ /* 0x000f68000c1e1b00 */
[----:B------:R-:W5:Y:S04]  /*0250*/  LDG.E.64 R12, desc[UR8][R6.64+-0x20] ;  /* 0xffffe008060c7981 */ /* 0x000f68000c1e1b00 */
[----:B------:R-:W5:Y:S04]  /*0260*/  LDG.E.64 R10, desc[UR8][R6.64+-0x18] ;  /* 0xffffe808060a7981 */ /* 0x000f68000c1e1b00 */
[----:B------:R-:W5:Y:S04]  /*0270*/  LDG.E.64 R24, desc[UR8][R6.64+-0x10] ;  /* 0xfffff00806187981 */ /* 0x000f68000c1e1b00 */
[----:B------:R-:W5:Y:S01]  /*0280*/  LDG.E.64 R22, desc[UR8][R6.64+-0x8] ;  /* 0xfffff80806167981 */ /* 0x000f62000c1e1b00 */
[----:B--2---:R-:W-:-:S03]  /*0290*/  DADD R20, R20, R8 ;  /* 0x0000000014147229 */ /* 0x004fc60000000008 */
[----:B------:R-:W2:Y:S05]  /*02a0*/  LDG.E.64 R8, desc[UR8][R6.64] ;  /* 0x0000000806087981 */ /* 0x000eaa000c1e1b00 */
[----:B---3--:R-:W-:Y:S02]  /*02b0*/  DADD R18, R20, R18 ;  /* 0x0000000014127229 */ /* 0x008fe40000000012 */
[----:B------:R-:W3:Y:S06]  /*02c0*/  LDG.E.64 R20, desc[UR8][R6.64+0x8] ;  /* 0x0000080806147981 */ /* 0x000eec000c1e1b00 */
[----:B----4-:R-:W-:-:S02]  /*02d0*/  DADD R16, R18, R16 ;  /* 0x0000000012107229 */ /* 0x010fc40000000010 */
[----:B------:R-:W4:Y:S06]  /*02e0*/  LDG.E.64 R18, desc[UR8][R6.64+0x10] ;  /* 0x0000100806127981 */ /* 0x000f2c000c1e1b00 */
[----:B-----5:R-:W-:Y:S02]  /*02f0*/  DADD R14, R16, R14 ;  /* 0x00000000100e7229 */ /* 0x020fe4000000000e */
[----:B------:R-:W5:Y:S06]  /*0300*/  LDG.E.64 R16, desc[UR8][R6.64+0x18] ;  /* 0x0000180806107981 */ /* 0x000f6c000c1e1b00 */
[----:B------:R-:W-:-:S02]  /*0310*/  DADD R12, R14, R12 ;  /* 0x000000000e0c7229 */ /* 0x000fc4000000000c */
[----:B------:R-:W5:Y:S06]  /*0320*/  LDG.E.64 R14, desc[UR8][R6.64+0x20] ;  /* 0x00002008060e7981 */ /* 0x000f6c000c1e1b00 */
[----:B------:R-:W-:Y:S02]  /*0330*/  DADD R10, R12, R10 ;  /* 0x000000000c0a7229 */ /* 0x000fe4000000000a */
[----:B------:R-:W5:Y:S06]  /*0340*/  LDG.E.64 R12, desc[UR8][R6.64+0x28] ;  /* 0x00002808060c7981 */ /* 0x000f6c000c1e1b00 */
[----:B------:R-:W-:-:S02]  /*0350*/  DADD R24, R10, R24 ;  /* 0x000000000a187229 */ /* 0x000fc40000000018 */
[----:B------:R-:W5:Y:S06]  /*0360*/  LDG.E.64 R10, desc[UR8][R6.64+0x30] ;  /* 0x00003008060a7981 */ /* 0x000f6c000c1e1b00 */
[----:B------:R-:W-:Y:S02]  /*0370*/  DADD R22, R24, R22 ;  /* 0x0000000018167229 */ /* 0x000fe40000000016 */
[----:B------:R0:W5:Y:S01]  /*0380*/  LDG.E.64 R24, desc[UR8][R6.64+0x38] ;  /* 0x0000380806187981 */ /* 0x000162000c1e1b00 */
[----:B------:R-:W-:-:S04]  /*0390*/  UIADD3 UR5, UPT, UPT, UR5, 0x10, URZ ;  /* 0x0000001005057890 */ /* 0x000fc8000fffe0ff */
[----:B------:R-:W-:Y:S01]  /*03a0*/  UISETP.NE.AND UP1, UPT, UR5, URZ, UPT ;  /* 0x000000ff0500728c */ /* 0x000fe2000bf25270 */
[----:B0-----:R-:W-:-:S05]  /*03b0*/  IADD3 R6, P0, PT, R6, 0x80, RZ ;  /* 0x0000008006067810 */ /* 0x001fca0007f1e0ff */
[----:B------:R-:W-:Y:S01]  /*03c0*/  IMAD.X R7, RZ, RZ, R7, P0 ;  /* 0x000000ffff077224 */ /* 0x000fe200000e0607 */
[----:B--2---:R-:W-:-:S08]  /*03d0*/  DADD R8, R22, R8 ;  /* 0x0000000016087229 */ /* 0x004fd00000000008 */
[----:B---3--:R-:W-:-:S08]  /*03e0*/  DADD R8, R8, R20 ;  /* 0x0000000008087229 */ /* 0x008fd00000000014 */
[----:B----4-:R-:W-:-:S08]  /*03f0*/  DADD R8, R8, R18 ;  /* 0x0000000008087229 */ /* 0x010fd00000000012 */
[----:B-----5:R-:W-:-:S08]  /*0400*/  DADD R8, R8, R16 ;  /* 0x0000000008087229 */ /* 0x020fd00000000010 */
[----:B------:R-:W-:-:S08]  /*0410*/  DADD R8, R8, R14 ;  /* 0x0000000008087229 */ /* 0x000fd0000000000e */
[----:B------:R-:W-:-:S08]  /*0420*/  DADD R8, R8, R12 ;  /* 0x0000000008087229 */ /* 0x000fd0000000000c */
[----:B------:R-:W-:-:S08]  /*0430*/  DADD R8, R8, R10 ;  /* 0x0000000008087229 */ /* 0x000fd0000000000a */
[----:B------:R-:W-:Y:S01]  /*0440*/  DADD R8, R8, R24 ;  /* 0x0000000008087229 */ /* 0x000fe20000000018 */
[----:B------:R-:W-:Y:S10]  /*0450*/  BRA.U UP1, `(.L_x_5) ;  /* 0xfffffffd016c7547 */ /* 0x000ff4000b83ffff */
.L_x_4:
[----:B------:R-:W-:Y:S05]  /*0460*/  BRA.U !UP0, `(.L_x_3) ;  /* 0x0000000108f87547 */ /* 0x000fea000b800000 */
[----:B------:R-:W0:Y:S01]  /*0470*/  LDCU UR5, c[0x0][0x3c0] ;  /* 0x00007800ff0577ac */ /* 0x000e220008000800 */
[----:B------:R-:W-:Y:S02]  /*0480*/  UISETP.GE.U32.AND UP0, UPT, UR6, 0x8, UPT ;  /* 0x000000080600788c */ /* 0x000fe4000bf06070 */
[----:B0-----:R-:W-:-:S04]  /*0490*/  ULOP3.LUT UR7, UR5, 0x7, URZ, 0xc0, !UPT ;  /* 0x0000000705077892 */ /* 0x001fc8000f8ec0ff */
[----:B------:R-:W-:-:S03]  /*04a0*/  UISETP.NE.AND UP1, UPT, UR7, URZ, UPT ;  /* 0x000000ff0700728c */ /* 0x000fc6000bf25270 */
[----:B------:R-:W-:Y:S08]  /*04b0*/  BRA.U !UP0, `(.L_x_6) ;  /* 0x0000000108587547 */ /* 0x000ff0000b800000 */
[----:B------:R-:W0:Y:S01]  /*04c0*/  LDCU.64 UR10, c[0x0][0x3a8] ;  /* 0x00007500ff0a77ac */ /* 0x000e220008000a00 */
[----:B------:R-:W-:-:S05]  /*04d0*/  IADD3 R5, P0, PT, R3, UR4, RZ ;  /* 0x0000000403057c10 */ /* 0x000fca000ff1e0ff */
[----:B------:R-:W-:Y:S01]  /*04e0*/  IMAD.X R6, RZ, RZ, R26, P0 ;  /* 0x000000ffff067224 */ /* 0x000fe200000e061a */
[----:B0-----:R-:W-:-:S04]  /*04f0*/  LEA R24, P0, R5, UR10, 0x3 ;  /* 0x0000000a05187c11 */ /* 0x001fc8000f8018ff */
[----:B------:R-:W-:-:S05]  /*0500*/  LEA.HI.X R25, R5, UR11, R6, 0x3, P0 ;  /* 0x0000000b05197c11 */ /* 0x000fca00080f1c06 */
        /* <DEDUP_REMOVED lines=8> */
[----:B------:R-:W-:Y:S01]  /*0590*/  UIADD3 UR4, UPT, UPT, UR4, 0x8, URZ ;  /* 0x0000000804047890 */ /* 0x000fe2000fffe0ff */
[----:B--2---:R-:W-:-:S08]  /*05a0*/  DADD R6, R8, R6 ;  /* 0x0000000008067229 */ /* 0x004fd00000000006 */
[----:B---3--:R-:W-:-:S08]  /*05b0*/  DADD R6, R6, R10 ;  /* 0x0000000006067229 */ /* 0x008fd0000000000a */
[----:B----4-:R-:W-:-:S08]  /*05c0*/  DADD R6, R6, R12 ;  /* 0x0000000006067229 */ /* 0x010fd0000000000c */
[----:B-----5:R-:W-:-:S08]  /*05d0*/  DADD R6, R6, R14 ;  /* 0x0000000006067229 */ /* 0x020fd0000000000e */
[----:B------:R-:W-:-:S08]  /*05e0*/  DADD R6, R6, R16 ;  /* 0x0000000006067229 */ /* 0x000fd00000000010 */
[----:B------:R-:W-:-:S08]  /*05f0*/  DADD R6, R6, R18 ;  /* 0x0000000006067229 */ /* 0x000fd00000000012 */
[----:B------:R-:W-:-:S08]  /*0600*/  DADD R6, R6, R20 ;  /* 0x0000000006067229 */ /* 0x000fd00000000014 */
[----:B------:R-:W-:-:S11]  /*0610*/  DADD R8, R6, R22 ;  /* 0x0000000006087229 */ /* 0x000fd60000000016 */
.L_x_6:
[----:B------:R-:W-:Y:S05]  /*0620*/  BRA.U !UP1, `(.L_x_3) ;  /* 0x0000000109887547 */ /* 0x000fea000b800000 */
[----:B------:R-:W-:Y:S02]  /*0630*/  UISETP.GE.U32.AND UP0, UPT, UR7, 0x4, UPT ;  /* 0x000000040700788c */ /* 0x000fe4000bf06070 */
[----:B------:R-:W-:-:S04]  /*0640*/  ULOP3.LUT UR5, UR5, 0x3, URZ, 0xc0, !UPT ;  /* 0x0000000305057892 */ /* 0x000fc8000f8ec0ff */
        /* <DEDUP_REMOVED lines=10> */
[----:B------:R-:W5:Y:S01]  /*06f0*/  LDG.E.64 R16, desc[UR8][R6.64+0x18] ;  /* 0x0000180806107981 */ /* 0x000f62000c1e1b00 */
[----:B------:R-:W-:Y:S01]  /*0700*/  UIADD3 UR4, UPT, UPT, UR4, 0x4, URZ ;  /* 0x0000000404047890 */ /* 0x000fe2000fffe0ff */
[----:B--2---:R-:W-:-:S08]  /*0710*/  DADD R10, R8, R10 ;  /* 0x00000000080a7229 */ /* 0x004fd0000000000a */
[----:B---3--:R-:W-:-:S08]  /*0720*/  DADD R10, R10, R12 ;  /* 0x000000000a0a7229 */ /* 0x008fd0000000000c */
[----:B----4-:R-:W-:-:S08]  /*0730*/  DADD R10, R10, R14 ;  /* 0x000000000a0a7229 */ /* 0x010fd0000000000e */
[----:B-----5:R-:W-:-:S11]  /*0740*/  DADD R8, R10, R16 ;  /* 0x000000000a087229 */ /* 0x020fd60000000010 */
.L_x_7:
[----:B------:R-:W-:Y:S05]  /*0750*/  BRA.U !UP1, `(.L_x_3) ;  /* 0x00000001093c7547 */ /* 0x000fea000b800000 */
[----:B------:R-:W0:Y:S01]  /*0760*/  LDCU.64 UR6, c[0x0][0x3a8] ;  /* 0x00007500ff0677ac */ /* 0x000e220008000a00 */
[----:B------:R-:W-:Y:S01]  /*0770*/  IADD3 R10, P0, PT, R3, UR4, RZ ;  /* 0x00000004030a7c10 */ /* 0x000fe2000ff1e0ff */
[----:B------:R-:W-:-:S04]  /*0780*/  UIADD3 UR5, UPT, UPT, -UR5, URZ, URZ ;  /* 0x000000ff05057290 */ /* 0x000fc8000fffe1ff */
[----:B------:R-:W-:Y:S01]  /*0790*/  IMAD.X R7, RZ, RZ, R26, P0 ;  /* 0x000000ffff077224 */ /* 0x000fe200000e061a */
[----:B0-----:R-:W-:-:S04]  /*07a0*/  LEA R5, P1, R10, UR6, 0x3 ;  /* 0x000000060a057c11 */ /* 0x001fc8000f8218ff */
[----:B------:R-:W-:-:S09]  /*07b0*/  LEA.HI.X R10, R10, UR7, R7, 0x3, P1 ;  /* 0x000000070a0a7c11 */ /* 0x000fd200088f1c07 */
.L_x_8:
[----:B------:R-:W-:Y:S02]  /*07c0*/  IMAD.MOV.U32 R6, RZ, RZ, R5 ;  /* 0x000000ffff067224 */ /* 0x000fe400078e0005 */
[----:B------:R-:W-:-:S06]  /*07d0*/  IMAD.MOV.U32 R7, RZ, RZ, R10 ;  /* 0x000000ffff077224 */ /* 0x000fcc00078e000a */
[----:B------:R-:W2:Y:S01]  /*07e0*/  LDG.E.64 R6, desc[UR8][R6.64] ;  /* 0x0000000806067981 */ /* 0x000ea2000c1e1b00 */
[----:B------:R-:W-:Y:S01]  /*07f0*/  UIADD3 UR5, UPT, UPT, UR5, 0x1, URZ ;  /* 0x0000000105057890 */ /* 0x000fe2000fffe0ff */
[----:B------:R-:W-:-:S03]  /*0800*/  IADD3 R5, P0, PT, R5, 0x8, RZ ;  /* 0x0000000805057810 */ /* 0x000fc60007f1e0ff */
[----:B------:R-:W-:Y:S02]  /*0810*/  UISETP.NE.AND UP0, UPT, UR5, URZ, UPT ;  /* 0x000000ff0500728c */ /* 0x000fe4000bf05270 */
[----:B------:R-:W-:Y:S01]  /*0820*/  IMAD.X R10, RZ, RZ, R10, P0 ;  /* 0x000000ffff0a7224 */ /* 0x000fe200000e060a */
[----:B--2---:R-:W-:-:S06]  /*0830*/  DADD R8, R6, R8 ;  /* 0x0000000006087229 */ /* 0x004fcc0000000008 */
[----:B------:R-:W-:Y:S05]  /*0840*/  BRA.U UP0, `(.L_x_8) ;  /* 0xfffffffd00dc7547 */ /* 0x000fea000b83ffff */
.L_x_3:
[----:B------:R-:W0:Y:S01]  /*0850*/  LDC R5, c[0x0][0x390] ;  /* 0x0000e400ff057b82 */ /* 0x000e220000000800 */
[----:B------:R-:W1:Y:S01]  /*0860*/  LDCU.64 UR4, c[0x0][0x3b0] ;  /* 0x00007600ff0477ac */ /* 0x000e620008000a00 */
[----:B------:R-:W-:Y:S01]  /*0870*/  SHF.R.S32.HI R6, RZ, 0x1f, R4 ;  /* 0x0000001fff067819 */ /* 0x000fe20000011404 */
[----:B------:R-:W2:Y:S01]  /*0880*/  LDCU.64 UR6, c[0x0][0x3a0] ;  /* 0x00007400ff0677ac */ /* 0x000ea20008000a00 */
[----:B0-----:R-:W-:-:S05]  /*0890*/  IMAD.SHL.U32 R7, R5, 0x4, RZ ;  /* 0x0000000405077824 */ /* 0x001fca00078e00ff */
[----:B------:R-:W-:-:S04]  /*08a0*/  IADD3 R4, P0, PT, R4, R7, RZ ;  /* 0x0000000704047210 */ /* 0x000fc80007f1e0ff */
[----:B------:R-:W-:Y:S01]  /*08b0*/  LEA.HI.X.SX32 R7, R7, R6, 0x1, P0 ;  /* 0x0000000607077211 */ /* 0x000fe200000f0eff */
[----:B------:R-:W-:-:S03]  /*08c0*/  IMAD.SHL.U32 R22, R4, 0x8, RZ ;  /* 0x0000000804167824 */ /* 0x000fc600078e00ff */
[----:B------:R-:W-:Y:S02]  /*08d0*/  SHF.L.U64.HI R4, R4, 0x3, R7 ;  /* 0x0000000304047819 */ /* 0x000fe40000010207 */
[C---:B-1----:R-:W-:Y:S02]  /*08e0*/  IADD3 R28, P0, PT, R22.reuse, UR4, RZ ;  /* 0x00000004161c7c10 */ /* 0x042fe4000ff1e0ff */
[----:B--2---:R-:W-:Y:S02]  /*08f0*/  IADD3 R22, P1, PT, R22, UR6, RZ ;  /* 0x0000000616167c10 */ /* 0x004fe4000ff3e0ff */
[C---:B------:R-:W-:Y:S02]  /*0900*/  IADD3.X R29, PT, PT, R4.reuse, UR5, RZ, P0, !PT ;  /* 0x00000005041d7c10 */ /* 0x040fe400087fe4ff */
[----:B------:R-:W-:-:S03]  /*0910*/  IADD3.X R23, PT, PT, R4, UR7, RZ, P1, !PT ;  /* 0x0000000704177c10 */ /* 0x000fc60008ffe4ff */
[----:B------:R-:W2:Y:S04]  /*0920*/  LDG.E.64 R18, desc[UR8][R28.64] ;  /* 0x000000081c127981 */ /* 0x000ea8000c1e1b00 */
[----:B------:R-:W2:Y:S04]  /*0930*/  LDG.E.64 R20, desc[UR8][R22.64] ;  /* 0x0000000816147981 */ /* 0x000ea8000c1e1b00 */
[----:B------:R-:W3:Y:S04]  /*0940*/  LDG.E.64 R14, desc[UR8][R28.64+0x8] ;  /* 0x000008081c0e7981 */ /* 0x000ee8000c1e1b00 */
[----:B------:R-:W3:Y:S04]  /*0950*/  LDG.E.64 R16, desc[UR8][R22.64+0x8] ;  /* 0x0000080816107981 */ /* 0x000ee8000c1e1b00 */
[----:B------:R-:W4:Y:S04]  /*0960*/  LDG.E.64 R10, desc[UR8][R28.64+0x10] ;  /* 0x000010081c0a7981 */ /* 0x000f28000c1e1b00 */
[----:B------:R-:W4:Y:S04]  /*0970*/  LDG.E.64 R12, desc[UR8][R22.64+0x10] ;  /* 0x00001008160c7981 */ /* 0x000f28000c1e1b00 */
[----:B------:R-:W5:Y:S04]  /*0980*/  LDG.E.64 R6, desc[UR8][R28.64+0x18] ;  /* 0x000018081c067981 */ /* 0x000f68000c1e1b00 */
[----:B------:R-:W5:Y:S01]  /*0990*/  LDG.E.64 R24, desc[UR8][R22.64+0x18] ;  /* 0x0000180816187981 */ /* 0x000f62000c1e1b00 */
[----:B------:R-:W-:Y:S01]  /*09a0*/  UMOV UR4, 0xc2f8f359 ;  /* 0xc2f8f35900047882 */ /* 0x000fe20000000000 */
[----:B------:R-:W-:Y:S01]  /*09b0*/  UMOV UR5, 0x1a56e1f ;  /* 0x01a56e1f00057882 */ /* 0x000fe20000000000 */
[----:B------:R-:W-:Y:S01]  /*09c0*/  BSSY.RECONVERGENT B0, `(.L_x_9) ;  /* 0x000005e000007945 */ /* 0x000fe20003800200 */
[----:B------:R-:W-:Y:S01]  /*09d0*/  UMOV UR6, UR5 ;  /* 0x0000000500067c82 */ /* 0x000fe20008000000 */
[----:B--2---:R-:W-:-:S08]  /*09e0*/  DFMA R18, R18, R20, RZ ;  /* 0x000000141212722b */ /* 0x004fd000000000ff */
[----:B---3--:R-:W-:-:S08]  /*09f0*/  DFMA R14, R14, R16, R18 ;  /* 0x000000100e0e722b */ /* 0x008fd00000000012 */
[----:B----4-:R-:W-:-:S08]  /*0a00*/  DFMA R10, R10, R12, R14 ;  /* 0x0000000c0a0a722b */ /* 0x010fd0000000000e */
[----:B-----5:R-:W-:Y:S01]  /*0a10*/  DFMA R6, R6, R24, R10 ;  /* 0x000000180606722b */ /* 0x020fe2000000000a */
[----:B------:R-:W-:-:S07]  /*0a20*/  IMAD.U32 R10, RZ, RZ, UR6 ;  /* 0x00000006ff0a7e24 */ /* 0x000fce000f8e00ff */
[----:B------:R-:W-:Y:S02]  /*0a30*/  DSETP.MAX.AND P0, P1, R6, UR4, PT ;  /* 0x0000000406007e2a */ /* 0x000fe4000b90f000 */
[----:B------:R-:W-:-:S04]  /*0a40*/  IMAD.MOV.U32 R4, RZ, RZ, R7 ;  /* 0x000000ffff047224 */ /* 0x000fc800078e0007 */
[----:B------:R-:W-:Y:S02]  /*0a50*/  SEL R14, R6, UR4, P0 ;  /* 0x00000004060e7c07 */ /* 0x000fe40008000000 */
[----:B------:R-:W-:-:S03]  /*0a60*/  FSEL R15, R4, UR6, P0 ;  /* 0x00000006040f7c08 */ /* 0x000fc60008000000 */
[--C-:B------:R-:W-:Y:S02]  /*0a70*/  IMAD.MOV.U32 R6, RZ, RZ, R14.reuse ;  /* 0x000000ffff067224 */ /* 0x100fe400078e000e */
[----:B------:R-:W-:Y:S01]  /*0a80*/  IMAD.MOV.U32 R20, RZ, RZ, R14 ;  /* 0x000000ffff147224 */ /* 0x000fe200078e000e */
[----:B------:R-:W-:-:S04]  /*0a90*/  @P1 LOP3.LUT R15, R10, 0x80000, RZ, 0xfc, !PT ;  /* 0x000800000a0f1812 */ /* 0x000fc800078efcff */
[----:B------:R-:W-:Y:S01]  /*0aa0*/  ISETP.GT.AND P0, PT, R15, 0xfffff, PT ;  /* 0x000fffff0f00780c */ /* 0x000fe20003f04270 */
[----:B------:R-:W-:-:S12]  /*0ab0*/  IMAD.MOV.U32 R7, RZ, RZ, R15 ;  /* 0x000000ffff077224 */ /* 0x000fd800078e000f */
[----:B------:R-:W-:-:S10]  /*0ac0*/  @!P0 DMUL R6, R6, 1.80143985094819840000e+16 ;  /* 0x4350000006068828 */ /* 0x000fd40000000000 */
[----:B------:R-:W-:Y:S02]  /*0ad0*/  @!P0 IMAD.MOV.U32 R15, RZ, RZ, R7 ;  /* 0x000000ffff0f8224 */ /* 0x000fe400078e0007 */
[----:B------:R-:W-:Y:S02]  /*0ae0*/  @!P0 IMAD.MOV.U32 R20, RZ, RZ, R6 ;  /* 0x000000ffff148224 */ /* 0x000fe400078e0006 */
[----:B------:R-:W-:-:S05]  /*0af0*/  VIADD R4, R15, 0xffffffff ;  /* 0xffffffff0f047836 */ /* 0x000fca0000000000 */
[----:B------:R-:W-:Y:S01]  /*0b00*/  ISETP.GT.U32.AND P1, PT, R4, 0x7feffffe, PT ;  /* 0x7feffffe0400780c */ /* 0x000fe20003f24070 */
[----:B------:R-:W-:Y:S02]  /*0b10*/  IMAD.MOV.U32 R4, RZ, RZ, -0x3ff ;  /* 0xfffffc01ff047424 */ /* 0x000fe400078e00ff */
[----:B------:R-:W-:-:S10]  /*0b20*/  @!P0 IMAD.MOV.U32 R4, RZ, RZ, -0x435 ;  /* 0xfffffbcbff048424 */ /* 0x000fd400078e00ff */
[----:B------:R-:W-:Y:S05]  /*0b30*/  @P1 BRA `(.L_x_10) ;  /* 0x0000000400001947 */ /* 0x000fea0003800000 */
[C---:B------:R-:W-:Y:S01]  /*0b40*/  LOP3.LUT R6, R15.reuse, 0xfffff, RZ, 0xc0, !PT ;  /* 0x000fffff0f067812 */ /* 0x040fe200078ec0ff */
[----:B------:R-:W-:Y:S01]  /*0b50*/  IMAD.MOV.U32 R18, RZ, RZ, -0x748574fc ;  /* 0x8b7a8b04ff127424 */ /* 0x000fe200078e00ff */
[----:B------:R-:W-:Y:S01]  /*0b60*/  UMOV UR4, 0x3ae80f1e ;  /* 0x3ae80f1e00047882 */ /* 0x000fe20000000000 */
[----:B------:R-:W-:Y:S01]  /*0b70*/  IMAD.MOV.U32 R19, RZ, RZ, 0x3ed0ee25 ;  /* 0x3ed0ee25ff137424 */ /* 0x000fe200078e00ff */
[----:B------:R-:W-:Y:S01]  /*0b80*/  LOP3.LUT R21, R6, 0x3ff00000, RZ, 0xfc, !PT ;  /* 0x3ff0000006157812 */ /* 0x000fe200078efcff */
[----:B------:R-:W-:Y:S01]  /*0b90*/  IMAD.MOV.U32 R6, RZ, RZ, RZ ;  /* 0x000000ffff067224 */ /* 0x000fe200078e00ff */
[----:B------:R-:W-:Y:S01]  /*0ba0*/  UMOV UR5, 0x3eb1380b ;  /* 0x3eb1380b00057882 */ /* 0x000fe20000000000 */
[----:B------:R-:W-:Y:S01]  /*0bb0*/  LEA.HI R15, R15, R4, RZ, 0xc ;  /* 0x000000040f0f7211 */ /* 0x000fe200078f60ff */
[----:B------:R-:W-:Y:S01]  /*0bc0*/  UMOV UR6, 0x80000000 ;  /* 0x8000000000067882 */ /* 0x000fe20000000000 */
[----:B------:R-:W-:Y:S01]  /*0bd0*/  ISETP.GE.U32.AND P0, PT, R21, 0x3ff6a09f, PT ;  /* 0x3ff6a09f1500780c */ /* 0x000fe20003f06070 */
[----:B------:R-:W-:-:S12]  /*0be0*/  UMOV UR7, 0x43300000 ;  /* 0x4330000000077882 */ /* 0x000fd80000000000 */
[----:B------:R-:W-:Y:S02]  /*0bf0*/  @P0 VIADD R7, R21, 0xfff00000 ;  /* 0xfff0000015070836 */ /* 0x000fe40000000000 */
[----:B------:R-:W-:Y:S02]  /*0c00*/  @P0 VIADD R15, R15, 0x1 ;  /* 0x000000010f0f0836 */ /* 0x000fe40000000000 */
[----:B------:R-:W-:-:S03]  /*0c10*/  @P0 IMAD.MOV.U32 R21, RZ, RZ, R7 ;  /* 0x000000ffff150224 */ /* 0x000fc600078e0007 */
[----:B------:R-:W-:Y:S01]  /*0c20*/  LOP3.LUT R14, R15, 0x80000000, RZ, 0x3c, !PT ;  /* 0x800000000f0e7812 */ /* 0x000fe200078e3cff */
[----:B------:R-:W-:Y:S02]  /*0c30*/  IMAD.MOV.U32 R15, RZ, RZ, 0x43300000 ;  /* 0x43300000ff0f7424 */ /* 0x000fe400078e00ff */
[C---:B------:R-:W-:Y:S02]  /*0c40*/  DADD R16, R20.reuse, 1 ;  /* 0x3ff0000014107429 */ /* 0x040fe40000000000 */
[----:B------:R-:W-:Y:S02]  /*0c50*/  DADD R20, R20, -1 ;  /* 0xbff0000014147429 */ /* 0x000fe40000000000 */
[----:B------:R-:W-:Y:S01]  /*0c60*/  DADD R14, R14, -UR6 ;  /* 0x800000060e0e7e29 */ /* 0x000fe20008000000 */
[----:B------:R-:W-:Y:S01]  /*0c70*/  UMOV UR6, 0xfefa39ef ;  /* 0xfefa39ef00067882 */ /* 0x000fe20000000000 */
[----:B------:R-:W0:Y:S01]  /*0c80*/  MUFU.RCP64H R7, R17 ;  /* 0x0000001100077308 */ /* 0x000e220000001800 */
[----:B------:R-:W-:Y:S01]  /*0c90*/  UMOV UR7, 0x3fe62e42 ;  /* 0x3fe62e4200077882 */ /* 0x000fe20000000000 */
[----:B0-----:R-:W-:-:S08]  /*0ca0*/  DFMA R10, -R16, R6, 1 ;  /* 0x3ff00000100a742b */ /* 0x001fd00000000106 */
[----:B------:R-:W-:-:S08]  /*0cb0*/  DFMA R10, R10, R10, R10 ;  /* 0x0000000a0a0a722b */ /* 0x000fd0000000000a */
[----:B------:R-:W-:-:S08]  /*0cc0*/  DFMA R6, R6, R10, R6 ;  /* 0x0000000a0606722b */ /* 0x000fd00000000006 */
[----:B------:R-:W-:-:S08]  /*0cd0*/  DMUL R10, R20, R6 ;  /* 0x00000006140a7228 */ /* 0x000fd00000000000 */
[----:B------:R-:W-:-:S08]  /*0ce0*/  DFMA R10, R20, R6, R10 ;  /* 0x00000006140a722b */ /* 0x000fd0000000000a */
[----:B------:R-:W-:-:S08]  /*0cf0*/  DMUL R12, R10, R10 ;  /* 0x0000000a0a0c7228 */ /* 0x000fd00000000000 */
[----:B------:R-:W-:Y:S01]  /*0d00*/  DFMA R16, R12, UR4, R18 ;  /* 0x000000040c107c2b */ /* 0x000fe20008000012 */
[----:B------:R-:W-:Y:S01]  /*0d10*/  UMOV UR4, 0x9f02676f ;  /* 0x9f02676f00047882 */ /* 0x000fe20000000000 */
[----:B------:R-:W-:Y:S01]  /*0d20*/  UMOV UR5, 0x3ef3b266 ;  /* 0x3ef3b26600057882 */ /* 0x000fe20000000000 */
[----:B------:R-:W-:-:S05]  /*0d30*/  DADD R18, R20, -R10 ;  /* 0x0000000014127229 */ /* 0x000fca000000080a */
[----:B------:R-:W-:Y:S01]  /*0d40*/  DFMA R16, R12, R16, UR4 ;  /* 0x000000040c107e2b */ /* 0x000fe20008000010 */
[----:B------:R-:W-:Y:S01]  /*0d50*/  UMOV UR4, 0xa9ab0956 ;  /* 0xa9ab095600047882 */ /* 0x000fe20000000000 */
[----:B------:R-:W-:Y:S01]  /*0d60*/  UMOV UR5, 0x3f1745cb ;  /* 0x3f1745cb00057882 */ /* 0x000fe20000000000 */
[----:B------:R-:W-:-:S05]  /*0d70*/  DADD R18, R18, R18 ;  /* 0x0000000012127229 */ /* 0x000fca0000000012 */
[----:B------:R-:W-:Y:S01]  /*0d80*/  DFMA R16, R12, R16, UR4 ;  /* 0x000000040c107e2b */ /* 0x000fe20008000010 */
[----:B------:R-:W-:Y:S01]  /*0d90*/  UMOV UR4, 0x2d1b5154 ;  /* 0x2d1b515400047882 */ /* 0x000fe20000000000 */
[----:B------:R-:W-:Y:S01]  /*0da0*/  UMOV UR5, 0x3f3c71c7 ;  /* 0x3f3c71c700057882 */ /* 0x000fe20000000000 */
[----:B------:R-:W-:Y:S02]  /*0db0*/  DFMA R20, R20, -R10, R18 ;  /* 0x8000000a1414722b */ /* 0x000fe40000000012 */
[----:B------:R-:W-:-:S03]  /*0dc0*/  DFMA R18, R14, UR6, R10 ;  /* 0x000000060e127c2b */ /* 0x000fc6000800000a */
[----:B------:R-:W-:Y:S01]  /*0dd0*/  DFMA R16, R12, R16, UR4 ;  /* 0x000000040c107e2b */ /* 0x000fe20008000010 */
[----:B------:R-:W-:Y:S01]  /*0de0*/  UMOV UR4, 0x923be72d ;  /* 0x923be72d00047882 */ /* 0x000fe20000000000 */
[----:B------:R-:W-:Y:S01]  /*0df0*/  UMOV UR5, 0x3f624924 ;  /* 0x3f62492400057882 */ /* 0x000fe20000000000 */
[----:B------:R-:W-:-:S05]  /*0e00*/  DMUL R20, R6, R20 ;  /* 0x0000001406147228 */ /* 0x000fca0000000000 */
[----:B------:R-:W-:Y:S01]  /*0e10*/  DFMA R16, R12, R16, UR4 ;  /* 0x000000040c107e2b */ /* 0x000fe20008000010 */
[----:B------:R-:W-:Y:S01]  /*0e20*/  UMOV UR4, 0x9999a3c4 ;  /* 0x9999a3c400047882 */ /* 0x000fe20000000000 */
[----:B------:R-:W-:-:S06]  /*0e30*/  UMOV UR5, 0x3f899999 ;  /* 0x3f89999900057882 */ /* 0x000fcc0000000000 */
[----:B------:R-:W-:Y:S01]  /*0e40*/  DFMA R16, R12, R16, UR4 ;  /* 0x000000040c107e2b */ /* 0x000fe20008000010 */
[----:B------:R-:W-:Y:S01]  /*0e50*/  UMOV UR4, 0x55555554 ;  /* 0x5555555400047882 */ /* 0x000fe20000000000 */
[----:B------:R-:W-:-:S06]  /*0e60*/  UMOV UR5, 0x3fb55555 ;  /* 0x3fb5555500057882 */ /* 0x000fcc0000000000 */
[----:B------:R-:W-:Y:S01]  /*0e70*/  DFMA R22, R12, R16, UR4 ;  /* 0x000000040c167e2b */ /* 0x000fe20008000010 */
[----:B------:R-:W-:Y:S01]  /*0e80*/  UMOV UR4, 0xfefa39ef ;  /* 0xfefa39ef00047882 */ /* 0x000fe20000000000 */
[----:B------:R-:W-:Y:S02]  /*0e90*/  UMOV UR5, 0x3fe62e42 ;  /* 0x3fe62e4200057882 */ /* 0x000fe40000000000 */
[----:B------:R-:W-:Y:S01]  /*0ea0*/  DFMA R16, R14, -UR4, R18 ;  /* 0x800000040e107c2b */ /* 0x000fe20008000012 */
[----:B------:R-:W-:Y:S01]  /*0eb0*/  UMOV UR4, 0x3b39803f ;  /* 0x3b39803f00047882 */ /* 0x000fe20000000000 */
[----:B------:R-:W-:Y:S02]  /*0ec0*/  UMOV UR5, 0x3c7abc9e ;  /* 0x3c7abc9e00057882 */ /* 0x000fe40000000000 */
[----:B------:R-:W-:-:S04]  /*0ed0*/  DMUL R22, R12, R22 ;  /* 0x000000160c167228 */ /* 0x000fc80000000000 */
[----:B------:R-:W-:-:S04]  /*0ee0*/  DADD R16, -R10, R16 ;  /* 0x000000000a107229 */ /* 0x000fc80000000110 */
[----:B------:R-:W-:-:S08]  /*0ef0*/  DFMA R20, R10, R22, R20 ;  /* 0x000000160a14722b */ /* 0x000fd00000000014 */
[----:B------:R-:W-:-:S08]  /*0f00*/  DADD R16, R20, -R16 ;  /* 0x0000000014107229 */ /* 0x000fd00000000810 */
[----:B------:R-:W-:-:S08]  /*0f10*/  DFMA R16, R14, UR4, R16 ;  /* 0x000000040e107c2b */ /* 0x000fd00008000010 */
[----:B------:R-:W-:Y:S01]  /*0f20*/  DADD R18, R18, R16 ;  /* 0x0000000012127229 */ /* 0x000fe20000000010 */
[----:B------:R-:W-:Y:S10]  /*0f30*/  BRA `(.L_x_11) ;  /* 0x0000000000187947 */ /* 0x000ff40003800000 */
.L_x_10:
[----:B------:R-:W-:Y:S01]  /*0f40*/  IMAD.MOV.U32 R10, RZ, RZ, 0x0 ;  /* 0x00000000ff0a7424 */ /* 0x000fe200078e00ff */
[----:B------:R-:W-:Y:S01]  /*0f50*/  LOP3.LUT P0, RZ, R7, 0x7fffffff, RZ, 0xc0, !PT ;  /* 0x7fffffff07ff7812 */ /* 0x000fe2000780c0ff */
[----:B------:R-:W-:-:S06]  /*0f60*/  IMAD.MOV.U32 R11, RZ, RZ, 0x7ff00000 ;  /* 0x7ff00000ff0b7424 */ /* 0x000fcc00078e00ff */
[----:B------:R-:W-:-:S10]  /*0f70*/  DFMA R10, R6, R10, +INF ;  /* 0x7ff00000060a742b */ /* 0x000fd4000000000a */
[----:B------:R-:W-:Y:S02]  /*0f80*/  FSEL R18, R10, RZ, P0 ;  /* 0x000000ff0a127208 */ /* 0x000fe40000000000 */
[----:B------:R-:W-:-:S07]  /*0f90*/  FSEL R19, R11, -QNAN , P0 ;  /* 0xfff000000b137808 */ /* 0x000fce0000000000 */
.L_x_11:
[----:B------:R-:W-:Y:S05]  /*0fa0*/  BSYNC.RECONVERGENT B0 ;  /* 0x0000000000007941 */ /* 0x000fea0003800200 */
.L_x_9:
[----:B------:R-:W0:Y:S01]  /*0fb0*/  LDCU.64 UR4, c[0x0][0x3b8] ;  /* 0x00007700ff0477ac */ /* 0x000e220008000a00 */
[----:B------:R-:W1:Y:S01]  /*0fc0*/  LDC.64 R6, c[0x0][0x3e0] ;  /* 0x0000f800ff067b82 */ /* 0x000e620000000a00 */
[----:B------:R-:W-:-:S04]  /*0fd0*/  IADD3 R3, P0, PT, R3, R5, RZ ;  /* 0x0000000503037210 */ /* 0x000fc80007f1e0ff */
[----:B------:R-:W-:Y:S02]  /*0fe0*/  LEA.HI.X.SX32 R26, R5, R26, 0x1, P0 ;  /* 0x0000001a051a7211 */ /* 0x000fe400000f0eff */
[----:B0-----:R-:W-:-:S04]  /*0ff0*/  LEA R10, P0, R3, UR4, 0x3 ;  /* 0x00000004030a7c11 */ /* 0x001fc8000f8018ff */
[----:B------:R-:W-:Y:S01]  /*1000*/  LEA.HI.X R11, R3, UR5, R26, 0x3, P0 ;  /* 0x00000005030b7c11 */ /* 0x000fe200080f1c1a */
[----:B-1----:R-:W-:-:S04]  /*1010*/  IMAD.WIDE R2, R2, 0x8, R6 ;  /* 0x0000000802027825 */ /* 0x002fc800078e0206 */
[----:B------:R-:W2:Y:S01]  /*1020*/  LDG.E.64 R4, desc[UR8][R10.64] ;  /* 0x000000080a047981 */ /* 0x000ea2000c1e1b00 */
[----:B------:R-:W0:Y:S03]  /*1030*/  LDC.64 R6, c[0x0][0x3e8] ;  /* 0x0000fa00ff067b82 */ /* 0x000e260000000a00 */
[----:B------:R-:W3:Y:S01]  /*1040*/  LDG.E.64 R2, desc[UR8][R2.64] ;  /* 0x0000000802027981 */ /* 0x000ee2000c1e1b00 */
[----:B------:R-:W-:Y:S01]  /*1050*/  DADD R18, R18, R8 ;  /* 0x0000000012127229 */ /* 0x000fe20000000008 */
[----:B0-----:R-:W-:-:S07]  /*1060*/  IMAD.WIDE R6, R0, 0x8, R6 ;  /* 0x0000000800067825 */ /* 0x001fce00078e0206 */
[----:B--2---:R-:W-:-:S08]  /*1070*/  DADD R4, R18, R4 ;  /* 0x0000000012047229 */ /* 0x004fd00000000004 */
[----:B---3--:R-:W-:-:S07]  /*1080*/  DMUL R4, R4, R2 ;  /* 0x0000000204047228 */ /* 0x008fce0000000000 */
[----:B------:R-:W-:Y:S01]  /*1090*/  STG.E.64 desc[UR8][R6.64], R4 ;  /* 0x0000000406007986 */ /* 0x000fe2000c101b08 */
[----:B------:R-:W-:Y:S05]  /*10a0*/  EXIT ;  /* 0x000000000000794d */ /* 0x000fea0003800000 */
.L_x_12:
        /* <DEDUP_REMOVED lines=13> */
.L_x_152:


//--------------------- .text._Z33compute_pattern_ll_pruning_kerneliPKiS0_iPKdS2_S2_iS2_Pd --------------------------
	.section	.text._Z33compute_pattern_ll_pruning_kerneliPKiS0_iPKdS2_S2_iS2_Pd,"ax",@progbits
	.align	128
        .global         _Z33compute_pattern_ll_pruning_kerneliPKiS0_iPKdS2_S2_iS2_Pd
        .type           _Z33compute_pattern_ll_pruning_kerneliPKiS0_iPKdS2_S2_iS2_Pd,@function
        .size           _Z33compute_pattern_ll_pruning_kerneliPKiS0_iPKdS2_S2_iS2_Pd,(.L_x_148 - _Z33compute_pattern_ll_pruning_kerneliPKiS0_iPKdS2_S2_iS2_Pd)
        .other          _Z33compute_pattern_ll_pruning_kerneliPKiS0_iPKdS2_S2_iS2_Pd,@"STO_CUDA_ENTRY STV_DEFAULT"
_Z33compute_pattern_ll_pruning_kerneliPKiS0_iPKdS2_S2_iS2_Pd:
.text._Z33compute_pattern_ll_pruning_kerneliPKiS0_iPKdS2_S2_iS2_Pd:
        /* <DEDUP_REMOVED lines=11> */
[----:B0-----:R-:W-:-:S06]  /*00b0*/  IMAD.WIDE R10, R0, 0x4, R10 ;  /* 0x00000004000a7825 */ /* 0x001fcc00078e020a */
[----:B-1----:R0:W5:Y:S01]  /*00c0*/  LDG.E R10, desc[UR8][R10.64] ;  /* 0x000000080a0a7981 */ /* 0x002162000c1e1900 */
[----:B--2---:R-:W-:Y:S01]  /*00d0*/  UISETP.GE.AND UP0, UPT, UR10, 0x1, UPT ;  /* 0x000000010a00788c */ /* 0x004fe2000bf06270 */
[----:B------:R-:W-:-:S08]  /*00e0*/  CS2R R6, SRZ ;  /* 0x0000000000067805 */ /* 0x000fd0000001ff00 */
[----:B0-----:R-:W-:Y:S05]  /*00f0*/  BRA.U !UP0, `(.L_x_13) ;  /* 0x0000000508cc7547 */ /* 0x001fea000b800000 */
[----:B------:R-:W-:Y:S02]  /*0100*/  UISETP.GE.U32.AND UP1, UPT, UR10, 0x10, UPT ;  /* 0x000000100a00788c */ /* 0x000fe4000bf26070 */
[----:B-----5:R-:W-:Y:S01]  /*0110*/  IMAD R16, R10, UR10, RZ ;  /* 0x0000000a0a107c24 */ /* 0x020fe2000f8e02ff */
[----:B------:R-:W-:Y:S01]  /*0120*/  ULOP3.LUT UR5, UR10, 0xf, URZ, 0xc0, !UPT ;  /* 0x0000000f0a057892 */ /* 0x000fe2000f8ec0ff */
[----:B------:R-:W-:Y:S01]  /*0130*/  CS2R R6, SRZ ;  /* 0x0000000000067805 */ /* 0x000fe2000001ff00 */
[----:B------:R-:W-:Y:S02]  /*0140*/  UMOV UR4, URZ ;  /* 0x000000ff00047c82 */ /* 0x000fe40008000000 */
[----:B------:R-:W-:Y:S01]  /*0150*/  SHF.R.S32.HI R11, RZ, 0x1f, R16 ;  /* 0x0000001fff0b7819 */ /* 0x000fe20000011410 */
[----:B------:R-:W-:Y:S01]  /*0160*/  UISETP.NE.AND UP0, UPT, UR5, URZ, UPT ;  /* 0x000000ff0500728c */ /* 0x000fe2000bf05270 */
[----:B------:R-:W-:Y:S10]  /*0170*/  BRA.U !UP1, `(.L_x_14) ;  /* 0x0000000109b47547 */ /* 0x000ff4000b800000 */
[----:B------:R-:W0:Y:S01]  /*0180*/  LDCU.64 UR6, c[0x0][0x3b0] ;  /* 0x00007600ff0677ac */ /* 0x000e220008000a00 */
[----:B------:R-:W-:Y:S01]  /*0190*/  CS2R R6, SRZ ;  /* 0x0000000000067805 */ /* 0x000fe2000001ff00 */
[----:B------:R-:W-:Y:S01]  /*01a0*/  ULOP3.LUT UR4, UR10, 0x7ffffff0, URZ, 0xc0, !UPT ;  /* 0x7ffffff00a047892 */ /* 0x000fe2000f8ec0ff */
[----:B0-----:R-:W-:-:S03]  /*01b0*/  LEA R2, P0, R16, UR6, 0x3 ;  /* 0x0000000610027c11 */ /* 0x001fc6000f8018ff */
[----:B------:R-:W-:Y:S01]  /*01c0*/  UIADD3 UR6, UPT, UPT, -UR4, URZ, URZ ;  /* 0x000000ff04067290 */ /* 0x000fe2000fffe1ff */
[----:B------:R-:W-:Y:S02]  /*01d0*/  IADD3 R2, P1, PT, R2, 0x40, RZ ;  /* 0x0000004002027810 */ /* 0x000fe40007f3e0ff */
[----:B------:R-:W-:-:S05]  /*01e0*/  LEA.HI.X R3, R16, UR7, R11, 0x3, P0 ;  /* 0x0000000710037c11 */ /* 0x000fca00080f1c0b */
[----:B------:R-:W-:-:S07]  /*01f0*/  IMAD.X R3, RZ, RZ, R3, P1 ;  /* 0x000000ffff037224 */ /* 0x000fce00008e0603 */
.L_x_15:
[----:B------:R-:W2:Y:S04]  /*0200*/  LDG.E.64 R14, desc[UR8][R2.64+-0x40] ;  /* 0xffffc008020e7981 */ /* 0x000ea8000c1e1b00 */
[----:B------:R-:W3:Y:S04]  /*0210*/  LDG.E.64 R26, desc[UR8][R2.64+-0x38] ;  /* 0xffffc808021a7981 */ /* 0x000ee8000c1e1b00 */
[----:B------:R-:W4:Y:S04]  /*0220*/  LDG.E.64 R24, desc[UR8][R2.64+-0x30] ;  /* 0xffffd00802187981 */ /* 0x000f28000c1e1b00 */
[----:B------:R-:W5:Y:S04]  /*0230*/  LDG.E.64 R22, desc[UR8][R2.64+-0x28] ;  /* 0xffffd80802167981 */ /* 0x000f68000c1e1b00 */
        /* <DEDUP_REMOVED lines=9> */
[----:B----4-:R-:W-:Y:S01]  /*02d0*/  DADD R26, R26, R24 ;  /* 0x000000001a1a7229 */ /* 0x010fe20000000018 */
[----:B------:R-:W4:Y:S07]  /*02e0*/  LDG.E.64 R24, desc[UR8][R2.64+0x18] ;  /* 0x0000180802187981 */ /* 0x000f2e000c1e1b00 */
[----:B-----5:R-:W-:Y:S01]  /*02f0*/  DADD R26, R26, R22 ;  /* 0x000000001a1a7229 */ /* 0x020fe20000000016 */
[----:B------:R-:W5:Y:S07]  /*0300*/  LDG.E.64 R22, desc[UR8][R2.64+0x20] ;  /* 0x0000200802167981 */ /* 0x000f6e000c1e1b00 */
[----:B------:R-:W-:Y:S01]  /*0310*/  DADD R26, R26, R20 ;  /* 0x000000001a1a7229 */ /* 0x000fe20000000014 */
[----:B------:R-:W5:Y:S07]  /*0320*/  LDG.E.64 R20, desc[UR8][R2.64+0x28] ;  /* 0x0000280802147981 */ /* 0x000f6e000c1e1b00 */
[----:B------:R-:W-:Y:S01]  /*0330*/  DADD R26, R26, R18 ;  /* 0x000000001a1a7229 */ /* 0x000fe20000000012 */
[----:B------:R-:W5:Y:S07]  /*0340*/  LDG.E.64 R18, desc[UR8][R2.64+0x30] ;  /* 0x0000300802127981 */ /* 0x000f6e000c1e1b00 */
[----:B------:R-:W-:Y:S01]  /*0350*/  DADD R26, R26, R12 ;  /* 0x000000001a1a7229 */ /* 0x000fe2000000000c */
[----:B------:R0:W5:Y:S01]  /*0360*/  LDG.E.64 R12, desc[UR8][R2.64+0x38] ;  /* 0x00003808020c7981 */ /* 0x000162000c1e1b00 */
[----:B------:R-:W-:-:S04]  /*0370*/  UIADD3 UR6, UPT, UPT, UR6, 0x10, URZ ;  /* 0x0000001006067890 */ /* 0x000fc8000fffe0ff */
[----:B------:R-:W-:Y:S02]  /*0380*/  UISETP.NE.AND UP1, UPT, UR6, URZ, UPT ;  /* 0x000000ff0600728c */ /* 0x000fe4000bf25270 */
[----:B------:R-:W-:Y:S01]  /*0390*/  DADD R4, R26, R4 ;  /* 0x000000001a047229 */ /* 0x000fe20000000004 */
[----:B0-----:R-:W-:-:S07]  /*03a0*/  IADD3 R2, P0, PT, R2, 0x80, RZ ;  /* 0x0000008002027810 */ /* 0x001fce0007f1e0ff */
[----:B------:R-:W-:Y:S01]  /*03b0*/  DADD R4, R4, R8 ;  /* 0x0000000004047229 */ /* 0x000fe20000000008 */
[----:B------:R-:W-:-:S07]  /*03c0*/  IMAD.X R3, RZ, RZ, R3, P0 ;  /* 0x000000ffff037224 */ /* 0x000fce00000e0603 */
[----:B--2---:R-:W-:-:S08]  /*03d0*/  DADD R4, R4, R14 ;  /* 0x0000000004047229 */ /* 0x004fd0000000000e */
[----:B---3--:R-:W-:-:S08]  /*03e0*/  DADD R4, R4, R6 ;  /* 0x0000000004047229 */ /* 0x008fd00000000006 */
[----:B----4-:R-:W-:-:S08]  /*03f0*/  DADD R4, R4, R24 ;  /* 0x0000000004047229 */ /* 0x010fd00000000018 */
[----:B-----5:R-:W-:-:S08]  /*0400*/  DADD R4, R4, R22 ;  /* 0x0000000004047229 */ /* 0x020fd00000000016 */
[----:B------:R-:W-:-:S08]  /*0410*/  DADD R4, R4, R20 ;  /* 0x0000000004047229 */ /* 0x000fd00000000014 */
[----:B------:R-:W-:-:S08]  /*0420*/  DADD R4, R4, R18 ;  /* 0x0000000004047229 */ /* 0x000fd00000000012 */
[----:B------:R-:W-:Y:S01]  /*0430*/  DADD R6, R4, R12 ;  /* 0x0000000004067229 */ /* 0x000fe2000000000c */
[----:B------:R-:W-:Y:S10]  /*0440*/  BRA.U UP1, `(.L_x_15) ;  /* 0xfffffffd016c7547 */ /* 0x000ff4000b83ffff */
.L_x_14:
        /* <DEDUP_REMOVED lines=27> */
.L_x_16:
        /* <DEDUP_REMOVED lines=19> */
.L_x_17:
[----:B------:R-:W-:Y:S05]  /*0730*/  BRA.U !UP1, `(.L_x_13) ;  /* 0x00000001093c7547 */ /* 0x000fea000b800000 */
[----:B------:R-:W0:Y:S01]  /*0740*/  LDCU.64 UR6, c[0x0][0x3b0] ;  /* 0x00007600ff0677ac */ /* 0x000e220008000a00 */
[----:B------:R-:W-:Y:S01]  /*0750*/  IADD3 R5, P0, PT, R16, UR4, RZ ;  /* 0x0000000410057c10 */ /* 0x000fe2000ff1e0ff */
[----:B------:R-:W-:-:S04]  /*0760*/  UIADD3 UR5, UPT, UPT, -UR5, URZ, URZ ;  /* 0x000000ff05057290 */ /* 0x000fc8000fffe1ff */
[----:B------:R-:W-:Y:S01]  /*0770*/  IMAD.X R2, RZ, RZ, R11, P0 ;  /* 0x000000ffff027224 */ /* 0x000fe200000e060b */
[----:B0-----:R-:W-:-:S04]  /*0780*/  LEA R4, P1, R5, UR6, 0x3 ;  /* 0x0000000605047c11 */ /* 0x001fc8000f8218ff */
[----:B------:R-:W-:-:S09]  /*0790*/  LEA.HI.X R5, R5, UR7, R2, 0x3, P1 ;  /* 0x0000000705057c11 */ /* 0x000fd200088f1c02 */
.L_x_18:
        /* <DEDUP_REMOVED lines=9> */
.L_x_13:
[----:B------:R-:W0:Y:S01]  /*0830*/  LDCU UR6, c[0x0][0x398] ;  /* 0x00007300ff0677ac */ /* 0x000e220008000800 */
[----:B------:R-:W-:Y:S01]  /*0840*/  IMAD.MOV.U32 R8, RZ, RZ, 0x0 ;  /* 0x00000000ff087424 */ /* 0x000fe200078e00ff */
[----:B------:R-:W-:Y:S01]  /*0850*/  MOV R9, 0x3ff00000 ;  /* 0x3ff0000000097802 */ /* 0x000fe20000000f00 */
[----:B------:R-:W-:Y:S02]  /*0860*/  IMAD.MOV.U32 R12, RZ, RZ, 0x0 ;  /* 0x00000000ff0c7424 */ /* 0x000fe400078e00ff */
[----:B------:R-:W-:Y:S02]  /*0870*/  IMAD.MOV.U32 R13, RZ, RZ, 0x3ff00000 ;  /* 0x3ff00000ff0d7424 */ /* 0x000fe400078e00ff */
[----:B------:R-:W-:Y:S02]  /*0880*/  IMAD.MOV.U32 R14, RZ, RZ, 0x0 ;  /* 0x00000000ff0e7424 */ /* 0x000fe400078e00ff */
[----:B------:R-:W-:Y:S02]  /*0890*/  IMAD.MOV.U32 R15, RZ, RZ, 0x3ff00000 ;  /* 0x3ff00000ff0f7424 */ /* 0x000fe400078e00ff */
[----:B------:R-:W-:-:S02]  /*08a0*/  IMAD.MOV.U32 R16, RZ, RZ, 0x0 ;  /* 0x00000000ff107424 */ /* 0x000fc400078e00ff */
[----:B------:R-:W-:Y:S01]  /*08b0*/  IMAD.MOV.U32 R17, RZ, RZ, 0x3ff00000 ;  /* 0x3ff00000ff117424 */ /* 0x000fe200078e00ff */
[----:B0-----:R-:W-:-:S09]  /*08c0*/  UISETP.GE.AND UP0, UPT, UR6, 0x1, UPT ;  /* 0x000000010600788c */ /* 0x001fd2000bf06270 */
[----:B------:R-:W-:Y:S05]  /*08d0*/  BRA.U !UP0, `(.L_x_19) ;  /* 0x00000009083c7547 */ /* 0x000fea000b800000 */
[----:B------:R-:W-:Y:S01]  /*08e0*/  UISETP.GE.U32.AND UP1, UPT, UR6, 0x4, UPT ;  /* 0x000000040600788c */ /* 0x000fe2000bf26070 */
[----:B-----5:R-:W-:Y:S01]  /*08f0*/  IMAD R11, R10, UR10, RZ ;  /* 0x0000000a0a0b7c24 */ /* 0x020fe2000f8e02ff */
[----:B------:R-:W-:Y:S01]  /*0900*/  ULOP3.LUT UR7, UR6, 0x3, URZ, 0xc0, !UPT ;  /* 0x0000000306077892 */ /* 0x000fe2000f8ec0ff */
[----:B------:R-:W-:Y:S01]  /*0910*/  IMAD.MOV.U32 R18, RZ, RZ, RZ ;  /* 0x000000ffff127224 */ /* 0x000fe200078e00ff */
[----:B------:R-:W-:Y:S01]  /*0920*/  MOV R9, 0x3ff00000 ;  /* 0x3ff0000000097802 */ /* 0x000fe20000000f00 */
[----:B------:R-:W-:Y:S01]  /*0930*/  IMAD.SHL.U32 R11, R11, 0x4, RZ ;  /* 0x000000040b0b7824 */ /* 0x000fe200078e00ff */
[----:B------:R-:W-:Y:S01]  /*0940*/  UISETP.NE.AND UP0, UPT, UR7, URZ, UPT ;  /* 0x000000ff0700728c */ /* 0x000fe2000bf05270 */
[----:B------:R-:W-:-:S03]  /*0950*/  IMAD.MOV.U32 R8, RZ, RZ, 0x0 ;  /* 0x00000000ff087424 */ /* 0x000fc600078e00ff */
[----:B------:R-:W-:Y:S01]  /*0960*/  SHF.R.S32.HI R19, RZ, 0x1f, R11 ;  /* 0x0000001fff137819 */ /* 0x000fe2000001140b */
[----:B------:R-:W-:Y:S06]  /*0970*/  BRA.U !UP1, `(.L_x_20) ;  /* 0x0000000509387547 */ /* 0x000fec000b800000 */
[----:B------:R-:W0:Y:S01]  /*0980*/  LDCU.64 UR4, c[0x0][0x390] ;  /* 0x00007200ff0477ac */ /* 0x000e220008000a00 */
[----:B------:R-:W-:Y:S02]  /*0990*/  IMAD.MOV.U32 R8, RZ, RZ, 0x0 ;  /* 0x00000000ff087424 */ /* 0x000fe400078e00ff */
[----:B------:R-:W-:Y:S01]  /*09a0*/  IMAD.MOV.U32 R9, RZ, RZ, 0x3ff00000 ;  /* 0x3ff00000ff097424 */ /* 0x000fe200078e00ff */
[----:B------:R-:W-:Y:S01]  /*09b0*/  ULOP3.LUT UR10, UR6, 0x7ffffffc, URZ, 0xc0, !UPT ;  /* 0x7ffffffc060a7892 */ /* 0x000fe2000f8ec0ff */
[----:B------:R-:W-:Y:S01]  /*09c0*/  IMAD.MOV.U32 R12, RZ, RZ, 0x0 ;  /* 0x00000000ff0c7424 */ /* 0x000fe200078e00ff */
[----:B------:R-:W1:Y:S01]  /*09d0*/  LDCU.64 UR12, c[0x0][0x3a8] ;  /* 0x00007500ff0c77ac */ /* 0x000e620008000a00 */
[----:B------:R-:W-:Y:S02]  /*09e0*/  IMAD.MOV.U32 R13, RZ, RZ, 0x3ff00000 ;  /* 0x3ff00000ff0d7424 */ /* 0x000fe400078e00ff */
[----:B------:R-:W-:Y:S01]  /*09f0*/  IMAD.MOV.U32 R14, RZ, RZ, 0x0 ;  /* 0x00000000ff0e7424 */ /* 0x000fe200078e00ff */
[----:B------:R-:W-:Y:S01]  /*0a00*/  MOV R18, UR10 ;  /* 0x0000000a00127c02 */ /* 0x000fe20008000f00 */
[----:B------:R-:W-:Y:S01]  /*0a10*/  IMAD.MOV.U32 R15, RZ, RZ, 0x3ff00000 ;  /* 0x3ff00000ff0f7424 */ /* 0x000fe200078e00ff */
[----:B------:R-:W-:Y:S01]  /*0a20*/  UIADD3 UR11, UPT, UPT, -UR10, URZ, URZ ;  /* 0x000000ff0a0b7290 */ /* 0x000fe2000fffe1ff */
[----:B------:R-:W-:-:S02]  /*0a30*/  IMAD.MOV.U32 R16, RZ, RZ, 0x0 ;  /* 0x00000000ff107424 */ /* 0x000fc400078e00ff */
[----:B------:R-:W-:Y:S01]  /*0a40*/  IMAD.MOV.U32 R17, RZ, RZ, 0x3ff00000 ;  /* 0x3ff00000ff117424 */ /* 0x000fe200078e00ff */
[----:B0-----:R-:W-:-:S04]  /*0a50*/  UIADD3 UR4, UP1, UPT, UR4, 0x8, URZ ;  /* 0x0000000804047890 */ /* 0x001fc8000ff3e0ff */
[----:B------:R-:W-:Y:S02]  /*0a60*/  UIADD3.X UR5, UPT, UPT, URZ, UR5, URZ, UP1, !UPT ;  /* 0x00000005ff057290 */ /* 0x000fe40008ffe4ff */
[----:B------:R-:W-:-:S04]  /*0a70*/  IMAD.U32 R2, RZ, RZ, UR4 ;  /* 0x00000004ff027e24 */ /* 0x000fc8000f8e00ff */
[----:B-1----:R-:W-:-:S07]  /*0a80*/  IMAD.U32 R3, RZ, RZ, UR5 ;  /* 0x00000005ff037e24 */ /* 0x002fce000f8e00ff */
.L_x_21:
[----:B------:R-:W2:Y:S04]  /*0a90*/  LDG.E R4, desc[UR8][R2.64+-0x8] ;  /* 0xfffff80802047981 */ /* 0x000ea8000c1e1900 */
[----:B------:R-:W3:Y:S04]  /*0aa0*/  LDG.E R22, desc[UR8][R2.64+-0x4] ;  /* 0xfffffc0802167981 */ /* 0x000ee8000c1e1900 */
[----:B------:R-:W4:Y:S01]  /*0ab0*/  LDG.E R28, desc[UR8][R2.64] ;  /* 0x00000008021c7981 */ /* 0x000f22000c1e1900 */
[----:B--2---:R-:W-:-:S05]  /*0ac0*/  IMAD.SHL.U32 R4, R4, 0x4, RZ ;  /* 0x0000000404047824 */ /* 0x004fca00078e00ff */
[----:B------:R-:W-:-:S04]  /*0ad0*/  IADD3 R5, P0, PT, R4, R11, RZ ;  /* 0x0000000b04057210 */ /* 0x000fc80007f1e0ff */
[----:B------:R-:W-:Y:S02]  /*0ae0*/  LEA.HI.X.SX32 R4, R4, R19, 0x1, P0 ;  /* 0x0000001304047211 */ /* 0x000fe400000f0eff */
[----:B------:R-:W-:-:S04]  /*0af0*/  LEA R30, P0, R5, UR12, 0x3 ;  /* 0x0000000c051e7c11 */ /* 0x000fc8000f8018ff */
[----:B------:R-:W-:-:S05]  /*0b00*/  LEA.HI.X R31, R5, UR13, R4, 0x3, P0 ;  /* 0x0000000d051f7c11 */ /* 0x000fca00080f1c04 */
[----:B------:R-:W2:Y:S04]  /*0b10*/  LDG.E.64 R20, desc[UR8][R30.64] ;  /* 0x000000081e147981 */ /* 0x000ea8000c1e1b00 */
[----:B------:R-:W5:Y:S04]  /*0b20*/  LDG.E.64 R4, desc[UR8][R30.64+0x8] ;  /* 0x000008081e047981 */ /* 0x000f68000c1e1b00 */
[----:B------:R-:W4:Y:S04]  /*0b30*/  LDG.E.64 R26, desc[UR8][R30.64+0x10] ;  /* 0x000010081e1a7981 */ /* 0x000f28000c1e1b00 */
[----:B------:R-:W4:Y:S01]  /*0b40*/  LDG.E.64 R24, desc[UR8][R30.64+0x18] ;  /* 0x000018081e187981 */ /* 0x000f22000c1e1b00 */
[----:B---3--:R-:W-:Y:S01]  /*0b50*/  IMAD.SHL.U32 R22, R22, 0x4, RZ ;  /* 0x0000000416167824 */ /* 0x008fe200078e00ff */
[----:B--2---:R-:W-:-:S04]  /*0b60*/  DMUL R16, R20, R16 ;  /* 0x0000001014107228 */ /* 0x004fc80000000000 */
[----:B------:R-:W-:-:S04]  /*0b70*/  IADD3 R21, P0, PT, R22, R11, RZ ;  /* 0x0000000b16157210 */ /* 0x000fc80007f1e0ff */
[----:B------:R-:W-:Y:S02]  /*0b80*/  LEA.HI.X.SX32 R22, R22, R19, 0x1, P0 ;  /* 0x0000001316167211 */ /* 0x000fe400000f0eff */
[----:B------:R-:W-:-:S04]  /*0b90*/  LEA R20, P0, R21, UR12, 0x3 ;  /* 0x0000000c15147c11 */ /* 0x000fc8000f8018ff */
[----:B------:R-:W-:-:S05]  /*0ba0*/  LEA.HI.X R21, R21, UR13, R22, 0x3, P0 ;  /* 0x0000000d15157c11 */ /* 0x000fca00080f1c16 */
[----:B------:R-:W2:Y:S01]  /*0bb0*/  LDG.E.64 R22, desc[UR8][R20.64] ;  /* 0x0000000814167981 */ /* 0x000ea2000c1e1b00 */
[----:B-----5:R-:W-:-:S03]  /*0bc0*/  DMUL R4, R4, R14 ;  /* 0x0000000e04047228 */ /* 0x020fc60000000000 */
[----:B------:R-:W3:Y:S01]  /*0bd0*/  LDG.E.64 R14, desc[UR8][R20.64+0x8] ;  /* 0x00000808140e7981 */ /* 0x000ee2000c1e1b00 */
[----:B----4-:R-:W-:Y:S02]  /*0be0*/  DMUL R12, R26, R12 ;  /* 0x0000000c1a0c7228 */ /* 0x010fe40000000000 */
[----:B------:R-:W-:Y:S01]  /*0bf0*/  DMUL R24, R24, R8 ;  /* 0x0000000818187228 */ /* 0x000fe20000000000 */
[----:B------:R-:W4:Y:S04]  /*0c00*/  LDG.E.64 R26, desc[UR8][R20.64+0x18] ;  /* 0x00001808141a7981 */ /* 0x000f28000c1e1b00 */
[----:B------:R-:W5:Y:S01]  /*0c10*/  LDG.E.64 R8, desc[UR8][R20.64+0x10] ;  /* 0x0000100814087981 */ /* 0x000f62000c1e1b00 */
[----:B------:R-:W-:Y:S01]  /*0c20*/  IMAD.SHL.U32 R28, R28, 0x4, RZ ;  /* 0x000000041c1c7824 */ /* 0x000fe200078e00ff */
[----:B--2---:R-:W-:-:S04]  /*0c30*/  DMUL R16, R16, R22 ;  /* 0x0000001610107228 */ /* 0x004fc80000000000 */
[----:B------:R-:W-:-:S04]  /*0c40*/  IADD3 R23, P0, PT, R28, R11, RZ ;  /* 0x0000000b1c177210 */ /* 0x000fc80007f1e0ff */
[----:B------:R-:W-:Y:S02]  /*0c50*/  LEA.HI.X.SX32 R28, R28, R19, 0x1, P0 ;  /* 0x000000131c1c7211 */ /* 0x000fe400000f0eff */
[----:B------:R-:W-:-:S04]  /*0c60*/  LEA R22, P0, R23, UR12, 0x3 ;  /* 0x0000000c17167c11 */ /* 0x000fc8000f8018ff */
[----:B------:R-:W-:Y:S02]  /*0c70*/  LEA.HI.X R23, R23, UR13, R28, 0x3, P0 ;  /* 0x0000000d17177c11 */ /* 0x000fe400080f1c1c */
[----:B------:R-:W2:Y:S01]  /*0c80*/  LDG.E R28, desc[UR8][R2.64+0x4] ;  /* 0x00000408021c7981 */ /* 0x000ea2000c1e1900 */
[----:B---3--:R-:W-:-:S03]  /*0c90*/  DMUL R14, R4, R14 ;  /* 0x0000000e040e7228 */ /* 0x008fc60000000000 */
[----:B------:R-:W3:Y:S01]  /*0ca0*/  LDG.E.64 R4, desc[UR8][R22.64] ;  /* 0x0000000816047981 */ /* 0x000ee2000c1e1b00 */
[----:B-----5:R-:W-:Y:S02]  /*0cb0*/  DMUL R12, R12, R8 ;  /* 0x000000080c0c7228 */ /* 0x020fe40000000000 */
[----:B----4-:R-:W-:Y:S01]  /*0cc0*/  DMUL R24, R24, R26 ;  /* 0x0000001a18187228 */ /* 0x010fe20000000000 */
[----:B------:R-:W4:Y:S04]  /*0cd0*/  LDG.E.64 R8, desc[UR8][R22.64+0x8] ;  /* 0x0000080816087981 */ /* 0x000f28000c1e1b00 */
[----:B------:R-:W5:Y:S04]  /*0ce0*/  LDG.E.64 R20, desc[UR8][R22.64+0x10] ;  /* 0x0000100816147981 */ /* 0x000f68000c1e1b00 */
[----:B------:R-:W5:Y:S01]  /*0cf0*/  LDG.E.64 R26, desc[UR8][R22.64+0x18] ;  /* 0x00001808161a7981 */ /* 0x000f62000c1e1b00 */
[----:B--2---:R-:W-:Y:S01]  /*0d00*/  IMAD.SHL.U32 R28, R28, 0x4, RZ ;  /* 0x000000041c1c7824 */ /* 0x004fe200078e00ff */
[----:B---3--:R-:W-:-:S04]  /*0d10*/  DMUL R16, R16, R4 ;  /* 0x0000000410107228 */ /* 0x008fc80000000000 */
[----:B------:R-:W-:-:S04]  /*0d20*/  IADD3 R5, P0, PT, R28, R11, RZ ;  /* 0x0000000b1c057210 */ /* 0x000fc80007f1e0ff */
[----:B------:R-:W-:Y:S02]  /*0d30*/  LEA.HI.X.SX32 R28, R28, R19, 0x1, P0 ;  /* 0x000000131c1c7211 */ /* 0x000fe400000f0eff */
[----:B------:R-:W-:-:S04]  /*0d40*/  LEA R4, P0, R5, UR12, 0x3 ;  /* 0x0000000c05047c11 */ /* 0x000fc8000f8018ff */
[----:B------:R-:W-:Y:S01]  /*0d50*/  LEA.HI.X R5, R5, UR13, R28, 0x3, P0 ;  /* 0x0000000d05057c11 */ /* 0x000fe200080f1c1c */
[----:B----4-:R-:W-:Y:S02]  /*0d60*/  DMUL R14, R14, R8 ;  /* 0x000000080e0e7228 */ /* 0x010fe40000000000 */
[----:B-----5:R-:W-:Y:S02]  /*0d70*/  DMUL R12, R12, R20 ;  /* 0x000000140c0c7228 */ /* 0x020fe40000000000 */
[----:B------:R-:W-:Y:S01]  /*0d80*/  DMUL R24, R24, R26 ;  /* 0x0000001a18187228 */ /* 0x000fe20000000000 */
[----:B------:R-:W2:Y:S04]  /*0d90*/  LDG.E.64 R20, desc[UR8][R4.64] ;  /* 0x0000000804147981 */ /* 0x000ea8000c1e1b00 */
[----:B------:R-:W3:Y:S04]  /*0da0*/  LDG.E.64 R22, desc[UR8][R4.64+0x8] ;  /* 0x0000080804167981 */ /* 0x000ee8000c1e1b00 */
[----:B------:R-:W4:Y:S04]  /*0db0*/  LDG.E.64 R26, desc[UR8][R4.64+0x10] ;  /* 0x00001008041a7981 */ /* 0x000f28000c1e1b00 */
[----:B------:R-:W5:Y:S01]  /*0dc0*/  LDG.E.64 R8, desc[UR8][R4.64+0x18] ;  /* 0x0000180804087981 */ /* 0x000f62000c1e1b00 */
[----:B------:R-:W-:-:S04]  /*0dd0*/  UIADD3 UR11, UPT, UPT, UR11, 0x4, URZ ;  /* 0x000000040b0b7890 */ /* 0x000fc8000fffe0ff */
[----:B------:R-:W-:Y:S01]  /*0de0*/  UISETP.NE.AND UP1, UPT, UR11, URZ, UPT ;  /* 0x000000ff0b00728c */ /* 0x000fe2000bf25270 */
[----:B------:R-:W-:-:S05]  /*0df0*/  IADD3 R2, P0, PT, R2, 0x10, RZ ;  /* 0x0000001002027810 */ /* 0x000fca0007f1e0ff */
[----:B------:R-:W-:Y:S01]  /*0e00*/  IMAD.X R3, RZ, RZ, R3, P0 ;  /* 0x000000ffff037224 */ /* 0x000fe200000e0603 */
[----:B--2---:R-:W-:Y:S02]  /*0e10*/  DMUL R16, R16, R20 ;  /* 0x0000001410107228 */ /* 0x004fe40000000000 */
[----:B---3--:R-:W-:Y:S02]  /*0e20*/  DMUL R14, R14, R22 ;  /* 0x000000160e0e7228 */ /* 0x008fe40000000000 */
[----:B----4-:R-:W-:Y:S02]  /*0e30*/  DMUL R12, R12, R26 ;  /* 0x0000001a0c0c7228 */ /* 0x010fe40000000000 */
[----:B-----5:R-:W-:Y:S01]  /*0e40*/  DMUL R8, R24, R8 ;  /* 0x0000000818087228 */ /* 0x020fe20000000000 */
[----:B------:R-:W-:Y:S10]  /*0e50*/  BRA.U UP1, `(.L_x_21) ;  /* 0xfffffffd010c7547 */ /* 0x000ff4000b83ffff */
.L_x_20:
[----:B------:R-:W-:Y:S05]  /*0e60*/  BRA.U !UP0, `(.L_x_19) ;  /* 0x0000000108d87547 */ /* 0x000fea000b800000 */
[----:B------:R-:W-:Y:S02]  /*0e70*/  UISETP.NE.AND UP0, UPT, UR7, 0x1, UPT ;  /* 0x000000010700788c */ /* 0x000fe4000bf05270 */
[----:B------:R-:W-:-:S04]  /*0e80*/  ULOP3.LUT UR4, UR6, 0x1, URZ, 0xc0, !UPT ;  /* 0x0000000106047892 */ /* 0x000fc8000f8ec0ff */
[----:B------:R-:W-:-:S03]  /*0e90*/  UISETP.NE.U32.AND UP1, UPT, UR4, 0x1, UPT ;  /* 0x000000010400788c */ /* 0x000fc6000bf25070 */
[----:B------:R-:W-:Y:S08]  /*0ea0*/  BRA.U !UP0, `(.L_x_22) ;  /* 0x0000000108807547 */ /* 0x000ff0000b800000 */
[----:B------:R-:W0:Y:S01]  /*0eb0*/  LDC.64 R26, c[0x0][0x390] ;  /* 0x0000e400ff1a7b82 */ /* 0x000e220000000a00 */
[----:B------:R-:W1:Y:S01]  /*0ec0*/  LDCU.64 UR4, c[0x0][0x3a8] ;  /* 0x00007500ff0477ac */ /* 0x000e620008000a00 */
[----:B0-----:R-:W-:-:S05]  /*0ed0*/  IMAD.WIDE.U32 R26, R18, 0x4, R26 ;  /* 0x00000004121a7825 */ /* 0x001fca00078e001a */
[----:B------:R-:W2:Y:S04]  /*0ee0*/  LDG.E R2, desc[UR8][R26.64] ;  /* 0x000000081a027981 */ /* 0x000ea8000c1e1900 */
[----:B------:R-:W3:Y:S01]  /*0ef0*/  LDG.E R3, desc[UR8][R26.64+0x4] ;  /* 0x000004081a037981 */ /* 0x000ee2000c1e1900 */
[----:B--2---:R-:W-:-:S05]  /*0f00*/  IMAD.SHL.U32 R2, R2, 0x4, RZ ;  /* 0x0000000402027824 */ /* 0x004fca00078e00ff */
[----:B------:R-:W-:-:S04]  /*0f10*/  IADD3 R4, P0, PT, R2, R11, RZ ;  /* 0x0000000b02047210 */ /* 0x000fc80007f1e0ff */
[----:B------:R-:W-:Y:S02]  /*0f20*/  LEA.HI.X.SX32 R5, R2, R19, 0x1, P0 ;  /* 0x0000001302057211 */ /* 0x000fe400000f0eff */
[----:B-1----:R-:W-:-:S04]  /*0f30*/  LEA R24, P0, R4, UR4, 0x3 ;  /* 0x0000000404187c11 */ /* 0x002fc8000f8018ff */
[----:B------:R-:W-:-:S05]  /*0f40*/  LEA.HI.X R25, R4, UR5, R5, 0x3, P0 ;  /* 0x0000000504197c11 */ /* 0x000fca00080f1c05 */
[----:B------:R-:W2:Y:S04]  /*0f50*/  LDG.E.64 R4, desc[UR8][R24.64] ;  /* 0x0000000818047981 */ /* 0x000ea8000c1e1b00 */
[----:B------:R-:W4:Y:S04]  /*0f60*/  LDG.E.64 R22, desc[UR8][R24.64+0x8] ;  /* 0x0000080818167981 */ /* 0x000f28000c1e1b00 */
[----:B------:R-:W5:Y:S01]  /*0f70*/  LDG.E.64 R20, desc[UR8][R24.64+0x10] ;  /* 0x0000100818147981 */ /* 0x000f62000c1e1b00 */
[----:B---3--:R-:W-:-:S04]  /*0f80*/  SHF.L.U32 R2, R3, 0x2, RZ ;  /* 0x0000000203027819 */ /* 0x008fc800000006ff */
[----:B------:R-:W-:-:S04]  /*0f90*/  IADD3 R3, P0, PT, R2, R11, RZ ;  /* 0x0000000b02037210 */ /* 0x000fc80007f1e0ff */
[----:B------:R-:W-:Y:S02]  /*0fa0*/  LEA.HI.X.SX32 R28, R2, R19, 0x1, P0 ;  /* 0x00000013021c7211 */ /* 0x000fe400000f0eff */
[----:B------:R-:W-:-:S04]  /*0fb0*/  LEA R2, P0, R3, UR4, 0x3 ;  /* 0x0000000403027c11 */ /* 0x000fc8000f8018ff */
[----:B------:R-:W-:-:S05]  /*0fc0*/  LEA.HI.X R3, R3, UR5, R28, 0x3, P0 ;  /* 0x0000000503037c11 */ /* 0x000fca00080f1c1c */
[----:B------:R-:W3:Y:S04]  /*0fd0*/  LDG.E.64 R26, desc[UR8][R2.64] ;  /* 0x00000008021a7981 */ /* 0x000ee8000c1e1b00 */
[----:B------:R-:W3:Y:S01]  /*0fe0*/  LDG.E.64 R28, desc[UR8][R2.64+0x8] ;  /* 0x00000808021c7981 */ /* 0x000ee2000c1e1b00 */
[----:B--2---:R-:W-:-:S03]  /*0ff0*/  DMUL R16, R16, R4 ;  /* 0x0000000410107228 */ /* 0x004fc60000000000 */
[----:B------:R-:W2:Y:S01]  /*1000*/  LDG.E.64 R4, desc[UR8][R24.64+0x18] ;  /* 0x0000180818047981 */ /* 0x000ea2000c1e1b00 */
[----:B----4-:R-:W-:-:S03]  /*1010*/  DMUL R14, R14, R22 ;  /* 0x000000160e0e7228 */ /* 0x010fc60000000000 */
[----:B------:R-:W4:Y:S01]  /*1020*/  LDG.E.64 R22, desc[UR8][R2.64+0x18] ;  /* 0x0000180802167981 */ /* 0x000f22000c1e1b00 */
[----:B-----5:R-:W-:-:S03]  /*1030*/  DMUL R12, R12, R20 ;  /* 0x000000140c0c7228 */ /* 0x020fc60000000000 */
[----:B------:R-:W5:Y:S01]  /*1040*/  LDG.E.64 R20, desc[UR8][R2.64+0x10] ;  /* 0x0000100802147981 */ /* 0x000f62000c1e1b00 */
[----:B------:R-:W-:Y:S01]  /*1050*/  VIADD R18, R18, 0x2 ;  /* 0x0000000212127836 */ /* 0x000fe20000000000 */
[----:B---3--:R-:W-:Y:S02]  /*1060*/  DMUL R16, R16, R26 ;  /* 0x0000001a10107228 */ /* 0x008fe40000000000 */
[----:B------:R-:W-:Y:S02]  /*1070*/  DMUL R14, R14, R28 ;  /* 0x0000001c0e0e7228 */ /* 0x000fe40000000000 */
[----:B--2---:R-:W-:Y:S02]  /*1080*/  DMUL R4, R8, R4 ;  /* 0x0000000408047228 */ /* 0x004fe40000000000 */
[----:B-----5:R-:W-:-:S06]  /*1090*/  DMUL R12, R12, R20 ;  /* 0x000000140c0c7228 */ /* 0x020fcc0000000000 */
[----:B----4-:R-:W-:-:S11]  /*10a0*/  DMUL R8, R4, R22 ;  /* 0x0000001604087228 */ /* 0x010fd60000000000 */
.L_x_22:
[----:B------:R-:W-:Y:S05]  /*10b0*/  BRA.U UP1, `(.L_x_19) ;  /* 0x0000000101447547 */ /* 0x000fea000b800000 */
[----:B------:R-:W0:Y:S01]  /*10c0*/  LDC.64 R2, c[0x0][0x390] ;  /* 0x0000e400ff027b82 */ /* 0x000e220000000a00 */
[----:B------:R-:W1:Y:S01]  /*10d0*/  LDCU.64 UR4, c[0x0][0x3a8] ;  /* 0x00007500ff0477ac */ /* 0x000e620008000a00 */
[----:B0-----:R-:W-:-:S06]  /*10e0*/  IMAD.WIDE.U32 R2, R18, 0x4, R2 ;  /* 0x0000000412027825 */ /* 0x001fcc00078e0002 */
[----:B------:R-:W2:Y:S02]  /*10f0*/  LDG.E R2, desc[UR8][R2.64] ;  /* 0x0000000802027981 */ /* 0x000ea4000c1e1900 */
[----:B--2---:R-:W-:-:S05]  /*1100*/  IMAD.SHL.U32 R4, R2, 0x4, RZ ;  /* 0x0000000402047824 */ /* 0x004fca00078e00ff */
[----:B------:R-:W-:-:S04]  /*1110*/  IADD3 R11, P0, PT, R4, R11, RZ ;  /* 0x0000000b040b7210 */ /* 0x000fc80007f1e0ff */
[----:B------:R-:W-:Y:S02]  /*1120*/  LEA.HI.X.SX32 R18, R4, R19, 0x1, P0 ;  /* 0x0000001304127211 */ /* 0x000fe400000f0eff */
[----:B-1----:R-:W-:-:S04]  /*1130*/  LEA R4, P0, R11, UR4, 0x3 ;  /* 0x000000040b047c11 */ /* 0x002fc8000f8018ff */
[----:B------:R-:W-:-:S05]  /*1140*/  LEA.HI.X R5, R11, UR5, R18, 0x3, P0 ;  /* 0x000000050b057c11 */ /* 0x000fca00080f1c12 */
[----:B------:R-:W2:Y:S04]  /*1150*/  LDG.E.64 R18, desc[UR8][R4.64] ;  /* 0x0000000804127981 */ /* 0x000ea8000c1e1b00 */
[----:B------:R-:W3:Y:S04]  /*1160*/  LDG.E.64 R20, desc[UR8][R4.64+0x8] ;  /* 0x0000080804147981 */ /* 0x000ee8000c1e1b00 */
[----:B------:R-:W4:Y:S04]  /*1170*/  LDG.E.64 R22, desc[UR8][R4.64+0x10] ;  /* 0x0000100804167981 */ /* 0x000f28000c1e1b00 */
[----:B------:R-:W5:Y:S01]  /*1180*/  LDG.E.64 R24, desc[UR8][R4.64+0x18] ;  /* 0x0000180804187981 */ /* 0x000f62000c1e1b00 */
[----:B--2---:R-:W-:-:S02]  /*1190*/  DMUL R16, R16, R18 ;  /* 0x0000001210107228 */ /* 0x004fc40000000000 */
[----:B---3--:R-:W-:Y:S02]  /*11a0*/  DMUL R14, R14, R20 ;  /* 0x000000140e0e7228 */ /* 0x008fe40000000000 */
[----:B----4-:R-:W-:Y:S02]  /*11b0*/  DMUL R12, R12, R22 ;  /* 0x000000160c0c7228 */ /* 0x010fe40000000000 */
[----:B-----5:R-:W-:-:S11]  /*11c0*/  DMUL R8, R8, R24 ;  /* 0x0000001808087228 */ /* 0x020fd60000000000 */
.L_x_19:
[----:B------:R-:W-:Y:S01]  /*11d0*/  DSETP.MAX.AND P0, P1, R14, R16, PT ;  /* 0x000000100e00722a */ /* 0x000fe2000390f000 */
[----:B------:R-:W-:Y:S01]  /*11e0*/  IMAD.MOV.U32 R2, RZ, RZ, R14 ;  /* 0x000000ffff027224 */ /* 0x000fe200078e000e */
[----:B------:R-:W-:Y:S01]  /*11f0*/  DSETP.MAX.AND P2, P3, R8, R12, PT ;  /* 0x0000000c0800722a */ /* 0x000fe20003b4f000 */
[----:B------:R-:W-:Y:S01]  /*1200*/  IMAD.MOV.U32 R5, RZ, RZ, R16 ;  /* 0x000000ffff057224 */ /* 0x000fe200078e0010 */
[----:B------:R-:W-:Y:S01]  /*1210*/  MOV R4, R8 ;  /* 0x0000000800047202 */ /* 0x000fe20000000f00 */
[----:B------:R-:W-:Y:S01]  /*1220*/  IMAD.MOV.U32 R20, RZ, RZ, R13 ;  /* 0x000000ffff147224 */ /* 0x000fe200078e000d */
[----:B------:R-:W-:Y:S01]  /*1230*/  BSSY.RECONVERGENT B0, `(.L_x_23) ;  /* 0x00000cd000007945 */ /* 0x000fe20003800200 */
[----:B------:R-:W-:Y:S01]  /*1240*/  IMAD.MOV.U32 R3, RZ, RZ, R15 ;  /* 0x000000ffff037224 */ /* 0x000fe200078e000f */
[----:B------:R-:W-:Y:S01]  /*1250*/  SEL R2, R2, R5, P0 ;  /* 0x0000000502027207 */ /* 0x000fe20000000000 */
[----:B------:R-:W-:Y:S02]  /*1260*/  IMAD.MOV.U32 R5, RZ, RZ, R9 ;  /* 0x000000ffff057224 */ /* 0x000fe400078e0009 */
[----:B------:R-:W-:-:S03]  /*1270*/  IMAD.MOV.U32 R18, RZ, RZ, R17 ;  /* 0x000000ffff127224 */ /* 0x000fc600078e0011 */
[----:B------:R-:W-:Y:S01]  /*1280*/  FSEL R11, R5, R20, P2 ;  /* 0x00000014050b7208 */ /* 0x000fe20001000000 */
[----:B------:R-:W-:Y:S01]  /*1290*/  IMAD.MOV.U32 R5, RZ, RZ, R12 ;  /* 0x000000ffff057224 */ /* 0x000fe200078e000c */
[----:B------:R-:W-:Y:S02]  /*12a0*/  @P3 LOP3.LUT R11, R20, 0x80000, RZ, 0xfc, !PT ;  /* 0x00080000140b3812 */ /* 0x000fe400078efcff */
[----:B------:R-:W-:Y:S02]  /*12b0*/  FSEL R3, R3, R18, P0 ;  /* 0x0000001203037208 */ /* 0x000fe40000000000 */
[----:B------:R-:W-:Y:S01]  /*12c0*/  SEL R4, R4, R5, P2 ;  /* 0x0000000504047207 */ /* 0x000fe20001000000 */
[----:B------:R-:W-:Y:S01]  /*12d0*/  IMAD.MOV.U32 R5, RZ, RZ, R11 ;  /* 0x000000ffff057224 */ /* 0x000fe200078e000b */
[----:B------:R-:W-:-:S03]  /*12e0*/  @P1 LOP3.LUT R3, R18, 0x80000, RZ, 0xfc, !PT ;  /* 0x0008000012031812 */ /* 0x000fc600078efcff */
[----:B------:R-:W-:Y:S02]  /*12f0*/  IMAD.MOV.U32 R20, RZ, RZ, R5 ;  /* 0x000000ffff147224 */ /* 0x000fe400078e0005 */
[----:B------:R-:W-:Y:S01]  /*1300*/  IMAD.MOV.U32 R11, RZ, RZ, R3 ;  /* 0x000000ffff0b7224 */ /* 0x000fe200078e0003 */
[----:B------:R-:W-:-:S06]  /*1310*/  DSETP.MAX.AND P0, P1, R2, R4, PT ;  /* 0x000000040200722a */ /* 0x000fcc000390f000 */
[----:B------:R-:W-:Y:S02]  /*1320*/  FSEL R19, R11, R20, P0 ;  /* 0x000000140b137208 */ /* 0x000fe40000000000 */
[----:B------:R-:W-:-:S06]  /*1330*/  SEL R18, R2, R4, P0 ;  /* 0x0000000402127207 */ /* 0x000fcc0000000000 */
[----:B------:R-:W-:-:S06]  /*1340*/  @P1 LOP3.LUT R19, R20, 0x80000, RZ, 0xfc, !PT ;  /* 0x0008000014131812 */ /* 0x000fcc00078efcff */
[----:B------:R-:W-:-:S14]  /*1350*/  DSETP.GT.AND P0, PT, R18, RZ, PT ;  /* 0x000000ff1200722a */ /* 0x000fdc0003f04000 */
[----:B------:R-:W-:Y:S05]  /*1360*/  @!P0 BRA `(.L_x_24) ;  /* 0x0000000800e48947 */ /* 0x000fea0003800000 */
[----:B------:R-:W-:Y:S01]  /*1370*/  ISETP.GT.AND P0, PT, R19, 0xfffff, PT ;  /* 0x000fffff1300780c */ /* 0x000fe20003f04270 */
[--C-:B------:R-:W-:Y:S01]  /*1380*/  IMAD.MOV.U32 R4, RZ, RZ, R18.reuse ;  /* 0x000000ffff047224 */ /* 0x100fe200078e0012 */
[----:B------:R-:W-:Y:S01]  /*1390*/  BSSY.RECONVERGENT B1, `(.L_x_25) ;  /* 0x0000051000017945 */ /* 0x000fe20003800200 */
[--C-:B------:R-:W-:Y:S02]  /*13a0*/  IMAD.MOV.U32 R5, RZ, RZ, R19.reuse ;  /* 0x000000ffff057224 */ /* 0x100fe400078e0013 */
[----:B------:R-:W-:Y:S02]  /*13b0*/  IMAD.MOV.U32 R2, RZ, RZ, R19 ;  /* 0x000000ffff027224 */ /* 0x000fe400078e0013 */
[----:B------:R-:W-:-:S06]  /*13c0*/  IMAD.MOV.U32 R11, RZ, RZ, R18 ;  /* 0x000000ffff0b7224 */ /* 0x000fcc00078e0012 */
[----:B------:R-:W-:-:S10]  /*13d0*/  @!P0 DMUL R4, R18, 1.80143985094819840000e+16 ;  /* 0x4350000012048828 */ /* 0x000fd40000000000 */
[----:B------:R-:W-:Y:S02]  /*13e0*/  @!P0 IMAD.MOV.U32 R2, RZ, RZ, R5 ;  /* 0x000000ffff028224 */ /* 0x000fe400078e0005 */
[----:B------:R-:W-:-:S03]  /*13f0*/  @!P0 IMAD.MOV.U32 R11, RZ, RZ, R4 ;  /* 0x000000ffff0b8224 */ /* 0x000fc600078e0004 */
[----:B------:R-:W-:-:S04]  /*1400*/  IADD3 R3, PT, PT, R2, -0x1, RZ ;  /* 0xffffffff02037810 */ /* 0x000fc80007ffe0ff */
[----:B------:R-:W-:Y:S01]  /*1410*/  ISETP.GT.U32.AND P1, PT, R3, 0x7feffffe, PT ;  /* 0x7feffffe0300780c */ /* 0x000fe20003f24070 */
[----:B------:R-:W-:Y:S02]  /*1420*/  IMAD.MOV.U32 R3, RZ, RZ, -0x3ff ;  /* 0xfffffc01ff037424 */ /* 0x000fe400078e00ff */
[----:B------:R-:W-:-:S10]  /*1430*/  @!P0 IMAD.MOV.U32 R3, RZ, RZ, -0x435 ;  /* 0xfffffbcbff038424 */ /* 0x000fd400078e00ff */
[----:B------:R-:W-:Y:S05]  /*1440*/  @P1 BRA `(.L_x_26) ;  /* 0x0000000000fc1947 */ /* 0x000fea0003800000 */
[----:B------:R-:W-:Y:S01]  /*1450*/  LOP3.LUT R4, R2, 0xfffff, RZ, 0xc0, !PT ;  /* 0x000fffff02047812 */ /* 0x000fe200078ec0ff */
[----:B------:R-:W-:Y:S01]  /*1460*/  IMAD.MOV.U32 R22, RZ, RZ, RZ ;  /* 0x000000ffff167224 */ /* 0x000fe200078e00ff */
[----:B------:R-:W-:Y:S01]  /*1470*/  UMOV UR4, 0x3ae80f1e ;  /* 0x3ae80f1e00047882 */ /* 0x000fe20000000000 */
[----:B------:R-:W-:Y:S01]  /*1480*/  UMOV UR5, 0x3eb1380b ;  /* 0x3eb1380b00057882 */ /* 0x000fe20000000000 */
[----:B------:R-:W-:Y:S01]  /*1490*/  LOP3.LUT R5, R4, 0x3ff00000, RZ, 0xfc, !PT ;  /* 0x3ff0000004057812 */ /* 0x000fe200078efcff */
[----:B------:R-:W-:Y:S01]  /*14a0*/  IMAD.MOV.U32 R4, RZ, RZ, R11 ;  /* 0x000000ffff047224 */ /* 0x000fe200078e000b */
[----:B------:R-:W-:Y:S02]  /*14b0*/  LEA.HI R3, R2, R3, RZ, 0xc ;  /* 0x0000000302037211 */ /* 0x000fe400078f60ff */
[----:B------:R-:W-:-:S13]  /*14c0*/  ISETP.GE.U32.AND P0, PT, R5, 0x3ff6a09f, PT ;  /* 0x3ff6a09f0500780c */ /* 0x000fda0003f06070 */
[----:B------:R-:W-:Y:S02]  /*14d0*/  @P0 VIADD R11, R5, 0xfff00000 ;  /* 0xfff00000050b0836 */ /* 0x000fe40000000000 */
[----:B------:R-:W-:Y:S02]  /*14e0*/  @P0 VIADD R3, R3, 0x1 ;  /* 0x0000000103030836 */ /* 0x000fe40000000000 */
[----:B------:R-:W-:-:S03]  /*14f0*/  @P0 IMAD.MOV.U32 R5, RZ, RZ, R11 ;  /* 0x000000ffff050224 */ /* 0x000fc600078e000b */
[----:B------:R-:W-:Y:S01]  /*1500*/  LOP3.LUT R2, R3, 0x80000000, RZ, 0x3c, !PT ;  /* 0x8000000003027812 */ /* 0x000fe200078e3cff */
[----:B------:R-:W-:Y:S02]  /*1510*/  IMAD.MOV.U32 R3, RZ, RZ, 0x43300000 ;  /* 0x43300000ff037424 */ /* 0x000fe400078e00ff */
[----:B------:R-:W-:-:S06]  /*1520*/  DADD R20, R4, 1 ;  /* 0x3ff0000004147429 */ /* 0x000fcc0000000000 */
[----:B------:R-:W0:Y:S02]  /*1530*/  MUFU.RCP64H R23, R21 ;  /* 0x0000001500177308 */ /* 0x000e240000001800 */
[----:B0-----:R-:W-:-:S08]  /*1540*/  DFMA R24, -R20, R22, 1 ;  /* 0x3ff000001418742b */ /* 0x001fd00000000116 */
[----:B------:R-:W-:Y:S02]  /*1550*/  DFMA R26, R24, R24, R24 ;  /* 0x00000018181a722b */ /* 0x000fe40000000018 */
[----:B------:R-:W-:-:S06]  /*1560*/  DADD R24, R4, -1 ;  /* 0xbff0000004187429 */ /* 0x000fcc0000000000 */
[----:B------:R-:W-:-:S08]  /*1570*/  DFMA R22, R22, R26, R22 ;  /* 0x0000001a1616722b */ /* 0x000fd00000000016 */
[----:B------:R-:W-:-:S08]  /*1580*/  DMUL R4, R24, R22 ;  /* 0x0000001618047228 */ /* 0x000fd00000000000 */
[----:B------:R-:W-:-:S08]  /*1590*/  DFMA R4, R24, R22, R4 ;  /* 0x000000161804722b */ /* 0x000fd00000000004 */
[----:B------:R-:W-:Y:S02]  /*15a0*/  DADD R26, R24, -R4 ;  /* 0x00000000181a7229 */ /* 0x000fe40000000804 */
[----:B------:R-:W-:-:S06]  /*15b0*/  DMUL R20, R4, R4 ;  /* 0x0000000404147228 */ /* 0x000fcc0000000000 */
[----:B------:R-:W-:-:S08]  /*15c0*/  DADD R26, R26, R26 ;  /* 0x000000001a1a7229 */ /* 0x000fd0000000001a */
[----:B------:R-:W-:Y:S01]  /*15d0*/  DFMA R24, R24, -R4, R26 ;  /* 0x800000041818722b */ /* 0x000fe2000000001a */
[----:B------:R-:W-:Y:S01]  /*15e0*/  MOV R26, 0x8b7a8b04 ;  /* 0x8b7a8b04001a7802 */ /* 0x000fe20000000f00 */
[----:B------:R-:W-:-:S06]  /*15f0*/  IMAD.MOV.U32 R27, RZ, RZ, 0x3ed0ee25 ;  /* 0x3ed0ee25ff1b7424 */ /* 0x000fcc00078e00ff */
[----:B------:R-:W-:Y:S02]  /*1600*/  DMUL R24, R22, R24 ;  /* 0x0000001816187228 */ /* 0x000fe40000000000 */
[----:B------:R-:W-:Y:S01]  /*1610*/  DFMA R26, R20, UR4, R26 ;  /* 0x00000004141a7c2b */ /* 0x000fe2000800001a */
[----:B------:R-:W-:Y:S01]  /*1620*/  UMOV UR4, 0x9f02676f ;  /* 0x9f02676f00047882 */ /* 0x000fe20000000000 */
[----:B------:R-:W-:-:S06]  /*1630*/  UMOV UR5, 0x3ef3b266 ;  /* 0x3ef3b26600057882 */ /* 0x000fcc0000000000 */
        /* <DEDUP_REMOVED lines=15> */
[----:B------:R-:W-:Y:S01]  /*1730*/  DADD R2, R2, -UR4 ;  /* 0x8000000402027e29 */ /* 0x000fe20008000000 */
[----:B------:R-:W-:Y:S01]  /*1740*/  UMOV UR4, 0x55555554 ;  /* 0x5555555400047882 */ /* 0x000fe20000000000 */
[----:B------:R-:W-:Y:S02]  /*1750*/  UMOV UR5, 0x3fb55555 ;  /* 0x3fb5555500057882 */ /* 0x000fe40000000000 */
[----:B------:R-:W-:Y:S01]  /*1760*/  DFMA R26, R20, R26, UR4 ;  /* 0x00000004141a7e2b */ /* 0x000fe2000800001a */
[----:B------:R-:W-:Y:S01]  /*1770*/  UMOV UR4, 0xfefa39ef ;  /* 0xfefa39ef00047882 */ /* 0x000fe20000000000 */
[----:B------:R-:W-:-:S02]  /*1780*/  UMOV UR5, 0x3fe62e42 ;  /* 0x3fe62e4200057882 */ /* 0x000fc40000000000 */
[----:B------:R-:W-:-:S04]  /*1790*/  DFMA R22, R2, UR4, R4 ;  /* 0x0000000402167c2b */ /* 0x000fc80008000004 */
[----:B------:R-:W-:-:S04]  /*17a0*/  DMUL R26, R20, R26 ;  /* 0x0000001a141a7228 */ /* 0x000fc80000000000 */
[----:B------:R-:W-:Y:S01]  /*17b0*/  DFMA R20, R2, -UR4, R22 ;  /* 0x8000000402147c2b */ /* 0x000fe20008000016 */
[----:B------:R-:W-:Y:S01]  /*17c0*/  UMOV UR4, 0x3b39803f ;  /* 0x3b39803f00047882 */ /* 0x000fe20000000000 */
[----:B------:R-:W-:Y:S02]  /*17d0*/  UMOV UR5, 0x3c7abc9e ;  /* 0x3c7abc9e00057882 */ /* 0x000fe40000000000 */
[----:B------:R-:W-:-:S04]  /*17e0*/  DFMA R24, R4, R26, R24 ;  /* 0x0000001a0418722b */ /* 0x000fc80000000018 */
[----:B------:R-:W-:-:S08]  /*17f0*/  DADD R20, -R4, R20 ;  /* 0x0000000004147229 */ /* 0x000fd00000000114 */
[----:B------:R-:W-:-:S08]  /*1800*/  DADD R20, R24, -R20 ;  /* 0x0000000018147229 */ /* 0x000fd00000000814 */
[----:B------:R-:W-:-:S08]  /*1810*/  DFMA R20, R2, UR4, R20 ;  /* 0x0000000402147c2b */ /* 0x000fd00008000014 */
[----:B------:R-:W-:Y:S01]  /*1820*/  DADD R22, R22, R20 ;  /* 0x0000000016167229 */ /* 0x000fe20000000014 */
[----:B------:R-:W-:Y:S10]  /*1830*/  BRA `(.L_x_27) ;  /* 0x0000000000187947 */ /* 0x000ff40003800000 */
.L_x_26:
[----:B------:R-:W-:Y:S01]  /*1840*/  IMAD.MOV.U32 R2, RZ, RZ, 0x0 ;  /* 0x00000000ff027424 */ /* 0x000fe200078e00ff */
[----:B------:R-:W-:Y:S01]  /*1850*/  LOP3.LUT P0, RZ, R5, 0x7fffffff, RZ, 0xc0, !PT ;  /* 0x7fffffff05ff7812 */ /* 0x000fe2000780c0ff */
[----:B------:R-:W-:-:S06]  /*1860*/  IMAD.MOV.U32 R3, RZ, RZ, 0x7ff00000 ;  /* 0x7ff00000ff037424 */ /* 0x000fcc00078e00ff */
[----:B------:R-:W-:-:S10]  /*1870*/  DFMA R2, R4, R2, +INF ;  /* 0x7ff000000402742b */ /* 0x000fd40000000002 */
[----:B------:R-:W-:Y:S02]  /*1880*/  FSEL R22, R2, RZ, P0 ;  /* 0x000000ff02167208 */ /* 0x000fe40000000000 */
[----:B------:R-:W-:-:S07]  /*1890*/  FSEL R23, R3, -QNAN , P0 ;  /* 0xfff0000003177808 */ /* 0x000fce0000000000 */
.L_x_27:
[----:B------:R-:W-:Y:S05]  /*18a0*/  BSYNC.RECONVERGENT B1 ;  /* 0x0000000000017941 */ /* 0x000fea0003800200 */
.L_x_25:
[----:B------:R-:W0:Y:S01]  /*18b0*/  MUFU.RCP64H R3, R19 ;  /* 0x0000001300037308 */ /* 0x000e220000001800 */
[----:B------:R-:W-:Y:S01]  /*18c0*/  IMAD.MOV.U32 R2, RZ, RZ, 0x1 ;  /* 0x00000001ff027424 */ /* 0x000fe200078e00ff */
[----:B------:R-:W-:Y:S01]  /*18d0*/  FSETP.GEU.AND P1, PT, |R9|, 6.5827683646048100446e-37, PT ;  /* 0x036000000900780b */ /* 0x000fe20003f2e200 */
[----:B------:R-:W-:Y:S01]  /*18e0*/  BSSY.RECONVERGENT B1, `(.L_x_28) ;  /* 0x0000013000017945 */ /* 0x000fe20003800200 */
[----:B------:R-:W-:-:S03]  /*18f0*/  DADD R6, R6, R22 ;  /* 0x0000000006067229 */ /* 0x000fc60000000016 */
[----:B0-----:R-:W-:-:S08]  /*1900*/  DFMA R4, -R18, R2, 1 ;  /* 0x3ff000001204742b */ /* 0x001fd00000000102 */
[----:B------:R-:W-:-:S08]  /*1910*/  DFMA R4, R4, R4, R4 ;  /* 0x000000040404722b */ /* 0x000fd00000000004 */
[----:B------:R-:W-:-:S08]  /*1920*/  DFMA R4, R2, R4, R2 ;  /* 0x000000040204722b */ /* 0x000fd00000000002 */
[----:B------:R-:W-:-:S08]  /*1930*/  DFMA R2, -R18, R4, 1 ;  /* 0x3ff000001202742b */ /* 0x000fd00000000104 */
[----:B------:R-:W-:-:S08]  /*1940*/  DFMA R2, R4, R2, R4 ;  /* 0x000000020402722b */ /* 0x000fd00000000004 */
[----:B------:R-:W-:-:S08]  /*1950*/  DMUL R4, R8, R2 ;  /* 0x0000000208047228 */ /* 0x000fd00000000000 */
[----:B------:R-:W-:-:S08]  /*1960*/  DFMA R20, -R18, R4, R8 ;  /* 0x000000041214722b */ /* 0x000fd00000000108 */
[----:B------:R-:W-:-:S10]  /*1970*/  DFMA R2, R2, R20, R4 ;  /* 0x000000140202722b */ /* 0x000fd40000000004 */
[----:B------:R-:W-:-:S05]  /*1980*/  FFMA R4, RZ, R19, R3 ;  /* 0x00000013ff047223 */ /* 0x000fca0000000003 */
[----:B------:R-:W-:-:S13]  /*1990*/  FSETP.GT.AND P0, PT, |R4|, 1.469367938527859385e-39, PT ;  /* 0x001000000400780b */ /* 0x000fda0003f04200 */
[----:B------:R-:W-:Y:S05]  /*19a0*/  @P0 BRA P1, `(.L_x_29) ;  /* 0x0000000000180947 */ /* 0x000fea0000800000 */
[----:B------:R-:W-:Y:S01]  /*19b0*/  IMAD.MOV.U32 R20, RZ, RZ, R8 ;  /* 0x000000ffff147224 */ /* 0x000fe200078e0008 */
[----:B------:R-:W-:Y:S01]  /*19c0*/  MOV R2, R18 ;  /* 0x0000001200027202 */ /* 0x000fe20000000f00 */
[----:B------:R-:W-:Y:S01]  /*19d0*/  IMAD.MOV.U32 R21, RZ, RZ, R9 ;  /* 0x000000ffff157224 */ /* 0x000fe200078e0009 */
[----:B------:R-:W-:Y:S01]  /*19e0*/  MOV R30, 0x1a10 ;  /* 0x00001a10001e7802 */ /* 0x000fe20000000f00 */
[----:B------:R-:W-:-:S07]  /*19f0*/  IMAD.MOV.U32 R3, RZ, RZ, R19 ;  /* 0x000000ffff037224 */ /* 0x000fce00078e0013 */
[----:B-----5:R-:W-:Y:S05]  /*1a00*/  CALL.REL.NOINC `($__internal_0_$__cuda_sm20_div_rn_f64_full) ;  /* 0x0000000800dc7944 */ /* 0x020fea0003c00000 */
.L_x_29:
[----:B------:R-:W-:Y:S05]  /*1a10*/  BSYNC.RECONVERGENT B1 ;  /* 0x0000000000017941 */ /* 0x000fea0003800200 */
.L_x_28:
[----:B------:R-:W0:Y:S01]  /*1a20*/  MUFU.RCP64H R5, R19 ;  /* 0x0000001300057308 */ /* 0x000e220000001800 */
[----:B------:R-:W-:Y:S01]  /*1a30*/  IMAD.MOV.U32 R4, RZ, RZ, 0x1 ;  /* 0x00000001ff047424 */ /* 0x000fe200078e00ff */
[----:B------:R-:W-:Y:S01]  /*1a40*/  FSETP.GEU.AND P1, PT, |R13|, 6.5827683646048100446e-37, PT ;  /* 0x036000000d00780b */ /* 0x000fe20003f2e200 */
[----:B------:R-:W-:Y:S04]  /*1a50*/  BSSY.RECONVERGENT B1, `(.L_x_30) ;  /* 0x0000016000017945 */ /* 0x000fe80003800200 */
[----:B0-----:R-:W-:-:S08]  /*1a60*/  DFMA R8, -R18, R4, 1 ;  /* 0x3ff000001208742b */ /* 0x001fd00000000104 */
[----:B------:R-:W-:-:S08]  /*1a70*/  DFMA R8, R8, R8, R8 ;  /* 0x000000080808722b */ /* 0x000fd00000000008 */
[----:B------:R-:W-:-:S08]  /*1a80*/  DFMA R8, R4, R8, R4 ;  /* 0x000000080408722b */ /* 0x000fd00000000004 */
[----:B------:R-:W-:-:S08]  /*1a90*/  DFMA R4, -R18, R8, 1 ;  /* 0x3ff000001204742b */ /* 0x000fd00000000108 */
[----:B------:R-:W-:-:S08]  /*1aa0*/  DFMA R20, R8, R4, R8 ;  /* 0x000000040814722b */ /* 0x000fd00000000008 */
[----:B------:R-:W-:-:S08]  /*1ab0*/  DMUL R4, R12, R20 ;  /* 0x000000140c047228 */ /* 0x000fd00000000000 */
[----:B------:R-:W-:-:S08]  /*1ac0*/  DFMA R8, -R18, R4, R12 ;  /* 0x000000041208722b */ /* 0x000fd0000000010c */
[----:B------:R-:W-:Y:S01]  /*1ad0*/  DFMA R4, R20, R8, R4 ;  /* 0x000000081404722b */ /* 0x000fe20000000004 */
[----:B------:R-:W-:-:S09]  /*1ae0*/  IMAD.MOV.U32 R9, RZ, RZ, R3 ;  /* 0x000000ffff097224 */ /* 0x000fd200078e0003 */
[----:B------:R-:W-:-:S05]  /*1af0*/  FFMA R8, RZ, R19, R5 ;  /* 0x00000013ff087223 */ /* 0x000fca0000000005 */
[----:B------:R-:W-:Y:S01]  /*1b00*/  FSETP.GT.AND P0, PT, |R8|, 1.469367938527859385e-39, PT ;  /* 0x001000000800780b */ /* 0x000fe20003f04200 */
[----:B------:R-:W-:-:S12]  /*1b10*/  IMAD.MOV.U32 R8, RZ, RZ, R2 ;  /* 0x000000ffff087224 */ /* 0x000fd800078e0002 */
[----:B------:R-:W-:Y:S05]  /*1b20*/  @P0 BRA P1, `(.L_x_31) ;  /* 0x0000000000200947 */ /* 0x000fea0000800000 */
[----:B------:R-:W-:Y:S01]  /*1b30*/  IMAD.MOV.U32 R20, RZ, RZ, R12 ;  /* 0x000000ffff147224 */ /* 0x000fe200078e000c */
[----:B------:R-:W-:Y:S01]  /*1b40*/  MOV R30, 0x1b90 ;  /* 0x00001b90001e7802 */ /* 0x000fe20000000f00 */
[----:B------:R-:W-:Y:S02]  /*1b50*/  IMAD.MOV.U32 R21, RZ, RZ, R13 ;  /* 0x000000ffff157224 */ /* 0x000fe400078e000d */
[----:B------:R-:W-:Y:S02]  /*1b60*/  IMAD.MOV.U32 R2, RZ, RZ, R18 ;  /* 0x000000ffff027224 */ /* 0x000fe400078e0012 */
[----:B------:R-:W-:-:S07]  /*1b70*/  IMAD.MOV.U32 R3, RZ, RZ, R19 ;  /* 0x000000ffff037224 */ /* 0x000fce00078e0013 */
[----:B-----5:R-:W-:Y:S05]  /*1b80*/  CALL.REL.NOINC `($__internal_0_$__cuda_sm20_div_rn_f64_full) ;  /* 0x00000008007c7944 */ /* 0x020fea0003c00000 */
[----:B------:R-:W-:Y:S01]  /*1b90*/  MOV R4, R2 ;  /* 0x0000000200047202 */ /* 0x000fe20000000f00 */
[----:B------:R-:W-:-:S07]  /*1ba0*/  IMAD.MOV.U32 R5, RZ, RZ, R3 ;  /* 0x000000ffff057224 */ /* 0x000fce00078e0003 */
.L_x_31:
[----:B------:R-:W-:Y:S05]  /*1bb0*/  BSYNC.RECONVERGENT B1 ;  /* 0x0000000000017941 */ /* 0x000fea0003800200 */
.L_x_30:
        /* <DEDUP_REMOVED lines=12> */
[----:B------:R-:W-:Y:S02]  /*1c80*/  IMAD.MOV.U32 R12, RZ, RZ, R4 ;  /* 0x000000ffff0c7224 */ /* 0x000fe400078e0004 */
[----:B------:R-:W-:-:S07]  /*1c90*/  IMAD.MOV.U32 R13, RZ, RZ, R5 ;  /* 0x000000ffff0d7224 */ /* 0x000fce00078e0005 */
[----:B------:R-:W-:-:S05]  /*1ca0*/  FFMA R11, RZ, R19, R3 ;  /* 0x00000013ff0b7223 */ /* 0x000fca0000000003 */
[----:B------:R-:W-:-:S13]  /*1cb0*/  FSETP.GT.AND P0, PT, |R11|, 1.469367938527859385e-39, PT ;  /* 0x001000000b00780b */ /* 0x000fda0003f04200 */
[----:B------:R-:W-:Y:S05]  /*1cc0*/  @P0 BRA P1, `(.L_x_33) ;  /* 0x0000000000180947 */ /* 0x000fea0000800000 */
[----:B------:R-:W-:Y:S01]  /*1cd0*/  IMAD.MOV.U32 R20, RZ, RZ, R14 ;  /* 0x000000ffff147224 */ /* 0x000fe200078e000e */
[----:B------:R-:W-:Y:S01]  /*1ce0*/  MOV R30, 0x1d30 ;  /* 0x00001d30001e7802 */ /* 0x000fe20000000f00 */
[----:B------:R-:W-:Y:S02]  /*1cf0*/  IMAD.MOV.U32 R21, RZ, RZ, R15 ;  /* 0x000000ffff157224 */ /* 0x000fe400078e000f */
[----:B------:R-:W-:Y:S02]  /*1d00*/  IMAD.MOV.U32 R2, RZ, RZ, R18 ;  /* 0x000000ffff027224 */ /* 0x000fe400078e0012 */
[----:B------:R-:W-:-:S07]  /*1d10*/  IMAD.MOV.U32 R3, RZ, RZ, R19 ;  /* 0x000000ffff037224 */ /* 0x000fce00078e0013 */
[----:B-----5:R-:W-:Y:S05]  /*1d20*/  CALL.REL.NOINC `($__internal_0_$__cuda_sm20_div_rn_f64_full) ;  /* 0x0000000800147944 */ /* 0x020fea0003c00000 */
.L_x_33:
[----:B------:R-:W-:Y:S05]  /*1d30*/  BSYNC.RECONVERGENT B1 ;  /* 0x0000000000017941 */ /* 0x000fea0003800200 */
.L_x_32:
[----:B------:R-:W0:Y:S01]  /*1d40*/  MUFU.RCP64H R5, R19 ;  /* 0x0000001300057308 */ /* 0x000e220000001800 */
[----:B------:R-:W-:Y:S01]  /*1d50*/  MOV R4, 0x1 ;  /* 0x0000000100047802 */ /* 0x000fe20000000f00 */
[----:B------:R-:W-:Y:S01]  /*1d60*/  BSSY.RECONVERGENT B1, `(.L_x_34) ;  /* 0x0000017000017945 */ /* 0x000fe20003800200 */
[----:B------:R-:W-:-:S04]  /*1d70*/  FSETP.GEU.AND P1, PT, |R17|, 6.5827683646048100446e-37, PT ;  /* 0x036000001100780b */ /* 0x000fc80003f2e200 */
        /* <DEDUP_REMOVED lines=19> */
[----:B------:R-:W-:Y:S02]  /*1eb0*/  IMAD.MOV.U32 R4, RZ, RZ, R2 ;  /* 0x000000ffff047224 */ /* 0x000fe400078e0002 */
[----:B------:R-:W-:-:S07]  /*1ec0*/  IMAD.MOV.U32 R5, RZ, RZ, R3 ;  /* 0x000000ffff057224 */ /* 0x000fce00078e0003 */
.L_x_35:
[----:B------:R-:W-:Y:S05]  /*1ed0*/  BSYNC.RECONVERGENT B1 ;  /* 0x0000000000017941 */ /* 0x000fea0003800200 */
.L_x_34:
[----:B------:R-:W-:Y:S01]  /*1ee0*/  MOV R16, R4 ;  /* 0x0000000400107202 */ /* 0x000fe20000000f00 */
[----:B------:R-:W-:-:S07]  /*1ef0*/  IMAD.MOV.U32 R17, RZ, RZ, R5 ;  /* 0x000000ffff117224 */ /* 0x000fce00078e0005 */
.L_x_24:
[----:B------:R-:W-:Y:S05]  /*1f00*/  BSYNC.RECONVERGENT B0 ;  /* 0x0000000000007941 */ /* 0x000fea0003800200 */
.L_x_23:
[----:B------:R-:W0:Y:S08]  /*1f10*/  LDC.64 R4, c[0x0][0x3a0] ;  /* 0x0000e800ff047b82 */ /* 0x000e300000000a00 */
[----:B------:R-:W1:Y:S01]  /*1f20*/  LDC.64 R2, c[0x0][0x3c0] ;  /* 0x0000f000ff027b82 */ /* 0x000e620000000a00 */
[----:B0-----:R-:W2:Y:S04]  /*1f30*/  LDG.E.64 R18, desc[UR8][R4.64] ;  /* 0x0000000804127981 */ /* 0x001ea8000c1e1b00 */
[----:B------:R-:W3:Y:S04]  /*1f40*/  LDG.E.64 R20, desc[UR8][R4.64+0x8] ;  /* 0x0000080804147981 */ /* 0x000ee8000c1e1b00 */
[----:B------:R-:W4:Y:S04]  /*1f50*/  LDG.E.64 R22, desc[UR8][R4.64+0x10] ;  /* 0x0000100804167981 */ /* 0x000f28000c1e1b00 */
[----:B------:R-:W4:Y:S01]  /*1f60*/  LDG.E.64 R24, desc[UR8][R4.64+0x18] ;  /* 0x0000180804187981 */ /* 0x000f22000c1e1b00 */
[----:B-1---5:R-:W-:-:S06]  /*1f70*/  IMAD.WIDE R2, R10, 0x8, R2 ;  /* 0x000000080a027825 */ /* 0x022fcc00078e0202 */
[----:B------:R-:W5:Y:S01]  /*1f80*/  LDG.E.64 R2, desc[UR8][R2.64] ;  /* 0x0000000802027981 */ /* 0x000f62000c1e1b00 */
[----:B------:R-:W-:Y:S01]  /*1f90*/  BSSY.RECONVERGENT B0, `(.L_x_36) ;  /* 0x0000058000007945 */ /* 0x000fe20003800200 */
[----:B--2---:R-:W-:-:S08]  /*1fa0*/  DFMA R18, R18, R16, RZ ;  /* 0x000000101212722b */ /* 0x004fd000000000ff */
[----:B---3--:R-:W-:Y:S01]  /*1fb0*/  DFMA R18, R20, R14, R18 ;  /* 0x0000000e1412722b */ /* 0x008fe20000000012 */
[----:B------:R-:W-:-:S07]  /*1fc0*/  IMAD.MOV.U32 R14, RZ, RZ, -0x3ff ;  /* 0xfffffc01ff0e7424 */ /* 0x000fce00078e00ff */
[----:B----4-:R-:W-:-:S08]  /*1fd0*/  DFMA R18, R22, R12, R18 ;  /* 0x0000000c1612722b */ /* 0x010fd00000000012 */
[----:B------:R-:W-:-:S10]  /*1fe0*/  DFMA R18, R24, R8, R18 ;  /* 0x000000081812722b */ /* 0x000fd40000000012 */
[----:B------:R-:W-:Y:S01]  /*1ff0*/  ISETP.GT.AND P0, PT, R19, 0xfffff, PT ;  /* 0x000fffff1300780c */ /* 0x000fe20003f04270 */
[----:B------:R-:W-:Y:S02]  /*2000*/  IMAD.MOV.U32 R8, RZ, RZ, R18 ;  /* 0x000000ffff087224 */ /* 0x000fe400078e0012 */
[--C-:B------:R-:W-:Y:S02]  /*2010*/  IMAD.MOV.U32 R9, RZ, RZ, R19.reuse ;  /* 0x000000ffff097224 */ /* 0x100fe400078e0013 */
[----:B------:R-:W-:-:S08]  /*2020*/  IMAD.MOV.U32 R15, RZ, RZ, R19 ;  /* 0x000000ffff0f7224 */ /* 0x000fd000078e0013 */
[----:B------:R-:W-:Y:S01]  /*2030*/  @!P0 DMUL R8, R8, 1.80143985094819840000e+16 ;  /* 0x4350000008088828 */ /* 0x000fe20000000000 */
[----:B------:R-:W-:-:S09]  /*2040*/  @!P0 MOV R14, 0xfffffbcb ;  /* 0xfffffbcb000e8802 */ /* 0x000fd20000000f00 */
[----:B------:R-:W-:-:S04]  /*2050*/  @!P0 IMAD.MOV.U32 R15, RZ, RZ, R9 ;  /* 0x000000ffff0f8224 */ /* 0x000fc800078e0009 */
[----:B------:R-:W-:-:S05]  /*2060*/  VIADD R4, R15, 0xffffffff ;  /* 0xffffffff0f047836 */ /* 0x000fca0000000000 */
[----:B------:R-:W-:Y:S01]  /*2070*/  ISETP.GT.U32.AND P1, PT, R4, 0x7feffffe, PT ;  /* 0x7feffffe0400780c */ /* 0x000fe20003f24070 */
[----:B------:R-:W-:Y:S02]  /*2080*/  IMAD.MOV.U32 R4, RZ, RZ, R18 ;  /* 0x000000ffff047224 */ /* 0x000fe400078e0012 */
[----:B------:R-:W-:-:S10]  /*2090*/  @!P0 IMAD.MOV.U32 R4, RZ, RZ, R8 ;  /* 0x000000ffff048224 */ /* 0x000fd400078e0008 */
[----:B------:R-:W-:Y:S05]  /*20a0*/  @P1 BRA `(.L_x_37) ;  /* 0x0000000400001947 */ /* 0x000fea0003800000 */
[----:B------:R-:W-:Y:S01]  /*20b0*/  LOP3.LUT R5, R15, 0xfffff, RZ, 0xc0, !PT ;  /* 0x000fffff0f057812 */ /* 0x000fe200078ec0ff */
[----:B------:R-:W-:Y:S01]  /*20c0*/  IMAD.MOV.U32 R8, RZ, RZ, RZ ;  /* 0x000000ffff087224 */ /* 0x000fe200078e00ff */
[----:B------:R-:W-:Y:S01]  /*20d0*/  UMOV UR4, 0x3ae80f1e ;  /* 0x3ae80f1e00047882 */ /* 0x000fe20000000000 */
[----:B------:R-:W-:Y:S01]  /*20e0*/  IMAD.MOV.U32 R18, RZ, RZ, -0x748574fc ;  /* 0x8b7a8b04ff127424 */ /* 0x000fe200078e00ff */
[----:B------:R-:W-:Y:S01]  /*20f0*/  LOP3.LUT R5, R5, 0x3ff00000, RZ, 0xfc, !PT ;  /* 0x3ff0000005057812 */ /* 0x000fe200078efcff */
[----:B------:R-:W-:Y:S01]  /*2100*/  IMAD.MOV.U32 R19, RZ, RZ, 0x3ed0ee25 ;  /* 0x3ed0ee25ff137424 */ /* 0x000fe200078e00ff */
[----:B------:R-:W-:Y:S01]  /*2110*/  UMOV UR5, 0x3eb1380b ;  /* 0x3eb1380b00057882 */ /* 0x000fe20000000000 */
[----:B------:R-:W-:Y:S01]  /*2120*/  LEA.HI R20, R15, R14, RZ, 0xc ;  /* 0x0000000e0f147211 */ /* 0x000fe200078f60ff */
[----:B------:R-:W-:Y:S01]  /*2130*/  IMAD.MOV.U32 R21, RZ, RZ, 0x43300000 ;  /* 0x43300000ff157424 */ /* 0x000fe200078e00ff */
[----:B------:R-:W-:Y:S01]  /*2140*/  ISETP.GE.U32.AND P0, PT, R5, 0x3ff6a09f, PT ;  /* 0x3ff6a09f0500780c */ /* 0x000fe20003f06070 */
[----:B------:R-:W-:Y:S01]  /*2150*/  UMOV UR6, 0x80000000 ;  /* 0x8000000000067882 */ /* 0x000fe20000000000 */
[----:B------:R-:W-:-:S11]  /*2160*/  UMOV UR7, 0x43300000 ;  /* 0x4330000000077882 */ /* 0x000fd60000000000 */
[----:B------:R-:W-:Y:S02]  /*2170*/  @P0 VIADD R9, R5, 0xfff00000 ;  /* 0xfff0000005090836 */ /* 0x000fe40000000000 */
[----:B------:R-:W-:Y:S02]  /*2180*/  @P0 VIADD R20, R20, 0x1 ;  /* 0x0000000114140836 */ /* 0x000fe40000000000 */
[----:B------:R-:W-:-:S03]  /*2190*/  @P0 IMAD.MOV.U32 R5, RZ, RZ, R9 ;  /* 0x000000ffff050224 */ /* 0x000fc600078e0009 */
[----:B------:R-:W-:-:S03]  /*21a0*/  LOP3.LUT R20, R20, 0x80000000, RZ, 0x3c, !PT ;  /* 0x8000000014147812 */ /* 0x000fc600078e3cff */
[C---:B------:R-:W-:Y:S02]  /*21b0*/  DADD R16, R4.reuse, 1 ;  /* 0x3ff0000004107429 */ /* 0x040fe40000000000 */
[----:B------:R-:W-:-:S04]  /*21c0*/  DADD R4, R4, -1 ;  /* 0xbff0000004047429 */ /* 0x000fc80000000000 */
[----:B------:R-:W0:Y:S02]  /*21d0*/  MUFU.RCP64H R9, R17 ;  /* 0x0000001100097308 */ /* 0x000e240000001800 */
[----:B0-----:R-:W-:-:S08]  /*21e0*/  DFMA R10, -R16, R8, 1 ;  /* 0x3ff00000100a742b */ /* 0x001fd00000000108 */
[----:B------:R-:W-:-:S08]  /*21f0*/  DFMA R10, R10, R10, R10 ;  /* 0x0000000a0a0a722b */ /* 0x000fd0000000000a */
[----:B------:R-:W-:-:S08]  /*2200*/  DFMA R8, R8, R10, R8 ;  /* 0x0000000a0808722b */ /* 0x000fd00000000008 */
[----:B------:R-:W-:-:S08]  /*2210*/  DMUL R10, R4, R8 ;  /* 0x00000008040a7228 */ /* 0x000fd00000000000 */
[----:B------:R-:W-:-:S08]  /*2220*/  DFMA R10, R4, R8, R10 ;  /* 0x00000008040a722b */ /* 0x000fd0000000000a */
[----:B------:R-:W-:Y:S02]  /*2230*/  DMUL R12, R10, R10 ;  /* 0x0000000a0a0c7228 */ /* 0x000fe40000000000 */
[----:B------:R-:W-:-:S06]  /*2240*/  DADD R14, R4, -R10 ;  /* 0x00000000040e7229 */ /* 0x000fcc000000080a */
[----:B------:R-:W-:Y:S01]  /*2250*/  DFMA R16, R12, UR4, R18 ;  /* 0x000000040c107c2b */ /* 0x000fe20008000012 */
[----:B------:R-:W-:Y:S01]  /*2260*/  UMOV UR4, 0x9f02676f ;  /* 0x9f02676f00047882 */ /* 0x000fe20000000000 */
[----:B------:R-:W-:Y:S01]  /*2270*/  UMOV UR5, 0x3ef3b266 ;  /* 0x3ef3b26600057882 */ /* 0x000fe20000000000 */
[----:B------:R-:W-:Y:S02]  /*2280*/  DADD R18, R14, R14 ;  /* 0x000000000e127229 */ /* 0x000fe4000000000e */
[----:B------:R-:W-:Y:S01]  /*2290*/  DADD R14, R20, -UR6 ;  /* 0x80000006140e7e29 */ /* 0x000fe20008000000 */
[----:B------:R-:W-:Y:S01]  /*22a0*/  UMOV UR6, 0xfefa39ef ;  /* 0xfefa39ef00067882 */ /* 0x000fe20000000000 */
[----:B------:R-:W-:Y:S01]  /*22b0*/  UMOV UR7, 0x3fe62e42 ;  /* 0x3fe62e4200077882 */ /* 0x000fe20000000000 */
[----:B------:R-:W-:Y:S01]  /*22c0*/  DFMA R16, R12, R16, UR4 ;  /* 0x000000040c107e2b */ /* 0x000fe20008000010 */
[----:B------:R-:W-:Y:S01]  /*22d0*/  UMOV UR4, 0xa9ab0956 ;  /* 0xa9ab095600047882 */ /* 0x000fe20000000000 */
[----:B------:R-:W-:Y:S01]  /*22e0*/  UMOV UR5, 0x3f1745cb ;  /* 0x3f1745cb00057882 */ /* 0x000fe20000000000 */
[----:B------:R-:W-:-:S02]  /*22f0*/  DFMA R18, R4, -R10, R18 ;  /* 0x8000000a0412722b */ /* 0x000fc40000000012 */
        /* <DEDUP_REMOVED lines=27> */
.L_x_37:
[----:B------:R-:W-:Y:S01]  /*24b0*/  MOV R4, 0x0 ;  /* 0x0000000000047802 */ /* 0x000fe20000000f00 */
[----:B------:R-:W-:Y:S01]  /*24c0*/  IMAD.MOV.U32 R5, RZ, RZ, 0x7ff00000 ;  /* 0x7ff00000ff057424 */ /* 0x000fe200078e00ff */
[----:B------:R-:W-:-:S05]  /*24d0*/  LOP3.LUT P0, RZ, R9, 0x7fffffff, RZ, 0xc0, !PT ;  /* 0x7fffffff09ff7812 */ /* 0x000fca000780c0ff */
[----:B------:R-:W-:-:S10]  /*24e0*/  DFMA R4, R8, R4, +INF ;  /* 0x7ff000000804742b */ /* 0x000fd40000000004 */
[----:B------:R-:W-:Y:S02]  /*24f0*/  FSEL R4, R4, RZ, P0 ;  /* 0x000000ff04047208 */ /* 0x000fe40000000000 */
[----:B------:R-:W-:-:S07]  /*2500*/  FSEL R5, R5, -QNAN , P0 ;  /* 0xfff0000005057808 */ /* 0x000fce0000000000 */
.L_x_38:
[----:B------:R-:W-:Y:S05]  /*2510*/  BSYNC.RECONVERGENT B0 ;  /* 0x0000000000007941 */ /* 0x000fea0003800200 */
.L_x_36:
[----:B------:R-:W0:Y:S01]  /*2520*/  LDC.64 R8, c[0x0][0x3c8] ;  /* 0x0000f200ff087b82 */ /* 0x000e220000000a00 */
[----:B------:R-:W-:-:S08]  /*2530*/  DADD R4, R4, R6 ;  /* 0x0000000004047229 */ /* 0x000fd00000000006 */
[----:B-----5:R-:W-:Y:S01]  /*2540*/  DMUL R2, R2, R4 ;  /* 0x0000000402027228 */ /* 0x020fe20000000000 */
[----:B0-----:R-:W-:-:S06]  /*2550*/  IMAD.WIDE R4, R0, 0x8, R8 ;  /* 0x0000000800047825 */ /* 0x001fcc00078e0208 */
[----:B------:R-:W-:Y:S01]  /*2560*/  STG.E.64 desc[UR8][R4.64], R2 ;  /* 0x0000000204007986 */ /* 0x000fe2000c101b08 */
[----:B------:R-:W-:Y:S05]  /*2570*/  EXIT ;  /* 0x000000000000794d */ /* 0x000fea0003800000 */
        .weak           $__internal_0_$__cuda_sm20_div_rn_f64_full
        .type           $__internal_0_$__cuda_sm20_div_rn_f64_full,@function
        .size           $__internal_0_$__cuda_sm20_div_rn_f64_full,(.L_x_148 - $__internal_0_$__cuda_sm20_div_rn_f64_full)
$__internal_0_$__cuda_sm20_div_rn_f64_full:
[----:B------:R-:W-:Y:S01]  /*2580*/  FSETP.GEU.AND P2, PT, |R21|, 1.469367938527859385e-39, PT ;  /* 0x001000001500780b */ /* 0x000fe20003f4e200 */
[----:B------:R-:W-:Y:S01]  /*2590*/  IMAD.MOV.U32 R31, RZ, RZ, 0x1ca00000 ;  /* 0x1ca00000ff1f7424 */ /* 0x000fe200078e00ff */
[C---:B------:R-:W-:Y:S01]  /*25a0*/  FSETP.GEU.AND P0, PT, |R3|.reuse, 1.469367938527859385e-39, PT ;  /* 0x001000000300780b */ /* 0x040fe20003f0e200 */
[----:B------:R-:W-:Y:S01]  /*25b0*/  IMAD.MOV.U32 R24, RZ, RZ, 0x1 ;  /* 0x00000001ff187424 */ /* 0x000fe200078e00ff */
[----:B------:R-:W-:Y:S01]  /*25c0*/  LOP3.LUT R4, R3, 0x800fffff, RZ, 0xc0, !PT ;  /* 0x800fffff03047812 */ /* 0x000fe200078ec0ff */
[----:B------:R-:W-:Y:S01]  /*25d0*/  BSSY.RECONVERGENT B2, `(.L_x_39) ;  /* 0x0000052000027945 */ /* 0x000fe20003800200 */
[----:B------:R-:W-:Y:S02]  /*25e0*/  LOP3.LUT R11, R21, 0x7ff00000, RZ, 0xc0, !PT ;  /* 0x7ff00000150b7812 */ /* 0x000fe400078ec0ff */
[----:B------:R-:W-:Y:S01]  /*25f0*/  LOP3.LUT R5, R4, 0x3ff00000, RZ, 0xfc, !PT ;  /* 0x3ff0000004057812 */ /* 0x000fe200078efcff */
[----:B------:R-:W-:Y:S01]  /*2600*/  IMAD.MOV.U32 R4, RZ, RZ, R2 ;  /* 0x000000ffff047224 */ /* 0x000fe200078e0002 */
[----:B------:R-:W-:-:S03]  /*2610*/  LOP3.LUT R32, R3, 0x7ff00000, RZ, 0xc0, !PT ;  /* 0x7ff0000003207812 */ /* 0x000fc600078ec0ff */
[----:B------:R-:W-:Y:S01]  /*2620*/  @!P2 LOP3.LUT R22, R3, 0x7ff00000, RZ, 0xc0, !PT ;  /* 0x7ff000000316a812 */ /* 0x000fe200078ec0ff */
[----:B------:R-:W-:Y:S01]  /*2630*/  @!P2 IMAD.MOV.U32 R26, RZ, RZ, RZ ;  /* 0x000000ffff1aa224 */ /* 0x000fe200078e00ff */
[----:B------:R-:W-:Y:S01]  /*2640*/  @!P0 DMUL R4, R2, 8.98846567431157953865e+307 ;  /* 0x7fe0000002048828 */ /* 0x000fe20000000000 */
[C---:B------:R-:W-:Y:S02]  /*2650*/  ISETP.GE.U32.AND P1, PT, R11.reuse, R32, PT ;  /* 0x000000200b00720c */ /* 0x040fe40003f26070 */
[----:B------:R-:W-:Y:S01]  /*2660*/  @!P2 ISETP.GE.U32.AND P3, PT, R11, R22, PT ;  /* 0x000000160b00a20c */ /* 0x000fe20003f66070 */
[----:B------:R-:W-:Y:S01]  /*2670*/  IMAD.MOV.U32 R22, RZ, RZ, R20 ;  /* 0x000000ffff167224 */ /* 0x000fe200078e0014 */
[C---:B------:R-:W-:Y:S01]  /*2680*/  SEL R23, R31.reuse, 0x63400000, !P1 ;  /* 0x634000001f177807 */ /* 0x040fe20004800000 */
[----:B------:R-:W0:Y:S01]  /*2690*/  MUFU.RCP64H R25, R5 ;  /* 0x0000000500197308 */ /* 0x000e220000001800 */
[----:B------:R-:W-:Y:S02]  /*26a0*/  @!P2 SEL R27, R31, 0x63400000, !P3 ;  /* 0x634000001f1ba807 */ /* 0x000fe40005800000 */
[----:B------:R-:W-:-:S02]  /*26b0*/  LOP3.LUT R23, R23, 0x800fffff, R21, 0xf8, !PT ;  /* 0x800fffff17177812 */ /* 0x000fc400078ef815 */
[----:B------:R-:W-:Y:S02]  /*26c0*/  @!P2 LOP3.LUT R27, R27, 0x80000000, R21, 0xf8, !PT ;  /* 0x800000001b1ba812 */ /* 0x000fe400078ef815 */
[----:B------:R-:W-:Y:S02]  /*26d0*/  @!P0 LOP3.LUT R32, R5, 0x7ff00000, RZ, 0xc0, !PT ;  /* 0x7ff0000005208812 */ /* 0x000fe400078ec0ff */
[----:B------:R-:W-:-:S06]  /*26e0*/  @!P2 LOP3.LUT R27, R27, 0x100000, RZ, 0xfc, !PT ;  /* 0x001000001b1ba812 */ /* 0x000fcc00078efcff */
[----:B------:R-:W-:Y:S02]  /*26f0*/  @!P2 DFMA R22, R22, 2, -R26 ;  /* 0x400000001616a82b */ /* 0x000fe4000000081a */
[----:B0-----:R-:W-:-:S08]  /*2700*/  DFMA R26, R24, -R4, 1 ;  /* 0x3ff00000181a742b */ /* 0x001fd00000000804 */
[----:B------:R-:W-:-:S08]  /*2710*/  DFMA R26, R26, R26, R26 ;  /* 0x0000001a1a1a722b */ /* 0x000fd0000000001a */
[----:B------:R-:W-:-:S08]  /*2720*/  DFMA R24, R24, R26, R24 ;  /* 0x0000001a1818722b */ /* 0x000fd00000000018 */
[----:B------:R-:W-:-:S08]  /*2730*/  DFMA R26, R24, -R4, 1 ;  /* 0x3ff00000181a742b */ /* 0x000fd00000000804 */
[----:B------:R-:W-:-:S08]  /*2740*/  DFMA R24, R24, R26, R24 ;  /* 0x0000001a1818722b */ /* 0x000fd00000000018 */
[----:B------:R-:W-:-:S08]  /*2750*/  DMUL R26, R24, R22 ;  /* 0x00000016181a7228 */ /* 0x000fd00000000000 */
[----:B------:R-:W-:-:S08]  /*2760*/  DFMA R28, R26, -R4, R22 ;  /* 0x800000041a1c722b */ /* 0x000fd00000000016 */
[----:B------:R-:W-:Y:S01]  /*2770*/  DFMA R28, R24, R28, R26 ;  /* 0x0000001c181c722b */ /* 0x000fe2000000001a */
[----:B------:R-:W-:Y:S01]  /*2780*/  IMAD.MOV.U32 R27, RZ, RZ, R11 ;  /* 0x000000ffff1b7224 */ /* 0x000fe200078e000b */
[----:B------:R-:W-:-:S05]  /*2790*/  @!P2 LOP3.LUT R27, R23, 0x7ff00000, RZ, 0xc0, !PT ;  /* 0x7ff00000171ba812 */ /* 0x000fca00078ec0ff */
[----:B------:R-:W-:-:S05]  /*27a0*/  VIADD R24, R27, 0xffffffff ;  /* 0xffffffff1b187836 */ /* 0x000fca0000000000 */
[----:B------:R-:W-:Y:S02]  /*27b0*/  ISETP.GT.U32.AND P0, PT, R24, 0x7feffffe, PT ;  /* 0x7feffffe1800780c */ /* 0x000fe40003f04070 */
[----:B------:R-:W-:-:S04]  /*27c0*/  IADD3 R24, PT, PT, R32, -0x1, RZ ;  /* 0xffffffff20187810 */ /* 0x000fc80007ffe0ff */
[----:B------:R-:W-:-:S13]  /*27d0*/  ISETP.GT.U32.OR P0, PT, R24, 0x7feffffe, P0 ;  /* 0x7feffffe1800780c */ /* 0x000fda0000704470 */
[----:B------:R-:W-:Y:S05]  /*27e0*/  @P0 BRA `(.L_x_40) ;  /* 0x00000000006c0947 */ /* 0x000fea0003800000 */
[----:B------:R-:W-:-:S04]  /*27f0*/  LOP3.LUT R24, R3, 0x7ff00000, RZ, 0xc0, !PT ;  /* 0x7ff0000003187812 */ /* 0x000fc800078ec0ff */
[CC--:B------:R-:W-:Y:S02]  /*2800*/  VIADDMNMX R20, R11.reuse, -R24.reuse, 0xb9600000, !PT ;  /* 0xb96000000b147446 */ /* 0x0c0fe40007800918 */
[----:B------:R-:W-:Y:S02]  /*2810*/  ISETP.GE.U32.AND P0, PT, R11, R24, PT ;  /* 0x000000180b00720c */ /* 0x000fe40003f06070 */
[----:B------:R-:W-:Y:S02]  /*2820*/  VIMNMX R11, PT, PT, R20, 0x46a00000, PT ;  /* 0x46a00000140b7848 */ /* 0x000fe40003fe0100 */
[----:B------:R-:W-:-:S05]  /*2830*/  SEL R20, R31, 0x63400000, !P0 ;  /* 0x634000001f147807 */ /* 0x000fca0004000000 */
[----:B------:R-:W-:Y:S02]  /*2840*/  IMAD.IADD R11, R11, 0x1, -R20 ;  /* 0x000000010b0b7824 */ /* 0x000fe400078e0a14 */
[----:B------:R-:W-:Y:S02]  /*2850*/  IMAD.MOV.U32 R20, RZ, RZ, RZ ;  /* 0x000000ffff147224 */ /* 0x000fe400078e00ff */
[----:B------:R-:W-:-:S06]  /*2860*/  VIADD R21, R11, 0x7fe00000 ;  /* 0x7fe000000b157836 */ /* 0x000fcc0000000000 */
[----:B------:R-:W-:-:S10]  /*2870*/  DMUL R24, R28, R20 ;  /* 0x000000141c187228 */ /* 0x000fd40000000000 */
[----:B------:R-:W-:-:S13]  /*2880*/  FSETP.GTU.AND P0, PT, |R25|, 1.469367938527859385e-39, PT ;  /* 0x001000001900780b */ /* 0x000fda0003f0c200 */
[----:B------:R-:W-:Y:S05]  /*2890*/  @P0 BRA `(.L_x_41) ;  /* 0x0000000000940947 */ /* 0x000fea0003800000 */
[----:B------:R-:W-:Y:S01]  /*28a0*/  DFMA R4, R28, -R4, R22 ;  /* 0x800000041c04722b */ /* 0x000fe20000000016 */
[----:B------:R-:W-:-:S09]  /*28b0*/  IMAD.MOV.U32 R20, RZ, RZ, RZ ;  /* 0x000000ffff147224 */ /* 0x000fd200078e00ff */
[C---:B------:R-:W-:Y:S02]  /*28c0*/  FSETP.NEU.AND P0, PT, R5.reuse, RZ, PT ;  /* 0x000000ff0500720b */ /* 0x040fe40003f0d000 */
[----:B------:R-:W-:-:S04]  /*28d0*/  LOP3.LUT R23, R5, 0x80000000, R3, 0x48, !PT ;  /* 0x8000000005177812 */ /* 0x000fc800078e4803 */
[----:B------:R-:W-:-:S07]  /*28e0*/  LOP3.LUT R21, R23, R21, RZ, 0xfc, !PT ;  /* 0x0000001517157212 */ /* 0x000fce00078efcff */
[----:B------:R-:W-:Y:S05]  /*28f0*/  @!P0 BRA `(.L_x_41) ;  /* 0x00000000007c8947 */ /* 0x000fea0003800000 */
[----:B------:R-:W-:Y:S01]  /*2900*/  IMAD.MOV R3, RZ, RZ, -R11 ;  /* 0x000000ffff037224 */ /* 0x000fe200078e0a0b */
[----:B------:R-:W-:Y:S01]  /*2910*/  DMUL.RP R20, R28, R20 ;  /* 0x000000141c147228 */ /* 0x000fe20000008000 */
[----:B------:R-:W-:Y:S01]  /*2920*/  IMAD.MOV.U32 R2, RZ, RZ, RZ ;  /* 0x000000ffff027224 */ /* 0x000fe200078e00ff */
[----:B------:R-:W-:-:S05]  /*2930*/  IADD3 R11, PT, PT, -R11, -0x43300000, RZ ;  /* 0xbcd000000b0b7810 */ /* 0x000fca0007ffe1ff */
[----:B------:R-:W-:-:S03]  /*2940*/  DFMA R2, R24, -R2, R28 ;  /* 0x800000021802722b */ /* 0x000fc6000000001c */
[----:B------:R-:W-:-:S07]  /*2950*/  LOP3.LUT R23, R21, R23, RZ, 0x3c, !PT ;  /* 0x0000001715177212 */ /* 0x000fce00078e3cff */
[----:B------:R-:W-:-:S04]  /*2960*/  FSETP.NEU.AND P0, PT, |R3|, R11, PT ;  /* 0x0000000b0300720b */ /* 0x000fc80003f0d200 */
[----:B------:R-:W-:Y:S02]  /*2970*/  FSEL R24, R20, R24, !P0 ;  /* 0x0000001814187208 */ /* 0x000fe40004000000 */
[----:B------:R-:W-:Y:S01]  /*2980*/  FSEL R25, R23, R25, !P0 ;  /* 0x0000001917197208 */ /* 0x000fe20004000000 */
[----:B------:R-:W-:Y:S06]  /*2990*/  BRA `(.L_x_41) ;  /* 0x0000000000547947 */ /* 0x000fec0003800000 */
.L_x_40:
[----:B------:R-:W-:-:S14]  /*29a0*/  DSETP.NAN.AND P0, PT, R20, R20, PT ;  /* 0x000000141400722a */ /* 0x000fdc0003f08000 */
[----:B------:R-:W-:Y:S05]  /*29b0*/  @P0 BRA `(.L_x_42) ;  /* 0x0000000000440947 */ /* 0x000fea0003800000 */
[----:B------:R-:W-:-:S14]  /*29c0*/  DSETP.NAN.AND P0, PT, R2, R2, PT ;  /* 0x000000020200722a */ /* 0x000fdc0003f08000 */
[----:B------:R-:W-:Y:S05]  /*29d0*/  @P0 BRA `(.L_x_43) ;  /* 0x0000000000300947 */ /* 0x000fea0003800000 */
[----:B------:R-:W-:Y:S01]  /*29e0*/  ISETP.NE.AND P0, PT, R27, R32, PT ;  /* 0x000000201b00720c */ /* 0x000fe20003f05270 */
[----:B------:R-:W-:Y:S02]  /*29f0*/  IMAD.MOV.U32 R24, RZ, RZ, 0x0 ;  /* 0x00000000ff187424 */ /* 0x000fe400078e00ff */
[----:B------:R-:W-:-:S10]  /*2a00*/  IMAD.MOV.U32 R25, RZ, RZ, -0x80000 ;  /* 0xfff80000ff197424 */ /* 0x000fd400078e00ff */
[----:B------:R-:W-:Y:S05]  /*2a10*/  @!P0 BRA `(.L_x_41) ;  /* 0x0000000000348947 */ /* 0x000fea0003800000 */
[----:B------:R-:W-:Y:S02]  /*2a20*/  ISETP.NE.AND P0, PT, R27, 0x7ff00000, PT ;  /* 0x7ff000001b00780c */ /* 0x000fe40003f05270 */
[----:B------:R-:W-:Y:S02]  /*2a30*/  LOP3.LUT R25, R21, 0x80000000, R3, 0x48, !PT ;  /* 0x8000000015197812 */ /* 0x000fe400078e4803 */
[----:B------:R-:W-:-:S13]  /*2a40*/  ISETP.EQ.OR P0, PT, R32, RZ, !P0 ;  /* 0x000000ff2000720c */ /* 0x000fda0004702670 */
[----:B------:R-:W-:Y:S02]  /*2a50*/  @P0 LOP3.LUT R2, R25, 0x7ff00000, RZ, 0xfc, !PT ;  /* 0x7ff0000019020812 */ /* 0x000fe400078efcff */
[----:B------:R-:W-:Y:S01]  /*2a60*/  @!P0 MOV R24, RZ ;  /* 0x000000ff00188202 */ /* 0x000fe20000000f00 */
[----:B------:R-:W-:Y:S02]  /*2a70*/  @P0 IMAD.MOV.U32 R24, RZ, RZ, RZ ;  /* 0x000000ffff180224 */ /* 0x000fe400078e00ff */
[----:B------:R-:W-:Y:S01]  /*2a80*/  @P0 IMAD.MOV.U32 R25, RZ, RZ, R2 ;  /* 0x000000ffff190224 */ /* 0x000fe200078e0002 */
[----:B------:R-:W-:Y:S06]  /*2a90*/  BRA `(.L_x_41) ;  /* 0x0000000000147947 */ /* 0x000fec0003800000 */
.L_x_43:
[----:B------:R-:W-:Y:S01]  /*2aa0*/  LOP3.LUT R25, R3, 0x80000, RZ, 0xfc, !PT ;  /* 0x0008000003197812 */ /* 0x000fe200078efcff */
[----:B------:R-:W-:Y:S01]  /*2ab0*/  IMAD.MOV.U32 R24, RZ, RZ, R2 ;  /* 0x000000ffff187224 */ /* 0x000fe200078e0002 */
[----:B------:R-:W-:Y:S06]  /*2ac0*/  BRA `(.L_x_41) ;  /* 0x0000000000087947 */ /* 0x000fec0003800000 */
.L_x_42:
[----:B------:R-:W-:Y:S01]  /*2ad0*/  LOP3.LUT R25, R21, 0x80000, RZ, 0xfc, !PT ;  /* 0x0008000015197812 */ /* 0x000fe200078efcff */
[----:B------:R-:W-:-:S07]  /*2ae0*/  IMAD.MOV.U32 R24, RZ, RZ, R20 ;  /* 0x000000ffff187224 */ /* 0x000fce00078e0014 */
.L_x_41:
[----:B------:R-:W-:Y:S05]  /*2af0*/  BSYNC.RECONVERGENT B2 ;  /* 0x0000000000027941 */ /* 0x000fea0003800200 */
.L_x_39:
[----:B------:R-:W-:Y:S02]  /*2b00*/  IMAD.MOV.U32 R31, RZ, RZ, 0x0 ;  /* 0x00000000ff1f7424 */ /* 0x000fe400078e00ff */
[----:B------:R-:W-:Y:S02]  /*2b10*/  IMAD.MOV.U32 R2, RZ, RZ, R24 ;  /* 0x000000ffff027224 */ /* 0x000fe400078e0018 */
[----:B------:R-:W-:Y:S01]  /*2b20*/  IMAD.MOV.U32 R3, RZ, RZ, R25 ;  /* 0x000000ffff037224 */ /* 0x000fe200078e0019 */
[----:B------:R-:W-:Y:S06]  /*2b30*/  RET.REL.NODEC R30 `(_Z33compute_pattern_ll_pruning_kerneliPKiS0_iPKdS2_S2_iS2_Pd) ;  /* 0xffffffd41e307950 */ /* 0x000fec0003c3ffff */
.L_x_44:
        /* <DEDUP_REMOVED lines=12> */
.L_x_148:


//--------------------- .text._Z20backward_pass_kerneliiPKiS0_S0_PKdS0_S0_S0_S0_iS2_S2_PdS3_ --------------------------
	.section	.text._Z20backward_pass_kerneliiPKiS0_S0_PKdS0_S0_S0_S0_iS2_S2_PdS3_,"ax",@progbits
	.align	128
        .global         _Z20backward_pass_kerneliiPKiS0_S0_PKdS0_S0_S0_S0_iS2_S2_PdS3_
        .type           _Z20backward_pass_kerneliiPKiS0_S0_PKdS0_S0_S0_S0_iS2_S2_PdS3_,@function
        .size           _Z20backward_pass_kerneliiPKiS0_S0_PKdS0_S0_S0_S0_iS2_S2_PdS3_,(.L_x_149 - _Z20backward_pass_kerneliiPKiS0_S0_PKdS0_S0_S0_S0_iS2_S2_PdS3_)
        .other          _Z20backward_pass_kerneliiPKiS0_S0_PKdS0_S0_S0_S0_iS2_S2_PdS3_,@"STO_CUDA_ENTRY STV_DEFAULT"
_Z20backward_pass_kerneliiPKiS0_S0_PKdS0_S0_S0_S0_iS2_S2_PdS3_:
.text._Z20backward_pass_kerneliiPKiS0_S0_PKdS0_S0_S0_S0_iS2_S2_PdS3_:
        /* <DEDUP_REMOVED lines=8> */
[----:B------:R-:W0:Y:S08]  /*0080*/  LDC R19, c[0x0][0x384] ;  /* 0x0000e100ff137b82 */ /* 0x000e300000000800 */
[----:B------:R-:W1:Y:S08]  /*0090*/  LDC.64 R6, c[0x0][0x3e8] ;  /* 0x0000fa00ff067b82 */ /* 0x000e700000000a00 */
[----:B------:R-:W2:Y:S08]  /*00a0*/  LDC.64 R8, c[0x0][0x3e0] ;  /* 0x0000f800ff087b82 */ /* 0x000eb00000000a00 */
[----:B------:R-:W3:Y:S01]  /*00b0*/  LDC.64 R10, c[0x0][0x3d8] ;  /* 0x0000f600ff0a7b82 */ /* 0x000ee20000000a00 */
[----:B0-----:R-:W-:Y:S01]  /*00c0*/  ISETP.GE.AND P0, PT, R19, 0x1, PT ;  /* 0x000000011300780c */ /* 0x001fe20003f06270 */
[----:B------:R-:W-:-:S12]  /*00d0*/  IMAD R3, R0, R19, RZ ;  /* 0x0000001300037224 */ /* 0x000fd800078e02ff */
[----:B-1----:R-:W-:Y:S05]  /*00e0*/  @!P0 EXIT ;  /* 0x000000000000894d */ /* 0x002fea0003800000 */
[----:B------:R-:W-:Y:S01]  /*00f0*/  ISETP.GE.U32.AND P0, PT, R19, 0x4, PT ;  /* 0x000000041300780c */ /* 0x000fe20003f06070 */
[----:B------:R-:W-:Y:S01]  /*0100*/  IMAD.SHL.U32 R15, R3, 0x4, RZ ;  /* 0x00000004030f7824 */ /* 0x000fe200078e00ff */
[----:B------:R-:W-:Y:S01]  /*0110*/  LOP3.LUT R14, R19, 0x3, RZ, 0xc0, !PT ;  /* 0x00000003130e7812 */ /* 0x000fe200078ec0ff */
[----:B------:R-:W0:Y:S01]  /*0120*/  LDCU.64 UR12, c[0x0][0x358] ;  /* 0x00006b00ff0c77ac */ /* 0x000e220008000a00 */
[----:B------:R-:W-:Y:S02]  /*0130*/  IMAD.WIDE R6, R3, 0x8, R6 ;  /* 0x0000000803067825 */ /* 0x000fe400078e0206 */
[----:B------:R-:W-:Y:S02]  /*0140*/  ISETP.NE.AND P1, PT, R14, RZ, PT ;  /* 0x000000ff0e00720c */ /* 0x000fe40003f25270 */
[----:B--2---:R-:W-:-:S04]  /*0150*/  IMAD.WIDE R8, R15, 0x8, R8 ;  /* 0x000000080f087825 */ /* 0x004fc800078e0208 */
[----:B------:R-:W-:Y:S01]  /*0160*/  IMAD.MOV.U32 R17, RZ, RZ, RZ ;  /* 0x000000ffff117224 */ /* 0x000fe200078e00ff */
[----:B------:R-:W-:Y:S06]  /*0170*/  @!P0 BRA `(.L_x_45) ;  /* 0x0000000000788947 */ /* 0x000fec0003800000 */
[----:B------:R-:W-:Y:S01]  /*0180*/  LOP3.LUT R17, R19, 0x7ffffffc, RZ, 0xc0, !PT ;  /* 0x7ffffffc13117812 */ /* 0x000fe200078ec0ff */
[----:B------:R-:W-:-:S07]  /*0190*/  IMAD.MOV.U32 R0, RZ, RZ, RZ ;  /* 0x000000ffff007224 */ /* 0x000fce00078e00ff */
.L_x_46:
[C---:B-1----:R-:W-:Y:S01]  /*01a0*/  SHF.L.U32 R5, R0.reuse, 0x2, RZ ;  /* 0x0000000200057819 */ /* 0x042fe200000006ff */
[----:B------:R-:W-:-:S04]  /*01b0*/  IMAD.WIDE.U32 R2, R0, 0x8, R6 ;  /* 0x0000000800027825 */ /* 0x000fc800078e0006 */
[----:B------:R-:W-:Y:S01]  /*01c0*/  IMAD.MOV.U32 R12, RZ, RZ, 0x0 ;  /* 0x00000000ff0c7424 */ /* 0x000fe200078e00ff */
[----:B0-----:R1:W-:Y:S01]  /*01d0*/  STG.E.64 desc[UR12][R2.64], RZ ;  /* 0x000000ff02007986 */ /* 0x0013e2000c101b0c */
[----:B------:R-:W-:Y:S02]  /*01e0*/  IMAD.MOV.U32 R13, RZ, RZ, 0x3ff00000 ;  /* 0x3ff00000ff0d7424 */ /* 0x000fe400078e00ff */
[----:B------:R-:W-:-:S04]  /*01f0*/  IMAD.WIDE.U32 R4, R5, 0x8, R8 ;  /* 0x0000000805047825 */ /* 0x000fc800078e0008 */
[----:B------:R-:W-:Y:S01]  /*0200*/  VIADD R0, R0, 0x4 ;  /* 0x0000000400007836 */ /* 0x000fe20000000000 */
[----:B------:R1:W-:Y:S04]  /*0210*/  STG.E.64 desc[UR12][R4.64], R12 ;  /* 0x0000000c04007986 */ /* 0x0003e8000c101b0c */
[----:B------:R1:W-:Y:S01]  /*0220*/  STG.E.64 desc[UR12][R4.64+0x8], R12 ;  /* 0x0000080c04007986 */ /* 0x0003e2000c101b0c */
[----:B------:R-:W-:-:S03]  /*0230*/  ISETP.NE.AND P0, PT, R0, R17, PT ;  /* 0x000000110000720c */ /* 0x000fc60003f05270 */
[----:B------:R1:W-:Y:S04]  /*0240*/  STG.E.64 desc[UR12][R4.64+0x10], R12 ;  /* 0x0000100c04007986 */ /* 0x0003e8000c101b0c */
[----:B------:R1:W-:Y:S04]  /*0250*/  STG.E.64 desc[UR12][R4.64+0x18], R12 ;  /* 0x0000180c04007986 */ /* 0x0003e8000c101b0c */
[----:B------:R1:W-:Y:S04]  /*0260*/  STG.E.64 desc[UR12][R2.64+0x8], RZ ;  /* 0x000008ff02007986 */ /* 0x0003e8000c101b0c */
[----:B------:R1:W-:Y:S04]  /*0270*/  STG.E.64 desc[UR12][R4.64+0x20], R12 ;  /* 0x0000200c04007986 */ /* 0x0003e8000c101b0c */
[----:B------:R1:W-:Y:S04]  /*0280*/  STG.E.64 desc[UR12][R4.64+0x28], R12 ;  /* 0x0000280c04007986 */ /* 0x0003e8000c101b0c */
        /* <DEDUP_REMOVED lines=11> */
[----:B------:R1:W-:Y:S01]  /*0340*/  STG.E.64 desc[UR12][R4.64+0x78], R12 ;  /* 0x0000780c04007986 */ /* 0x0003e2000c101b0c */
[----:B------:R-:W-:Y:S05]  /*0350*/  @P0 BRA `(.L_x_46) ;  /* 0xfffffffc00900947 */ /* 0x000fea000383ffff */
.L_x_45:
[----:B---3--:R-:W-:Y:S01]  /*0360*/  IMAD.WIDE R10, R15, 0x8, R10 ;  /* 0x000000080f0a7825 */ /* 0x008fe200078e020a */
[----:B------:R-:W-:Y:S06]  /*0370*/  @!P1 BRA `(.L_x_47) ;  /* 0x0000000000849947 */ /* 0x000fec0003800000 */
[----:B------:R-:W-:Y:S02]  /*0380*/  ISETP.NE.AND P0, PT, R14, 0x1, PT ;  /* 0x000000010e00780c */ /* 0x000fe40003f05270 */
[----:B------:R-:W-:-:S04]  /*0390*/  LOP3.LUT R0, R19, 0x1, RZ, 0xc0, !PT ;  /* 0x0000000113007812 */ /* 0x000fc800078ec0ff */
[----:B------:R-:W-:-:S07]  /*03a0*/  ISETP.NE.U32.AND P1, PT, R0, 0x1, PT ;  /* 0x000000010000780c */ /* 0x000fce0003f25070 */
[----:B------:R-:W-:Y:S06]  /*03b0*/  @!P0 BRA `(.L_x_48) ;  /* 0x0000000000488947 */ /* 0x000fec0003800000 */
[C---:B-1----:R-:W-:Y:S01]  /*03c0*/  SHF.L.U32 R13, R17.reuse, 0x2, RZ ;  /* 0x00000002110d7819 */ /* 0x042fe200000006ff */
[C---:B------:R-:W-:Y:S01]  /*03d0*/  IMAD.WIDE.U32 R2, R17.reuse, 0x8, R6 ;  /* 0x0000000811027825 */ /* 0x040fe200078e0006 */
[----:B------:R-:W-:-:S03]  /*03e0*/  IADD3 R17, PT, PT, R17, 0x2, RZ ;  /* 0x0000000211117810 */ /* 0x000fc60007ffe0ff */
[C-C-:B------:R-:W-:Y:S01]  /*03f0*/  IMAD.WIDE.U32 R4, R13.reuse, 0x8, R8.reuse ;  /* 0x000000080d047825 */ /* 0x140fe200078e0008 */
[----:B0-----:R2:W-:Y:S03]  /*0400*/  STG.E.64 desc[UR12][R2.64], RZ ;  /* 0x000000ff02007986 */ /* 0x0015e6000c101b0c */
[----:B------:R-:W-:Y:S02]  /*0410*/  VIADD R13, R13, 0x4 ;  /* 0x000000040d0d7836 */ /* 0x000fe40000000000 */
[----:B------:R-:W-:Y:S02]  /*0420*/  IMAD.MOV.U32 R14, RZ, RZ, 0x0 ;  /* 0x00000000ff0e7424 */ /* 0x000fe400078e00ff */
[----:B------:R-:W-:Y:S02]  /*0430*/  IMAD.MOV.U32 R15, RZ, RZ, 0x3ff00000 ;  /* 0x3ff00000ff0f7424 */ /* 0x000fe400078e00ff */
[----:B------:R-:W-:-:S03]  /*0440*/  IMAD.WIDE.U32 R12, R13, 0x8, R8 ;  /* 0x000000080d0c7825 */ /* 0x000fc600078e0008 */
        /* <DEDUP_REMOVED lines=8> */
[----:B------:R2:W-:Y:S02]  /*04d0*/  STG.E.64 desc[UR12][R12.64+0x18], R14 ;  /* 0x0000180e0c007986 */ /* 0x0005e4000c101b0c */
.L_x_48:
[----:B------:R-:W-:Y:S05]  /*04e0*/  @P1 BRA `(.L_x_47) ;  /* 0x0000000000281947 */ /* 0x000fea0003800000 */
[C---:B-12---:R-:W-:Y:S02]  /*04f0*/  IMAD.SHL.U32 R5, R17.reuse, 0x4, RZ ;  /* 0x0000000411057824 */ /* 0x046fe400078e00ff */
[----:B------:R-:W-:-:S04]  /*0500*/  IMAD.WIDE.U32 R2, R17, 0x8, R6 ;  /* 0x0000000811027825 */ /* 0x000fc800078e0006 */
[----:B------:R-:W-:Y:S01]  /*0510*/  IMAD.MOV.U32 R12, RZ, RZ, 0x0 ;  /* 0x00000000ff0c7424 */ /* 0x000fe200078e00ff */
[----:B0-----:R3:W-:Y:S01]  /*0520*/  STG.E.64 desc[UR12][R2.64], RZ ;  /* 0x000000ff02007986 */ /* 0x0017e2000c101b0c */
[----:B------:R-:W-:Y:S02]  /*0530*/  IMAD.MOV.U32 R13, RZ, RZ, 0x3ff00000 ;  /* 0x3ff00000ff0d7424 */ /* 0x000fe400078e00ff */
[----:B------:R-:W-:-:S05]  /*0540*/  IMAD.WIDE.U32 R4, R5, 0x8, R8 ;  /* 0x0000000805047825 */ /* 0x000fca00078e0008 */
[----:B------:R3:W-:Y:S04]  /*0550*/  STG.E.64 desc[UR12][R4.64], R12 ;  /* 0x0000000c04007986 */ /* 0x0007e8000c101b0c */
[----:B------:R3:W-:Y:S04]  /*0560*/  STG.E.64 desc[UR12][R4.64+0x8], R12 ;  /* 0x0000080c04007986 */ /* 0x0007e8000c101b0c */
[----:B------:R3:W-:Y:S04]  /*0570*/  STG.E.64 desc[UR12][R4.64+0x10], R12 ;  /* 0x0000100c04007986 */ /* 0x0007e8000c101b0c */
[----:B------:R3:W-:Y:S02]  /*0580*/  STG.E.64 desc[UR12][R4.64+0x18], R12 ;  /* 0x0000180c04007986 */ /* 0x0007e4000c101b0c */
.L_x_47:
[----:B------:R-:W4:Y:S01]  /*0590*/  LDCU UR8, c[0x0][0x3c8] ;  /* 0x00007900ff0877ac */ /* 0x000f220008000800 */
[----:B------:R-:W0:Y:S01]  /*05a0*/  LDCU UR6, c[0x0][0x384] ;  /* 0x00007080ff0677ac */ /* 0x000e220008000800 */
[----:B----4-:R-:W-:-:S09]  /*05b0*/  UISETP.GT.AND UP0, UPT, UR8, URZ, UPT ;  /* 0x000000ff0800728c */ /* 0x010fd2000bf04270 */
[----:B0-----:R-:W-:Y:S05]  /*05c0*/  BRA.U UP0, `(.L_x_49) ;  /* 0x0000001900847547 */ /* 0x001fea000b800000 */
.L_x_70:
[----:B0-----:R-:W0:Y:S01]  /*05d0*/  LDCU.64 UR4, c[0x0][0x388] ;  /* 0x00007100ff0477ac */ /* 0x001e220008000a00 */
[----:B-123--:R-:W1:Y:S01]  /*05e0*/  LDC.64 R2, c[0x0][0x398] ;  /* 0x0000e600ff027b82 */ /* 0x00ee620000000a00 */
[----:B------:R-:W-:Y:S01]  /*05f0*/  UMOV UR7, UR6 ;  /* 0x0000000600077c82 */ /* 0x000fe20008000000 */
[----:B------:R-:W-:-:S06]  /*0600*/  UIADD3 UR6, UPT, UPT, UR6, -0x1, URZ ;  /* 0xffffffff06067890 */ /* 0x000fcc000fffe0ff */
[----:B------:R-:W2:Y:S01]  /*0610*/  LDC.64 R4, c[0x0][0x390] ;  /* 0x0000e400ff047b82 */ /* 0x000ea20000000a00 */
[----:B0-----:R-:W-:-:S06]  /*0620*/  UIMAD.WIDE.U32 UR4, UR6, 0x4, UR4 ;  /* 0x00000004060478a5 */ /* 0x001fcc000f8e0004 */
[----:B------:R-:W-:Y:S01]  /*0630*/  MOV R12, UR4 ;  /* 0x00000004000c7c02 */ /* 0x000fe20008000f00 */
[----:B------:R-:W-:Y:S02]  /*0640*/  IMAD.U32 R13, RZ, RZ, UR5 ;  /* 0x00000005ff0d7e24 */ /* 0x000fe4000f8e00ff */
[----:B------:R-:W-:Y:S02]  /*0650*/  IMAD.MOV.U32 R15, RZ, RZ, RZ ;  /* 0x000000ffff0f7224 */ /* 0x000fe400078e00ff */
[----:B------:R-:W0:Y:S01]  /*0660*/  LDCU UR4, c[0x0][0x384] ;  /* 0x00007080ff0477ac */ /* 0x000e220008000800 */
[----:B------:R-:W1:Y:S02]  /*0670*/  LDG.E R35, desc[UR12][R12.64] ;  /* 0x0000000c0c237981 */ /* 0x000e64000c1e1900 */
[----:B-1----:R-:W-:-:S05]  /*0680*/  IMAD.WIDE R2, R35, 0x4, R2 ;  /* 0x0000000423027825 */ /* 0x002fca00078e0202 */
[----:B0-2--5:R1:W5:Y:S02]  /*0690*/  LDG.E R23, desc[UR12][R2.64] ;  /* 0x0000000c02177981 */ /* 0x025364000c1e1900 */
.L_x_51:
[----:B-1----:R-:W-:-:S06]  /*06a0*/  IMAD.WIDE.U32 R2, R15, 0x4, R4 ;  /* 0x000000040f027825 */ /* 0x002fcc00078e0004 */
[----:B------:R-:W2:Y:S01]  /*06b0*/  LDG.E R2, desc[UR12][R2.64] ;  /* 0x0000000c02027981 */ /* 0x000ea2000c1e1900 */
[----:B------:R-:W-:Y:S01]  /*06c0*/  IMAD.MOV.U32 R0, RZ, RZ, R15 ;  /* 0x000000ffff007224 */ /* 0x000fe200078e000f */
[----:B--2--5:R-:W-:-:S13]  /*06d0*/  ISETP.NE.AND P0, PT, R2, R23, PT ;  /* 0x000000170200720c */ /* 0x024fda0003f05270 */
[----:B------:R-:W-:Y:S05]  /*06e0*/  @!P0 BRA `(.L_x_50) ;  /* 0x0000000000108947 */ /* 0x000fea0003800000 */
[----:B------:R-:W-:-:S04]  /*06f0*/  IADD3 R15, PT, PT, R15, 0x1, RZ ;  /* 0x000000010f0f7810 */ /* 0x000fc80007ffe0ff */
[----:B------:R-:W-:-:S13]  /*0700*/  ISETP.NE.AND P0, PT, R15, UR4, PT ;  /* 0x000000040f007c0c */ /* 0x000fda000bf05270 */
[----:B------:R-:W-:Y:S05]  /*0710*/  @P0 BRA `(.L_x_51) ;  /* 0xfffffffc00e00947 */ /* 0x000fea000383ffff */
[----:B------:R-:W-:-:S07]  /*0720*/  IMAD.MOV.U32 R0, RZ, RZ, -0x1 ;  /* 0xffffffffff007424 */ /* 0x000fce00078e00ff */
.L_x_50:
[----:B------:R-:W-:Y:S01]  /*0730*/  ISETP.GE.AND P0, PT, R0, RZ, PT ;  /* 0x000000ff0000720c */ /* 0x000fe20003f06270 */
[----:B------:R-:W-:Y:S02]  /*0740*/  HFMA2 R14, -RZ, RZ, 0, 0 ;  /* 0x00000000ff0e7431 */ /* 0x000fe400000001ff */
[----:B------:R-:W-:Y:S01]  /*0750*/  IMAD.MOV.U32 R12, RZ, RZ, 0x0 ;  /* 0x00000000ff0c7424 */ /* 0x000fe200078e00ff */
[----:B------:R-:W-:Y:S01]  /*0760*/  MOV R18, 0x0 ;  /* 0x0000000000127802 */ /* 0x000fe20000000f00 */
[----:B------:R-:W-:Y:S02]  /*0770*/  IMAD.MOV.U32 R13, RZ, RZ, 0x3ff00000 ;  /* 0x3ff00000ff0d7424 */ /* 0x000fe400078e00ff */
[----:B------:R-:W-:Y:S02]  /*0780*/  IMAD.MOV.U32 R15, RZ, RZ, 0x3ff00000 ;  /* 0x3ff00000ff0f7424 */ /* 0x000fe400078e00ff */
[----:B------:R-:W-:Y:S02]  /*0790*/  IMAD.MOV.U32 R16, RZ, RZ, 0x0 ;  /* 0x00000000ff107424 */ /* 0x000fe400078e00ff */
[----:B------:R-:W-:-:S02]  /*07a0*/  IMAD.MOV.U32 R17, RZ, RZ, 0x3ff00000 ;  /* 0x3ff00000ff117424 */ /* 0x000fc400078e00ff */
[----:B------:R-:W-:Y:S01]  /*07b0*/  IMAD.MOV.U32 R19, RZ, RZ, 0x3ff00000 ;  /* 0x3ff00000ff137424 */ /* 0x000fe200078e00ff */
[----:B------:R-:W-:Y:S06]  /*07c0*/  @!P0 BRA `(.L_x_52) ;  /* 0x0000000800808947 */ /* 0x000fec0003800000 */
[----:B------:R-:W0:Y:S01]  /*07d0*/  LDC.64 R36, c[0x0][0x3a0] ;  /* 0x0000e800ff247b82 */ /* 0x000e220000000a00 */
[C---:B------:R-:W-:Y:S02]  /*07e0*/  IMAD.SHL.U32 R13, R0.reuse, 0x4, RZ ;  /* 0x00000004000d7824 */ /* 0x040fe400078e00ff */
[----:B------:R-:W-:Y:S02]  /*07f0*/  IMAD.SHL.U32 R3, R0, 0x10, RZ ;  /* 0x0000001000037824 */ /* 0x000fe400078e00ff */
[----:B------:R-:W-:-:S05]  /*0800*/  IMAD.WIDE.U32 R12, R13, 0x8, R8 ;  /* 0x000000080d0c7825 */ /* 0x000fca00078e0008 */
[----:B------:R-:W2:Y:S01]  /*0810*/  LDG.E.64 R30, desc[UR12][R12.64+0x8] ;  /* 0x0000080c0c1e7981 */ /* 0x000ea2000c1e1b00 */
[----:B0-----:R-:W-:-:S03]  /*0820*/  IMAD.WIDE.U32 R36, R3, 0x8, R36 ;  /* 0x0000000803247825 */ /* 0x001fc600078e0024 */
[----:B------:R-:W3:Y:S04]  /*0830*/  LDG.E.64 R2, desc[UR12][R12.64] ;  /* 0x0000000c0c027981 */ /* 0x000ee8000c1e1b00 */
[----:B------:R-:W3:Y:S04]  /*0840*/  LDG.E.64 R14, desc[UR12][R36.64] ;  /* 0x0000000c240e7981 */ /* 0x000ee8000c1e1b00 */
[----:B------:R-:W4:Y:S04]  /*0850*/  LDG.E.64 R20, desc[UR12][R36.64+0x8] ;  /* 0x0000080c24147981 */ /* 0x000f28000c1e1b00 */
[----:B------:R-:W2:Y:S04]  /*0860*/  LDG.E.64 R18, desc[UR12][R36.64+0x20] ;  /* 0x0000200c24127981 */ /* 0x000ea8000c1e1b00 */
[----:B------:R-:W5:Y:S04]  /*0870*/  LDG.E.64 R16, desc[UR12][R36.64+0x28] ;  /* 0x0000280c24107981 */ /* 0x000f68000c1e1b00 */
[----:B------:R-:W5:Y:S04]  /*0880*/  LDG.E.64 R4, desc[UR12][R36.64+0x10] ;  /* 0x0000100c24047981 */ /* 0x000f68000c1e1b00 */
[----:B------:R-:W5:Y:S04]  /*0890*/  LDG.E.64 R24, desc[UR12][R36.64+0x30] ;  /* 0x0000300c24187981 */ /* 0x000f68000c1e1b00 */
[----:B------:R-:W5:Y:S04]  /*08a0*/  LDG.E.64 R32, desc[UR12][R36.64+0x18] ;  /* 0x0000180c24207981 */ /* 0x000f68000c1e1b00 */
[----:B------:R-:W5:Y:S04]  /*08b0*/  LDG.E.64 R28, desc[UR12][R36.64+0x38] ;  /* 0x0000380c241c7981 */ /* 0x000f68000c1e1b00 */
[----:B------:R-:W5:Y:S01]  /*08c0*/  LDG.E.64 R26, desc[UR12][R36.64+0x40] ;  /* 0x0000400c241a7981 */ /* 0x000f62000c1e1b00 */
[----:B---3--:R-:W-:-:S02]  /*08d0*/  DFMA R14, R14, R2, RZ ;  /* 0x000000020e0e722b */ /* 0x008fc400000000ff */
[----:B----4-:R-:W-:-:S06]  /*08e0*/  DFMA R20, R2, R20, RZ ;  /* 0x000000140214722b */ /* 0x010fcc00000000ff */
[----:B--2---:R-:W-:Y:S02]  /*08f0*/  DFMA R18, R18, R30, R14 ;  /* 0x0000001e1212722b */ /* 0x004fe4000000000e */
[----:B------:R-:W2:Y:S01]  /*0900*/  LDG.E.64 R14, desc[UR12][R36.64+0x48] ;  /* 0x0000480c240e7981 */ /* 0x000ea2000c1e1b00 */
[----:B-----5:R-:W-:-:S03]  /*0910*/  DFMA R16, R30, R16, R20 ;  /* 0x000000101e10722b */ /* 0x020fc60000000014 */
[----:B------:R-:W3:Y:S01]  /*0920*/  LDG.E.64 R20, desc[UR12][R12.64+0x10] ;  /* 0x0000100c0c147981 */ /* 0x000ee2000c1e1b00 */
[----:B------:R-:W-:-:S08]  /*0930*/  DFMA R4, R2, R4, RZ ;  /* 0x000000040204722b */ /* 0x000fd000000000ff */
[----:B------:R-:W-:Y:S01]  /*0940*/  DFMA R24, R30, R24, R4 ;  /* 0x000000181e18722b */ /* 0x000fe20000000004 */
[----:B------:R-:W4:Y:S01]  /*0950*/  LDG.E.64 R12, desc[UR12][R12.64+0x18] ;  /* 0x0000180c0c0c7981 */ /* 0x000f22000c1e1b00 */
[----:B------:R-:W0:Y:S01]  /*0960*/  LDC.64 R4, c[0x0][0x3a8] ;  /* 0x0000ea00ff047b82 */ /* 0x000e220000000a00 */
[----:B------:R-:W-:Y:S02]  /*0970*/  DFMA R32, R2, R32, RZ ;  /* 0x000000200220722b */ /* 0x000fe400000000ff */
[----:B------:R-:W5:Y:S06]  /*0980*/  LDG.E.64 R2, desc[UR12][R36.64+0x50] ;  /* 0x0000500c24027981 */ /* 0x000f6c000c1e1b00 */
[----:B------:R-:W-:-:S02]  /*0990*/  DFMA R30, R30, R28, R32 ;  /* 0x0000001c1e1e722b */ /* 0x000fc40000000020 */
[----:B------:R-:W4:Y:S04]  /*09a0*/  LDG.E.64 R32, desc[UR12][R36.64+0x58] ;  /* 0x0000580c24207981 */ /* 0x000f28000c1e1b00 */
[----:B------:R-:W4:Y:S01]  /*09b0*/  LDG.E.64 R28, desc[UR12][R36.64+0x60] ;  /* 0x0000600c241c7981 */ /* 0x000f22000c1e1b00 */
[----:B0-----:R-:W-:-:S05]  /*09c0*/  IMAD.WIDE R4, R23, 0x4, R4 ;  /* 0x0000000417047825 */ /* 0x001fca00078e0204 */
[----:B------:R-:W4:Y:S04]  /*09d0*/  LDG.E R0, desc[UR12][R4.64] ;  /* 0x0000000c04007981 */ /* 0x000f28000c1e1900 */
[----:B------:R-:W4:Y:S01]  /*09e0*/  LDG.E.64 R4, desc[UR12][R36.64+0x78] ;  /* 0x0000780c24047981 */ /* 0x000f22000c1e1b00 */
[----:B---3--:R-:W-:Y:S02]  /*09f0*/  DFMA R18, R26, R20, R18 ;  /* 0x000000141a12722b */ /* 0x008fe40000000012 */
[C---:B--2---:R-:W-:Y:S01]  /*0a00*/  DFMA R16, R20.reuse, R14, R16 ;  /* 0x0000000e1410722b */ /* 0x044fe20000000010 */
[----:B------:R-:W2:Y:S04]  /*0a10*/  LDG.E.64 R26, desc[UR12][R36.64+0x68] ;  /* 0x0000680c241a7981 */ /* 0x000ea8000c1e1b00 */
[----:B------:R-:W3:Y:S01]  /*0a20*/  LDG.E.64 R14, desc[UR12][R36.64+0x70] ;  /* 0x0000700c240e7981 */ /* 0x000ee2000c1e1b00 */
[C---:B-----5:R-:W-:Y:S01]  /*0a30*/  DFMA R24, R20.reuse, R2, R24 ;  /* 0x000000021418722b */ /* 0x060fe20000000018 */
[----:B------:R-:W0:Y:S01]  /*0a40*/  LDC.64 R2, c[0x0][0x3b0] ;  /* 0x0000ec00ff027b82 */ /* 0x000e220000000a00 */
[----:B----4-:R-:W-:-:S02]  /*0a50*/  DFMA R20, R20, R32, R30 ;  /* 0x000000201414722b */ /* 0x010fc4000000001e */
[----:B------:R-:W-:Y:S01]  /*0a60*/  DFMA R18, R28, R12, R18 ;  /* 0x0000000c1c12722b */ /* 0x000fe20000000012 */
[----:B------:R-:W-:Y:S01]  /*0a70*/  ISETP.GE.AND P0, PT, R0, 0x1, PT ;  /* 0x000000010000780c */ /* 0x000fe20003f06270 */
[----:B0-----:R-:W-:Y:S01]  /*0a80*/  IMAD.WIDE R2, R23, 0x4, R2 ;  /* 0x0000000417027825 */ /* 0x001fe200078e0202 */
[C---:B--2---:R-:W-:Y:S02]  /*0a90*/  DFMA R16, R12.reuse, R26, R16 ;  /* 0x0000001a0c10722b */ /* 0x044fe40000000010 */
[C---:B---3--:R-:W-:Y:S02]  /*0aa0*/  DFMA R14, R12.reuse, R14, R24 ;  /* 0x0000000e0c0e722b */ /* 0x048fe40000000018 */
[----:B------:R-:W-:-:S07]  /*0ab0*/  DFMA R12, R12, R4, R20 ;  /* 0x000000040c0c722b */ /* 0x000fce0000000014 */
[----:B------:R-:W-:Y:S05]  /*0ac0*/  @!P0 BRA `(.L_x_52) ;  /* 0x0000000400c08947 */ /* 0x000fea0003800000 */
[----:B------:R0:W5:Y:S01]  /*0ad0*/  LDG.E R34, desc[UR12][R2.64] ;  /* 0x0000000c02227981 */ /* 0x000162000c1e1900 */
[----:B------:R-:W-:Y:S01]  /*0ae0*/  MOV R5, 0xffffffff ;  /* 0xffffffff00057802 */ /* 0x000fe20000000f00 */
[----:B------:R-:W-:Y:S01]  /*0af0*/  IMAD.MOV.U32 R37, RZ, RZ, RZ ;  /* 0x000000ffff257224 */ /* 0x000fe200078e00ff */
[C---:B------:R-:W-:Y:S02]  /*0b00*/  ISETP.GE.U32.AND P1, PT, R0.reuse, 0x4, PT ;  /* 0x000000040000780c */ /* 0x040fe40003f26070 */
[----:B------:R-:W-:-:S05]  /*0b10*/  VIADDMNMX.U32 R4, R0, R5, 0x7, PT ;  /* 0x0000000700047446 */ /* 0x000fca0003800005 */
[----:B------:R-:W-:-:S05]  /*0b20*/  VIADD R4, R4, 0x1 ;  /* 0x0000000104047836 */ /* 0x000fca0000000000 */
[----:B------:R-:W-:-:S04]  /*0b30*/  LOP3.LUT R36, R4, 0x3, RZ, 0xc0, !PT ;  /* 0x0000000304247812 */ /* 0x000fc800078ec0ff */
[----:B------:R-:W-:Y:S01]  /*0b40*/  ISETP.NE.AND P0, PT, R36, RZ, PT ;  /* 0x000000ff2400720c */ /* 0x000fe20003f05270 */
[----:B0-----:R-:W-:-:S12]  /*0b50*/  @!P1 BRA `(.L_x_53) ;  /* 0x0000000000e09947 */ /* 0x001fd80003800000 */
[----:B------:R-:W-:Y:S01]  /*0b60*/  LOP3.LUT R37, R4, 0xc, RZ, 0xc0, !PT ;  /* 0x0000000c04257812 */ /* 0x000fe200078ec0ff */
[----:B------:R-:W-:-:S06]  /*0b70*/  UMOV UR4, URZ ;  /* 0x000000ff00047c82 */ /* 0x000fcc0008000000 */
.L_x_54:
[----:B------:R-:W0:Y:S01]  /*0b80*/  LDC.64 R24, c[0x0][0x3b8] ;  /* 0x0000ee00ff187b82 */ /* 0x000e220000000a00 */
[----:B-----5:R-:W-:-:S04]  /*0b90*/  VIADD R3, R34, UR4 ;  /* 0x0000000422037c36 */ /* 0x020fc80008000000 */
[----:B0-----:R-:W-:-:S05]  /*0ba0*/  IMAD.WIDE R24, R3, 0x4, R24 ;  /* 0x0000000403187825 */ /* 0x001fca00078e0218 */
[----:B------:R-:W2:Y:S04]  /*0bb0*/  LDG.E R0, desc[UR12][R24.64] ;  /* 0x0000000c18007981 */ /* 0x000ea8000c1e1900 */
[----:B------:R-:W3:Y:S04]  /*0bc0*/  LDG.E R20, desc[UR12][R24.64+0x4] ;  /* 0x0000040c18147981 */ /* 0x000ee8000c1e1900 */
[----:B------:R-:W4:Y:S01]  /*0bd0*/  LDG.E R30, desc[UR12][R24.64+0x8] ;  /* 0x0000080c181e7981 */ /* 0x000f22000c1e1900 */
[----:B--2---:R-:W-:-:S13]  /*0be0*/  ISETP.NE.AND P2, PT, R0, R35, PT ;  /* 0x000000230000720c */ /* 0x004fda0003f45270 */
[----:B------:R-:W-:Y:S02]  /*0bf0*/  @P2 SHF.L.U32 R33, R0, 0x2, RZ ;  /* 0x0000000200212819 */ /* 0x000fe400000006ff */
[----:B---3--:R-:W-:Y:S01]  /*0c00*/  ISETP.NE.AND P3, PT, R20, R35, PT ;  /* 0x000000231400720c */ /* 0x008fe20003f65270 */
[----:B------:R-:W2:Y:S02]  /*0c10*/  LDG.E R0, desc[UR12][R24.64+0xc] ;  /* 0x00000c0c18007981 */ /* 0x000ea4000c1e1900 */
[----:B------:R-:W-:-:S05]  /*0c20*/  @P2 IMAD.WIDE R32, R33, 0x8, R10 ;  /* 0x0000000821202825 */ /* 0x000fca00078e020a */
[----:B------:R-:W3:Y:S04]  /*0c30*/  @P2 LDG.E.64 R4, desc[UR12][R32.64] ;  /* 0x0000000c20042981 */ /* 0x000ee8000c1e1b00 */
[----:B------:R-:W4:Y:S01]  /*0c40*/  @P2 LDG.E.64 R2, desc[UR12][R32.64+0x8] ;  /* 0x0000080c20022981 */ /* 0x000f22000c1e1b00 */
[----:B------:R-:W-:-:S03]  /*0c50*/  @P3 IMAD.SHL.U32 R29, R20, 0x4, RZ ;  /* 0x00000004141d3824 */ /* 0x000fc600078e00ff */
[----:B------:R-:W2:Y:S01]  /*0c60*/  @P2 LDG.E.64 R20, desc[UR12][R32.64+0x10] ;  /* 0x0000100c20142981 */ /* 0x000ea2000c1e1b00 */
[----:B------:R-:W-:-:S03]  /*0c70*/  @P3 IMAD.WIDE R28, R29, 0x8, R10 ;  /* 0x000000081d1c3825 */ /* 0x000fc600078e020a */
[----:B------:R-:W2:Y:S04]  /*0c80*/  @P2 LDG.E.64 R22, desc[UR12][R32.64+0x18] ;  /* 0x0000180c20162981 */ /* 0x000ea8000c1e1b00 */
[----:B------:R-:W2:Y:S04]  /*0c90*/  @P3 LDG.E.64 R26, desc[UR12][R28.64] ;  /* 0x0000000c1c1a3981 */ /* 0x000ea8000c1e1b00 */
[----:B------:R-:W2:Y:S01]  /*0ca0*/  @P3 LDG.E.64 R24, desc[UR12][R28.64+0x18] ;  /* 0x0000180c1c183981 */ /* 0x000ea2000c1e1b00 */
[----:B---3--:R-:W-:-:S03]  /*0cb0*/  @P2 DMUL R18, R18, R4 ;  /* 0x0000000412122228 */ /* 0x008fc60000000000 */
[----:B------:R-:W3:Y:S01]  /*0cc0*/  @P3 LDG.E.64 R4, desc[UR12][R28.64+0x10] ;  /* 0x0000100c1c043981 */ /* 0x000ee2000c1e1b00 */
[----:B----4-:R-:W-:-:S03]  /*0cd0*/  @P2 DMUL R16, R16, R2 ;  /* 0x0000000210102228 */ /* 0x010fc60000000000 */
[----:B------:R-:W4:Y:S01]  /*0ce0*/  @P3 LDG.E.64 R2, desc[UR12][R28.64+0x8] ;  /* 0x0000080c1c023981 */ /* 0x000f22000c1e1b00 */
[-C--:B------:R-:W-:Y:S02]  /*0cf0*/  ISETP.NE.AND P4, PT, R30, R35.reuse, PT ;  /* 0x000000231e00720c */ /* 0x080fe40003f85270 */
[----:B--2---:R-:W-:Y:S01]  /*0d00*/  ISETP.NE.AND P1, PT, R0, R35, PT ;  /* 0x000000230000720c */ /* 0x004fe20003f25270 */
[----:B------:R-:W-:Y:S02]  /*0d10*/  @P2 DMUL R14, R14, R20 ;  /* 0x000000140e0e2228 */ /* 0x000fe40000000000 */
[----:B------:R-:W-:-:S08]  /*0d20*/  @P2 DMUL R12, R12, R22 ;  /* 0x000000160c0c2228 */ /* 0x000fd00000000000 */
[----:B------:R-:W-:-:S04]  /*0d30*/  @P4 IMAD.SHL.U32 R21, R30, 0x4, RZ ;  /* 0x000000041e154824 */ /* 0x000fc800078e00ff */
[----:B------:R-:W-:-:S04]  /*0d40*/  @P4 IMAD.WIDE R22, R21, 0x8, R10 ;  /* 0x0000000815164825 */ /* 0x000fc800078e020a */
[----:B------:R-:W-:Y:S01]  /*0d50*/  @P1 IMAD.SHL.U32 R31, R0, 0x4, RZ ;  /* 0x00000004001f1824 */ /* 0x000fe200078e00ff */
[----:B------:R-:W2:Y:S03]  /*0d60*/  @P4 LDG.E.64 R20, desc[UR12][R22.64+0x10] ;  /* 0x0000100c16144981 */ /* 0x000ea6000c1e1b00 */
[----:B------:R-:W-:Y:S01]  /*0d70*/  @P1 IMAD.WIDE R30, R31, 0x8, R10 ;  /* 0x000000081f1e1825 */ /* 0x000fe200078e020a */
[----:B------:R-:W-:Y:S02]  /*0d80*/  @P3 DMUL R18, R18, R26 ;  /* 0x0000001a12123228 */ /* 0x000fe40000000000 */
[----:B------:R-:W-:Y:S02]  /*0d90*/  @P3 DMUL R12, R12, R24 ;  /* 0x000000180c0c3228 */ /* 0x000fe40000000000 */
[----:B------:R-:W2:Y:S04]  /*0da0*/  @P1 LDG.E.64 R24, desc[UR12][R30.64] ;  /* 0x0000000c1e181981 */ /* 0x000ea8000c1e1b00 */
[----:B------:R-:W2:Y:S04]  /*0db0*/  @P1 LDG.E.64 R26, desc[UR12][R30.64+0x8] ;  /* 0x0000080c1e1a1981 */ /* 0x000ea8000c1e1b00 */
[----:B------:R-:W2:Y:S04]  /*0dc0*/  @P1 LDG.E.64 R28, desc[UR12][R30.64+0x10] ;  /* 0x0000100c1e1c1981 */ /* 0x000ea8000c1e1b00 */
[----:B------:R-:W2:Y:S01]  /*0dd0*/  @P1 LDG.E.64 R32, desc[UR12][R30.64+0x18] ;  /* 0x0000180c1e201981 */ /* 0x000ea2000c1e1b00 */
[----:B---3--:R-:W-:-:S03]  /*0de0*/  @P3 DMUL R14, R14, R4 ;  /* 0x000000040e0e3228 */ /* 0x008fc60000000000 */
[----:B------:R-:W3:Y:S01]  /*0df0*/  @P4 LDG.E.64 R4, desc[UR12][R22.64+0x8] ;  /* 0x0000080c16044981 */ /* 0x000ee2000c1e1b00 */
[----:B----4-:R-:W-:-:S03]  /*0e00*/  @P3 DMUL R16, R16, R2 ;  /* 0x0000000210103228 */ /* 0x010fc60000000000 */
[----:B------:R-:W4:Y:S04]  /*0e10*/  @P4 LDG.E.64 R2, desc[UR12][R22.64] ;  /* 0x0000000c16024981 */ /* 0x000f28000c1e1b00 */
[----:B------:R-:W4:Y:S01]  /*0e20*/  @P4 LDG.E.64 R22, desc[UR12][R22.64+0x18] ;  /* 0x0000180c16164981 */ /* 0x000f22000c1e1b00 */
[----:B------:R-:W-:-:S06]  /*0e30*/  UIADD3 UR4, UPT, UPT, UR4, 0x4, URZ ;  /* 0x0000000404047890 */ /* 0x000fcc000fffe0ff */
[----:B------:R-:W-:Y:S01]  /*0e40*/  ISETP.NE.AND P2, PT, R37, UR4, PT ;  /* 0x0000000425007c0c */ /* 0x000fe2000bf45270 */
[----:B--2---:R-:W-:-:S08]  /*0e50*/  @P4 DMUL R14, R14, R20 ;  /* 0x000000140e0e4228 */ /* 0x004fd00000000000 */
[----:B------:R-:W-:Y:S02]  /*0e60*/  @P1 DMUL R14, R14, R28 ;  /* 0x0000001c0e0e1228 */ /* 0x000fe40000000000 */
[----:B---3--:R-:W-:Y:S02]  /*0e70*/  @P4 DMUL R16, R16, R4 ;  /* 0x0000000410104228 */ /* 0x008fe40000000000 */
[----:B----4-:R-:W-:Y:S02]  /*0e80*/  @P4 DMUL R18, R18, R2 ;  /* 0x0000000212124228 */ /* 0x010fe40000000000 */
[----:B------:R-:W-:-:S06]  /*0e90*/  @P4 DMUL R12, R12, R22 ;  /* 0x000000160c0c4228 */ /* 0x000fcc0000000000 */
[----:B------:R-:W-:Y:S02]  /*0ea0*/  @P1 DMUL R18, R18, R24 ;  /* 0x0000001812121228 */ /* 0x000fe40000000000 */
[----:B------:R-:W-:Y:S02]  /*0eb0*/  @P1 DMUL R16, R16, R26 ;  /* 0x0000001a10101228 */ /* 0x000fe40000000000 */
[----:B------:R-:W-:Y:S01]  /*0ec0*/  @P1 DMUL R12, R12, R32 ;  /* 0x000000200c0c1228 */ /* 0x000fe20000000000 */
[----:B------:R-:W-:Y:S10]  /*0ed0*/  @P2 BRA `(.L_x_54) ;  /* 0xfffffffc00282947 */ /* 0x000ff4000383ffff */
.L_x_53:
[----:B------:R-:W-:Y:S05]  /*0ee0*/  @!P0 BRA `(.L_x_52) ;  /* 0x0000000000b88947 */ /* 0x000fea0003800000 */
[----:B------:R-:W0:Y:S01]  /*0ef0*/  LDC.64 R2, c[0x0][0x3b8] ;  /* 0x0000ee00ff027b82 */ /* 0x000e220000000a00 */
[----:B-----5:R-:W-:-:S05]  /*0f00*/  IADD3 R37, PT, PT, R34, R37, RZ ;  /* 0x0000002522257210 */ /* 0x020fca0007ffe0ff */
[----:B0-----:R-:W-:-:S05]  /*0f10*/  IMAD.WIDE R2, R37, 0x4, R2 ;  /* 0x0000000425027825 */ /* 0x001fca00078e0202 */
[----:B------:R-:W2:Y:S01]  /*0f20*/  LDG.E R0, desc[UR12][R2.64] ;  /* 0x0000000c02007981 */ /* 0x000ea2000c1e1900 */
[----:B------:R-:W-:Y:S02]  /*0f30*/  ISETP.NE.AND P1, PT, R36, 0x1, PT ;  /* 0x000000012400780c */ /* 0x000fe40003f25270 */
[----:B--2---:R-:W-:-:S13]  /*0f40*/  ISETP.NE.AND P0, PT, R0, R35, PT ;  /* 0x000000230000720c */ /* 0x004fda0003f05270 */
[----:B------:R-:W-:Y:S05]  /*0f50*/  @!P0 BRA `(.L_x_55) ;  /* 0x0000000000288947 */ /* 0x000fea0003800000 */
[----:B------:R-:W-:-:S04]  /*0f60*/  IMAD.SHL.U32 R5, R0, 0x4, RZ ;  /* 0x0000000400057824 */ /* 0x000fc800078e00ff */
[----:B------:R-:W-:-:S05]  /*0f70*/  IMAD.WIDE R4, R5, 0x8, R10 ;  /* 0x0000000805047825 */ /* 0x000fca00078e020a */
        /* <DEDUP_REMOVED lines=8> */
.L_x_55:
[----:B------:R-:W-:Y:S05]  /*1000*/  @!P1 BRA `(.L_x_52) ;  /* 0x0000000000709947 */ /* 0x000fea0003800000 */
        /* <DEDUP_REMOVED lines=14> */
.L_x_56:
[----:B------:R-:W-:Y:S05]  /*10f0*/  @!P1 BRA `(.L_x_52) ;  /* 0x0000000000349947 */ /* 0x000fea0003800000 */
[----:B------:R-:W2:Y:S02]  /*1100*/  LDG.E R2, desc[UR12][R2.64+0x8] ;  /* 0x0000080c02027981 */ /* 0x000ea4000c1e1900 */
        /* <DEDUP_REMOVED lines=12> */
.L_x_52:
        /* <DEDUP_REMOVED lines=9> */
[----:B------:R-:W-:Y:S01]  /*1260*/  IMAD.MOV.U32 R0, RZ, RZ, R19 ;  /* 0x000000ffff007224 */ /* 0x000fe200078e0013 */
[----:B------:R-:W-:-:S04]  /*1270*/  MOV R5, R13 ;  /* 0x0000000d00057202 */ /* 0x000fc80000000f00 */
[----:B------:R-:W-:Y:S01]  /*1280*/  FSEL R21, R5, R20, P2 ;  /* 0x0000001405157208 */ /* 0x000fe20001000000 */
[----:B------:R-:W-:Y:S01]  /*1290*/  IMAD.MOV.U32 R5, RZ, RZ, R14 ;  /* 0x000000ffff057224 */ /* 0x000fe200078e000e */
[----:B------:R-:W-:Y:S02]  /*12a0*/  @P3 LOP3.LUT R21, R20, 0x80000, RZ, 0xfc, !PT ;  /* 0x0008000014153812 */ /* 0x000fe400078efcff */
[----:B------:R-:W-:Y:S02]  /*12b0*/  FSEL R3, R3, R0, P0 ;  /* 0x0000000003037208 */ /* 0x000fe40000000000 */
[----:B------:R-:W-:Y:S02]  /*12c0*/  SEL R4, R4, R5, P2 ;  /* 0x0000000504047207 */ /* 0x000fe40001000000 */
[----:B------:R-:W-:Y:S02]  /*12d0*/  @P1 LOP3.LUT R3, R0, 0x80000, RZ, 0xfc, !PT ;  /* 0x0008000000031812 */ /* 0x000fe400078efcff */
[----:B------:R-:W-:-:S03]  /*12e0*/  MOV R5, R21 ;  /* 0x0000001500057202 */ /* 0x000fc60000000f00 */
[----:B------:R-:W-:Y:S02]  /*12f0*/  IMAD.MOV.U32 R0, RZ, RZ, R3 ;  /* 0x000000ffff007224 */ /* 0x000fe400078e0003 */
[----:B------:R-:W-:Y:S01]  /*1300*/  IMAD.MOV.U32 R21, RZ, RZ, R5 ;  /* 0x000000ffff157224 */ /* 0x000fe200078e0005 */
[----:B------:R-:W-:-:S06]  /*1310*/  DSETP.MAX.AND P0, P1, R2, R4, PT ;  /* 0x000000040200722a */ /* 0x000fcc000390f000 */
[----:B------:R-:W-:Y:S02]  /*1320*/  FSEL R23, R0, R21, P0 ;  /* 0x0000001500177208 */ /* 0x000fe40000000000 */
[----:B------:R-:W-:-:S06]  /*1330*/  SEL R20, R2, R4, P0 ;  /* 0x0000000402147207 */ /* 0x000fcc0000000000 */
[----:B------:R-:W-:-:S05]  /*1340*/  @P1 LOP3.LUT R23, R21, 0x80000, RZ, 0xfc, !PT ;  /* 0x0008000015171812 */ /* 0x000fca00078efcff */
[----:B------:R-:W-:-:S06]  /*1350*/  IMAD.MOV.U32 R21, RZ, RZ, R23 ;  /* 0x000000ffff157224 */ /* 0x000fcc00078e0017 */
[----:B------:R-:W-:-:S14]  /*1360*/  DSETP.GT.AND P0, PT, R20, RZ, PT ;  /* 0x000000ff1400722a */ /* 0x000fdc0003f04000 */
[----:B------:R-:W-:Y:S05]  /*1370*/  @!P0 BRA `(.L_x_58) ;  /* 0x0000000800f08947 */ /* 0x000fea0003800000 */
[----:B------:R-:W-:Y:S01]  /*1380*/  ISETP.GT.AND P0, PT, R21, 0xfffff, PT ;  /* 0x000fffff1500780c */ /* 0x000fe20003f04270 */
[--C-:B------:R-:W-:Y:S01]  /*1390*/  IMAD.MOV.U32 R5, RZ, RZ, R21.reuse ;  /* 0x000000ffff057224 */ /* 0x100fe200078e0015 */
[----:B------:R-:W-:Y:S01]  /*13a0*/  MOV R4, R20 ;  /* 0x0000001400047202 */ /* 0x000fe20000000f00 */
[----:B------:R-:W-:Y:S01]  /*13b0*/  IMAD.MOV.U32 R3, RZ, RZ, R21 ;  /* 0x000000ffff037224 */ /* 0x000fe200078e0015 */
[----:B------:R-:W-:Y:S01]  /*13c0*/  BSSY.RECONVERGENT B1, `(.L_x_59) ;  /* 0x0000051000017945 */ /* 0x000fe20003800200 */
[----:B------:R-:W-:-:S08]  /*13d0*/  IMAD.MOV.U32 R2, RZ, RZ, R20 ;  /* 0x000000ffff027224 */ /* 0x000fd000078e0014 */
[----:B------:R-:W-:-:S10]  /*13e0*/  @!P0 DMUL R4, R20, 1.80143985094819840000e+16 ;  /* 0x4350000014048828 */ /* 0x000fd40000000000 */
[----:B------:R-:W-:Y:S01]  /*13f0*/  @!P0 IMAD.MOV.U32 R3, RZ, RZ, R5 ;  /* 0x000000ffff038224 */ /* 0x000fe200078e0005 */
[----:B------:R-:W-:-:S04]  /*1400*/  @!P0 MOV R2, R4 ;  /* 0x0000000400028202 */ /* 0x000fc80000000f00 */
[----:B------:R-:W-:-:S04]  /*1410*/  IADD3 R0, PT, PT, R3, -0x1, RZ ;  /* 0xffffffff03007810 */ /* 0x000fc80007ffe0ff */
[----:B------:R-:W-:Y:S01]  /*1420*/  ISETP.GT.U32.AND P1, PT, R0, 0x7feffffe, PT ;  /* 0x7feffffe0000780c */ /* 0x000fe20003f24070 */
[----:B------:R-:W-:Y:S02]  /*1430*/  IMAD.MOV.U32 R0, RZ, RZ, -0x3ff ;  /* 0xfffffc01ff007424 */ /* 0x000fe400078e00ff */
[----:B------:R-:W-:-:S10]  /*1440*/  @!P0 IMAD.MOV.U32 R0, RZ, RZ, -0x435 ;  /* 0xfffffbcbff008424 */ /* 0x000fd400078e00ff */
[----:B------:R-:W-:Y:S05]  /*1450*/  @P1 BRA `(.L_x_60) ;  /* 0x0000000400041947 */ /* 0x000fea0003800000 */
[----:B------:R-:W-:Y:S01]  /*1460*/  LOP3.LUT R4, R3, 0xfffff, RZ, 0xc0, !PT ;  /* 0x000fffff03047812 */ /* 0x000fe200078ec0ff */
[----:B------:R-:W-:Y:S01]  /*1470*/  IMAD.MOV.U32 R30, RZ, RZ, -0x748574fc ;  /* 0x8b7a8b04ff1e7424 */ /* 0x000fe200078e00ff */
[----:B------:R-:W-:Y:S01]  /*1480*/  MOV R22, RZ ;  /* 0x000000ff00167202 */ /* 0x000fe20000000f00 */
[----:B------:R-:W-:Y:S01]  /*1490*/  IMAD.MOV.U32 R31, RZ, RZ, 0x3ed0ee25 ;  /* 0x3ed0ee25ff1f7424 */ /* 0x000fe200078e00ff */
[----:B------:R-:W-:Y:S01]  /*14a0*/  LOP3.LUT R5, R4, 0x3ff00000, RZ, 0xfc, !PT ;  /* 0x3ff0000004057812 */ /* 0x000fe200078efcff */
[----:B------:R-:W-:Y:S01]  /*14b0*/  IMAD.MOV.U32 R4, RZ, RZ, R2 ;  /* 0x000000ffff047224 */ /* 0x000fe200078e0002 */
[----:B------:R-:W-:Y:S01]  /*14c0*/  UMOV UR4, 0x3ae80f1e ;  /* 0x3ae80f1e00047882 */ /* 0x000fe20000000000 */
[----:B------:R-:W-:Y:S01]  /*14d0*/  UMOV UR5, 0x3eb1380b ;  /* 0x3eb1380b00057882 */ /* 0x000fe20000000000 */
[----:B------:R-:W-:Y:S01]  /*14e0*/  ISETP.GE.U32.AND P0, PT, R5, 0x3ff6a09f, PT ;  /* 0x3ff6a09f0500780c */ /* 0x000fe20003f06070 */
[----:B------:R-:W-:Y:S01]  /*14f0*/  UMOV UR8, 0x80000000 ;  /* 0x8000000000087882 */ /* 0x000fe20000000000 */
[----:B------:R-:W-:Y:S01]  /*1500*/  LEA.HI R0, R3, R0, RZ, 0xc ;  /* 0x0000000003007211 */ /* 0x000fe200078f60ff */
[----:B------:R-:W-:Y:S01]  /*1510*/  UMOV UR9, 0x43300000 ;  /* 0x4330000000097882 */ /* 0x000fe20000000000 */
[----:B------:R-:W-:-:S09]  /*1520*/  MOV R33, 0x43300000 ;  /* 0x4330000000217802 */ /* 0x000fd20000000f00 */
        /* <DEDUP_REMOVED lines=52> */
.L_x_60:
[----:B------:R-:W-:Y:S01]  /*1870*/  IMAD.MOV.U32 R2, RZ, RZ, 0x0 ;  /* 0x00000000ff027424 */ /* 0x000fe200078e00ff */
[----:B------:R-:W-:Y:S01]  /*1880*/  LOP3.LUT P0, RZ, R5, 0x7fffffff, RZ, 0xc0, !PT ;  /* 0x7fffffff05ff7812 */ /* 0x000fe2000780c0ff */
[----:B------:R-:W-:-:S06]  /*1890*/  IMAD.MOV.U32 R3, RZ, RZ, 0x7ff00000 ;  /* 0x7ff00000ff037424 */ /* 0x000fcc00078e00ff */
[----:B------:R-:W-:-:S10]  /*18a0*/  DFMA R2, R4, R2, +INF ;  /* 0x7ff000000402742b */ /* 0x000fd40000000002 */
[----:B------:R-:W-:Y:S02]  /*18b0*/  FSEL R4, R2, RZ, P0 ;  /* 0x000000ff02047208 */ /* 0x000fe40000000000 */
[----:B------:R-:W-:-:S07]  /*18c0*/  FSEL R5, R3, -QNAN , P0 ;  /* 0xfff0000003057808 */ /* 0x000fce0000000000 */
.L_x_61:
[----:B------:R-:W-:Y:S05]  /*18d0*/  BSYNC.RECONVERGENT B1 ;  /* 0x0000000000017941 */ /* 0x000fea0003800200 */
.L_x_59:
        /* <DEDUP_REMOVED lines=8> */
[----:B------:R-:W-:Y:S01]  /*1960*/  DFMA R2, R22, R2, R22 ;  /* 0x000000021602722b */ /* 0x000fe20000000016 */
[----:B------:R-:W-:-:S05]  /*1970*/  IMAD.WIDE R22, R35, 0x8, R6 ;  /* 0x0000000823167825 */ /* 0x000fca00078e0206 */
[----:B------:R0:W-:Y:S02]  /*1980*/  STG.E.64 desc[UR12][R22.64], R4 ;  /* 0x0000000416007986 */ /* 0x0001e4000c101b0c */
[----:B------:R-:W-:-:S08]  /*1990*/  DMUL R24, R12, R2 ;  /* 0x000000020c187228 */ /* 0x000fd00000000000 */
[----:B------:R-:W-:-:S08]  /*19a0*/  DFMA R26, -R20, R24, R12 ;  /* 0x00000018141a722b */ /* 0x000fd0000000010c */
[----:B------:R-:W-:-:S10]  /*19b0*/  DFMA R2, R2, R26, R24 ;  /* 0x0000001a0202722b */ /* 0x000fd40000000018 */
[----:B------:R-:W-:-:S05]  /*19c0*/  FFMA R0, RZ, R21, R3 ;  /* 0x00000015ff007223 */ /* 0x000fca0000000003 */
[----:B------:R-:W-:-:S13]  /*19d0*/  FSETP.GT.AND P0, PT, |R0|, 1.469367938527859385e-39, PT ;  /* 0x001000000000780b */ /* 0x000fda0003f04200 */
[----:B0-----:R-:W-:Y:S05]  /*19e0*/  @P0 BRA P1, `(.L_x_63) ;  /* 0x0000000000200947 */ /* 0x001fea0000800000 */
[----:B------:R-:W-:Y:S01]  /*19f0*/  MOV R26, R12 ;  /* 0x0000000c001a7202 */ /* 0x000fe20000000f00 */
[----:B------:R-:W-:Y:S01]  /*1a00*/  IMAD.MOV.U32 R27, RZ, RZ, R13 ;  /* 0x000000ffff1b7224 */ /* 0x000fe200078e000d */
[----:B------:R-:W-:Y:S01]  /*1a10*/  MOV R25, R21 ;  /* 0x0000001500197202 */ /* 0x000fe20000000f00 */
[----:B------:R-:W-:Y:S01]  /*1a20*/  IMAD.MOV.U32 R24, RZ, RZ, R20 ;  /* 0x000000ffff187224 */ /* 0x000fe200078e0014 */
[----:B------:R-:W-:-:S07]  /*1a30*/  MOV R0, 0x1a50 ;  /* 0x00001a5000007802 */ /* 0x000fce0000000f00 */
[----:B-----5:R-:W-:Y:S05]  /*1a40*/  CALL.REL.NOINC `($__internal_1_$__cuda_sm20_div_rn_f64_full) ;  /* 0x0000002800147944 */ /* 0x020fea0003c00000 */
[----:B------:R-:W-:Y:S02]  /*1a50*/  IMAD.MOV.U32 R2, RZ, RZ, R4 ;  /* 0x000000ffff027224 */ /* 0x000fe400078e0004 */
[----:B------:R-:W-:-:S07]  /*1a60*/  IMAD.MOV.U32 R3, RZ, RZ, R5 ;  /* 0x000000ffff037224 */ /* 0x000fce00078e0005 */
.L_x_63:
[----:B------:R-:W-:Y:S05]  /*1a70*/  BSYNC.RECONVERGENT B1 ;  /* 0x0000000000017941 */ /* 0x000fea0003800200 */
.L_x_62:
        /* <DEDUP_REMOVED lines=17> */
[----:B------:R-:W-:Y:S01]  /*1b90*/  MOV R26, R14 ;  /* 0x0000000e001a7202 */ /* 0x000fe20000000f00 */
[----:B------:R-:W-:Y:S01]  /*1ba0*/  IMAD.MOV.U32 R27, RZ, RZ, R15 ;  /* 0x000000ffff1b7224 */ /* 0x000fe200078e000f */
[----:B------:R-:W-:Y:S01]  /*1bb0*/  MOV R25, R21 ;  /* 0x0000001500197202 */ /* 0x000fe20000000f00 */
[----:B------:R-:W-:Y:S01]  /*1bc0*/  IMAD.MOV.U32 R24, RZ, RZ, R20 ;  /* 0x000000ffff187224 */ /* 0x000fe200078e0014 */
[----:B------:R-:W-:-:S07]  /*1bd0*/  MOV R0, 0x1bf0 ;  /* 0x00001bf000007802 */ /* 0x000fce0000000f00 */
[----:B-----5:R-:W-:Y:S05]  /*1be0*/  CALL.REL.NOINC `($__internal_1_$__cuda_sm20_div_rn_f64_full) ;  /* 0x0000002400ac7944 */ /* 0x020fea0003c00000 */
.L_x_65:
[----:B------:R-:W-:Y:S05]  /*1bf0*/  BSYNC.RECONVERGENT B1 ;  /* 0x0000000000017941 */ /* 0x000fea0003800200 */
.L_x_64:
        /* <DEDUP_REMOVED lines=12> */
[----:B------:R-:W-:Y:S01]  /*1cc0*/  IMAD.MOV.U32 R14, RZ, RZ, R4 ;  /* 0x000000ffff0e7224 */ /* 0x000fe200078e0004 */
[----:B------:R-:W-:-:S08]  /*1cd0*/  MOV R15, R5 ;  /* 0x00000005000f7202 */ /* 0x000fd00000000f00 */
        /* <DEDUP_REMOVED lines=8> */
[----:B-----5:R-:W-:Y:S05]  /*1d60*/  CALL.REL.NOINC `($__internal_1_$__cuda_sm20_div_rn_f64_full) ;  /* 0x00000024004c7944 */ /* 0x020fea0003c00000 */
[----:B------:R-:W-:Y:S01]  /*1d70*/  IMAD.MOV.U32 R2, RZ, RZ, R4 ;  /* 0x000000ffff027224 */ /* 0x000fe200078e0004 */
[----:B------:R-:W-:-:S07]  /*1d80*/  MOV R3, R5 ;  /* 0x0000000500037202 */ /* 0x000fce0000000f00 */
.L_x_67:
[----:B------:R-:W-:Y:S05]  /*1d90*/  BSYNC.RECONVERGENT B1 ;  /* 0x0000000000017941 */ /* 0x000fea0003800200 */
.L_x_66:
        /* <DEDUP_REMOVED lines=23> */
.L_x_69:
[----:B------:R-:W-:Y:S05]  /*1f10*/  BSYNC.RECONVERGENT B1 ;  /* 0x0000000000017941 */ /* 0x000fea0003800200 */
.L_x_68:
[----:B------:R-:W-:Y:S01]  /*1f20*/  IMAD.MOV.U32 R18, RZ, RZ, R4 ;  /* 0x000000ffff127224 */ /* 0x000fe200078e0004 */
[----:B------:R-:W-:-:S07]  /*1f30*/  MOV R19, R5 ;  /* 0x0000000500137202 */ /* 0x000fce0000000f00 */
.L_x_58:
[----:B------:R-:W-:Y:S05]  /*1f40*/  BSYNC.RECONVERGENT B0 ;  /* 0x0000000000007941 */ /* 0x000fea0003800200 */
.L_x_57:
[----:B------:R-:W-:Y:S01]  /*1f50*/  IMAD.SHL.U32 R3, R35, 0x4, RZ ;  /* 0x0000000423037824 */ /* 0x000fe200078e00ff */
[----:B------:R-:W-:-:S03]  /*1f60*/  UISETP.GT.AND UP0, UPT, UR7, 0x1, UPT ;  /* 0x000000010700788c */ /* 0x000fc6000bf04270 */
[----:B------:R-:W-:-:S05]  /*1f70*/  IMAD.WIDE R2, R3, 0x8, R8 ;  /* 0x0000000803027825 */ /* 0x000fca00078e0208 */
[----:B------:R0:W-:Y:S04]  /*1f80*/  STG.E.64 desc[UR12][R2.64], R18 ;  /* 0x0000001202007986 */ /* 0x0001e8000c101b0c */
[----:B------:R0:W-:Y:S04]  /*1f90*/  STG.E.64 desc[UR12][R2.64+0x8], R16 ;  /* 0x0000081002007986 */ /* 0x0001e8000c101b0c */
[----:B------:R0:W-:Y:S04]  /*1fa0*/  STG.E.64 desc[UR12][R2.64+0x10], R14 ;  /* 0x0000100e02007986 */ /* 0x0001e8000c101b0c */
[----:B------:R0:W-:Y:S01]  /*1fb0*/  STG.E.64 desc[UR12][R2.64+0x18], R12 ;  /* 0x0000180c02007986 */ /* 0x0001e2000c101b0c */
[----:B------:R-:W-:Y:S05]  /*1fc0*/  BRA.U UP0, `(.L_x_70) ;  /* 0xffffffe500807547 */ /* 0x000fea000b83ffff */
[----:B------:R-:W-:Y:S05]  /*1fd0*/  EXIT ;  /* 0x000000000000794d */ /* 0x000fea0003800000 */
.L_x_49:
[----:B------:R-:W-:Y:S01]  /*1fe0*/  ULOP3.LUT UR8, UR8, 0x3, URZ, 0xc0, !UPT ;  /* 0x0000000308087892 */ /* 0x000fe2000f8ec0ff */
[----:B------:R-:W-:-:S11]  /*1ff0*/  UMOV UR9, UR6 ;  /* 0x0000000600097c82 */ /* 0x000fd60008000000 */
.L_x_96:
[----:B0-----:R-:W0:Y:S01]  /*2000*/  LDCU.64 UR4, c[0x0][0x388] ;  /* 0x00007100ff0477ac */ /* 0x001e220008000a00 */
[----:B------:R-:W-:-:S04]  /*2010*/  UIADD3 UR6, UPT, UPT, UR9, -0x1, URZ ;  /* 0xffffffff09067890 */ /* 0x000fc8000fffe0ff */
[----:B0-----:R-:W-:-:S07]  /*2020*/  UIMAD.WIDE.U32 UR4, UR6, 0x4, UR4 ;  /* 0x00000004060478a5 */ /* 0x001fce000f8e0004 */
[----:B------:R-:W0:Y:S01]  /*2030*/  LDCU.64 UR6, c[0x0][0x3c0] ;  /* 0x00007800ff0677ac */ /* 0x000e220008000a00 */
[----:B-123--:R-:W-:Y:S01]  /*2040*/  IMAD.U32 R4, RZ, RZ, UR4 ;  /* 0x00000004ff047e24 */ /* 0x00efe2000f8e00ff */
[----:B------:R-:W-:Y:S02]  /*2050*/  MOV R5, UR5 ;  /* 0x0000000500057c02 */ /* 0x000fe40008000f00 */
[----:B------:R-:W1:Y:S03]  /*2060*/  LDCU.64 UR4, c[0x0][0x398] ;  /* 0x00007300ff0477ac */ /* 0x000e660008000a00 */
[----:B------:R-:W2:Y:S02]  /*2070*/  LDG.E R4, desc[UR12][R4.64] ;  /* 0x0000000c04047981 */ /* 0x000ea4000c1e1900 */
[----:B--2---:R-:W-:-:S13]  /*2080*/  R2UR UR10, R4 ;  /* 0x00000000040a72ca */ /* 0x004fda00000e0000 */
[----:B-1----:R-:W-:-:S06]  /*2090*/  UIMAD.WIDE UR4, UR10, 0x4, UR4 ;  /* 0x000000040a0478a5 */ /* 0x002fcc000f8e0204 */
[----:B------:R-:W-:Y:S02]  /*20a0*/  IMAD.U32 R3, RZ, RZ, UR5 ;  /* 0x00000005ff037e24 */ /* 0x000fe4000f8e00ff */
[----:B------:R-:W-:-:S03]  /*20b0*/  IMAD.U32 R2, RZ, RZ, UR4 ;  /* 0x00000004ff027e24 */ /* 0x000fc6000f8e00ff */
[----:B------:R-:W1:Y:S02]  /*20c0*/  LDCU UR5, c[0x0][0x3c8] ;  /* 0x00007900ff0577ac */ /* 0x000e640008000800 */
[----:B------:R2:W5:Y:S01]  /*20d0*/  LDG.E R3, desc[UR12][R2.64] ;  /* 0x0000000c02037981 */ /* 0x000562000c1e1900 */
[----:B0-----:R-:W-:-:S05]  /*20e0*/  UMOV UR4, URZ ;  /* 0x000000ff00047c82 */ /* 0x001fca0008000000 */
.L_x_72:
[----:B------:R-:W-:-:S06]  /*20f0*/  UIMAD.WIDE.U32 UR14, UR4, 0x4, UR6 ;  /* 0x00000004040e78a5 */ /* 0x000fcc000f8e0006 */
[----:B------:R-:W-:Y:S01]  /*2100*/  MOV R4, UR14 ;  /* 0x0000000e00047c02 */ /* 0x000fe20008000f00 */
[----:B------:R-:W-:-:S05]  /*2110*/  IMAD.U32 R5, RZ, RZ, UR15 ;  /* 0x0000000fff057e24 */ /* 0x000fca000f8e00ff */
[----:B------:R-:W3:Y:S02]  /*2120*/  LDG.E R4, desc[UR12][R4.64] ;  /* 0x0000000c04047981 */ /* 0x000ee4000c1e1900 */
[----:B---3--:R-:W-:-:S13]  /*2130*/  ISETP.NE.AND P0, PT, R4, UR10, PT ;  /* 0x0000000a04007c0c */ /* 0x008fda000bf05270 */
[----:B------:R-:W-:Y:S05]  /*2140*/  @!P0 BRA `(.L_x_71) ;  /* 0x0000000800ec8947 */ /* 0x000fea0003800000 */
[----:B------:R-:W-:-:S04]  /*2150*/  UIADD3 UR4, UPT, UPT, UR4, 0x1, URZ ;  /* 0x0000000104047890 */ /* 0x000fc8000fffe0ff */
[----:B-1----:R-:W-:-:S09]  /*2160*/  UISETP.NE.AND UP0, UPT, UR4, UR5, UPT ;  /* 0x000000050400728c */ /* 0x002fd2000bf05270 */
[----:B------:R-:W-:Y:S05]  /*2170*/  BRA.U UP0, `(.L_x_72) ;  /* 0xfffffffd00dc7547 */ /* 0x000fea000b83ffff */
[----:B------:R-:W0:Y:S01]  /*2180*/  LDC.64 R12, c[0x0][0x390] ;  /* 0x0000e400ff0c7b82 */ /* 0x000e220000000a00 */
[----:B------:R-:W-:Y:S01]  /*2190*/  IMAD.MOV.U32 R15, RZ, RZ, RZ ;  /* 0x000000ffff0f7224 */ /* 0x000fe200078e00ff */
[----:B------:R-:W1:Y:S06]  /*21a0*/  LDCU UR4, c[0x0][0x384] ;  /* 0x00007080ff0477ac */ /* 0x000e6c0008000800 */
.L_x_74:
[----:B0-----:R-:W-:-:S06]  /*21b0*/  IMAD.WIDE.U32 R4, R15, 0x4, R12 ;  /* 0x000000040f047825 */ /* 0x001fcc00078e000c */
[----:B------:R-:W3:Y:S01]  /*21c0*/  LDG.E R4, desc[UR12][R4.64] ;  /* 0x0000000c04047981 */ /* 0x000ee2000c1e1900 */
[----:B------:R-:W-:Y:S02]  /*21d0*/  MOV R0, R15 ;  /* 0x0000000f00007202 */ /* 0x000fe40000000f00 */
[----:B---3-5:R-:W-:-:S13]  /*21e0*/  ISETP.NE.AND P0, PT, R4, R3, PT ;  /* 0x000000030400720c */ /* 0x028fda0003f05270 */
[----:B------:R-:W-:Y:S05]  /*21f0*/  @!P0 BRA `(.L_x_73) ;  /* 0x0000000000108947 */ /* 0x000fea0003800000 */
[----:B------:R-:W-:-:S05]  /*2200*/  VIADD R15, R15, 0x1 ;  /* 0x000000010f0f7836 */ /* 0x000fca0000000000 */
[----:B-1----:R-:W-:-:S13]  /*2210*/  ISETP.NE.AND P0, PT, R15, UR4, PT ;  /* 0x000000040f007c0c */ /* 0x002fda000bf05270 */
[----:B------:R-:W-:Y:S05]  /*2220*/  @P0 BRA `(.L_x_74) ;  /* 0xfffffffc00e00947 */ /* 0x000fea000383ffff */
[----:B------:R-:W-:-:S07]  /*2230*/  IMAD.MOV.U32 R0, RZ, RZ, -0x1 ;  /* 0xffffffffff007424 */ /* 0x000fce00078e00ff */
.L_x_73:
[----:B------:R-:W-:Y:S01]  /*2240*/  ISETP.GE.AND P0, PT, R0, RZ, PT ;  /* 0x000000ff0000720c */ /* 0x000fe20003f06270 */
[----:B------:R-:W-:Y:S02]  /*2250*/  HFMA2 R20, -RZ, RZ, 0, 0 ;  /* 0x00000000ff147431 */ /* 0x000fe400000001ff */
[----:B------:R-:W-:Y:S02]  /*2260*/  IMAD.MOV.U32 R21, RZ, RZ, 0x3ff00000 ;  /* 0x3ff00000ff157424 */ /* 0x000fe400078e00ff */
[----:B------:R-:W-:Y:S02]  /*2270*/  HFMA2 R14, -RZ, RZ, 0, 0 ;  /* 0x00000000ff0e7431 */ /* 0x000fe400000001ff */
[----:B------:R-:W-:Y:S01]  /*2280*/  IMAD.MOV.U32 R18, RZ, RZ, 0x0 ;  /* 0x00000000ff127424 */ /* 0x000fe200078e00ff */
[----:B------:R-:W-:Y:S01]  /*2290*/  MOV R19, 0x3ff00000 ;  /* 0x3ff0000000137802 */ /* 0x000fe20000000f00 */
[----:B------:R-:W-:Y:S02]  /*22a0*/  IMAD.MOV.U32 R12, RZ, RZ, 0x0 ;  /* 0x00000000ff0c7424 */ /* 0x000fe400078e00ff */
[----:B------:R-:W-:-:S02]  /*22b0*/  IMAD.MOV.U32 R13, RZ, RZ, 0x3ff00000 ;  /* 0x3ff00000ff0d7424 */ /* 0x000fc400078e00ff */
[----:B------:R-:W-:Y:S01]  /*22c0*/  IMAD.MOV.U32 R15, RZ, RZ, 0x3ff00000 ;  /* 0x3ff00000ff0f7424 */ /* 0x000fe200078e00ff */
[----:B------:R-:W-:Y:S06]  /*22d0*/  @!P0 BRA `(.L_x_75) ;  /* 0x00000010006c8947 */ /* 0x000fec0003800000 */
[----:B------:R-:W0:Y:S01]  /*22e0*/  LDC.64 R36, c[0x0][0x3a0] ;  /* 0x0000e800ff247b82 */ /* 0x000e220000000a00 */
[C---:B------:R-:W-:Y:S01]  /*22f0*/  SHF.L.U32 R5, R0.reuse, 0x4, RZ ;  /* 0x0000000400057819 */ /* 0x040fe200000006ff */
[----:B------:R-:W-:-:S04]  /*2300*/  IMAD.SHL.U32 R21, R0, 0x4, RZ ;  /* 0x0000000400157824 */ /* 0x000fc800078e00ff */
[----:B------:R-:W-:-:S05]  /*2310*/  IMAD.WIDE.U32 R20, R21, 0x8, R8 ;  /* 0x0000000815147825 */ /* 0x000fca00078e0008 */
[----:B------:R-:W3:Y:S04]  /*2320*/  LDG.E.64 R32, desc[UR12][R20.64] ;  /* 0x0000000c14207981 */ /* 0x000ee8000c1e1b00 */
[----:B------:R-:W4:Y:S04]  /*2330*/  LDG.E.64 R26, desc[UR12][R20.64+0x8] ;  /* 0x0000080c141a7981 */ /* 0x000f28000c1e1b00 */
[----:B------:R-:W5:Y:S01]  /*2340*/  LDG.E.64 R28, desc[UR12][R20.64+0x10] ;  /* 0x0000100c141c7981 */ /* 0x000f62000c1e1b00 */
[----:B0-----:R-:W-:-:S05]  /*2350*/  IMAD.WIDE.U32 R36, R5, 0x8, R36 ;  /* 0x0000000805247825 */ /* 0x001fca00078e0024 */
[----:B------:R-:W3:Y:S04]  /*2360*/  LDG.E.64 R4, desc[UR12][R36.64] ;  /* 0x0000000c24047981 */ /* 0x000ee8000c1e1b00 */
[----:B------:R-:W2:Y:S04]  /*2370*/  LDG.E.64 R18, desc[UR12][R36.64+0x8] ;  /* 0x0000080c24127981 */ /* 0x000ea8000c1e1b00 */
[----:B------:R-:W4:Y:S04]  /*2380*/  LDG.E.64 R16, desc[UR12][R36.64+0x20] ;  /* 0x0000200c24107981 */ /* 0x000f28000c1e1b00 */
[----:B------:R-:W5:Y:S04]  /*2390*/  LDG.E.64 R30, desc[UR12][R36.64+0x10] ;  /* 0x0000100c241e7981 */ /* 0x000f68000c1e1b00 */
[----:B------:R-:W5:Y:S04]  /*23a0*/  LDG.E.64 R24, desc[UR12][R36.64+0x18] ;  /* 0x0000180c24187981 */ /* 0x000f68000c1e1b00 */
[----:B------:R-:W5:Y:S04]  /*23b0*/  LDG.E.64 R12, desc[UR12][R36.64+0x28] ;  /* 0x0000280c240c7981 */ /* 0x000f68000c1e1b00 */
[----:B------:R-:W5:Y:S04]  /*23c0*/  LDG.E.64 R22, desc[UR12][R36.64+0x30] ;  /* 0x0000300c24167981 */ /* 0x000f68000c1e1b00 */
[----:B------:R-:W5:Y:S04]  /*23d0*/  LDG.E.64 R34, desc[UR12][R36.64+0x50] ;  /* 0x0000500c24227981 */ /* 0x000f68000c1e1b00 */
[----:B------:R-:W5:Y:S01]  /*23e0*/  LDG.E.64 R20, desc[UR12][R20.64+0x18] ;  /* 0x0000180c14147981 */ /* 0x000f62000c1e1b00 */
[----:B---3--:R-:W-:-:S02]  /*23f0*/  DFMA R14, R4, R32, RZ ;  /* 0x00000020040e722b */ /* 0x008fc400000000ff */
[----:B--2---:R-:W-:Y:S01]  /*2400*/  DFMA R4, R32, R18, RZ ;  /* 0x000000122004722b */ /* 0x004fe200000000ff */
[----:B------:R-:W2:Y:S05]  /*2410*/  LDG.E.64 R18, desc[UR12][R36.64+0x38] ;  /* 0x0000380c24127981 */ /* 0x000eaa000c1e1b00 */
[----:B----4-:R-:W-:Y:S01]  /*2420*/  DFMA R14, R16, R26, R14 ;  /* 0x0000001a100e722b */ /* 0x010fe2000000000e */
[----:B------:R-:W3:Y:S01]  /*2430*/  LDG.E.64 R16, desc[UR12][R36.64+0x40] ;  /* 0x0000400c24107981 */ /* 0x000ee2000c1e1b00 */
[C---:B-----5:R-:W-:Y:S02]  /*2440*/  DFMA R30, R32.reuse, R30, RZ ;  /* 0x0000001e201e722b */ /* 0x060fe400000000ff */
[----:B------:R-:W-:Y:S01]  /*2450*/  DFMA R32, R32, R24, RZ ;  /* 0x000000182020722b */ /* 0x000fe200000000ff */
[----:B------:R-:W0:Y:S01]  /*2460*/  LDC.64 R24, c[0x0][0x3a8] ;  /* 0x0000ea00ff187b82 */ /* 0x000e220000000a00 */
[C---:B------:R-:W-:Y:S01]  /*2470*/  DFMA R12, R26.reuse, R12, R4 ;  /* 0x0000000c1a0c722b */ /* 0x040fe20000000004 */
[----:B------:R-:W4:Y:S03]  /*2480*/  LDG.E.64 R4, desc[UR12][R36.64+0x48] ;  /* 0x0000480c24047981 */ /* 0x000f26000c1e1b00 */
[----:B------:R-:W-:-:S02]  /*2490*/  DFMA R22, R26, R22, R30 ;  /* 0x000000161a16722b */ /* 0x000fc4000000001e */
[----:B------:R-:W5:Y:S01]  /*24a0*/  LDG.E.64 R30, desc[UR12][R36.64+0x58] ;  /* 0x0000580c241e7981 */ /* 0x000f62000c1e1b00 */
[----:B0-----:R-:W-:-:S05]  /*24b0*/  IMAD.WIDE R24, R3, 0x4, R24 ;  /* 0x0000000403187825 */ /* 0x001fca00078e0218 */
[----:B------:R-:W5:Y:S04]  /*24c0*/  LDG.E R2, desc[UR12][R24.64] ;  /* 0x0000000c18027981 */ /* 0x000f68000c1e1900 */
[----:B------:R-:W5:Y:S01]  /*24d0*/  LDG.E.64 R24, desc[UR12][R36.64+0x68] ;  /* 0x0000680c24187981 */ /* 0x000f62000c1e1b00 */
[----:B--2---:R-:W-:-:S03]  /*24e0*/  DFMA R26, R26, R18, R32 ;  /* 0x000000121a1a722b */ /* 0x004fc60000000020 */
[----:B------:R-:W2:Y:S01]  /*24f0*/  LDG.E.64 R32, desc[UR12][R36.64+0x60] ;  /* 0x0000600c24207981 */ /* 0x000ea2000c1e1b00 */
[----:B---3--:R-:W-:-:S03]  /*2500*/  DFMA R14, R16, R28, R14 ;  /* 0x0000001c100e722b */ /* 0x008fc6000000000e */
[----:B------:R-:W3:Y:S04]  /*2510*/  LDG.E.64 R18, desc[UR12][R36.64+0x70] ;  /* 0x0000700c24127981 */ /* 0x000ee8000c1e1b00 */
[----:B------:R-:W3:Y:S01]  /*2520*/  LDG.E.64 R16, desc[UR12][R36.64+0x78] ;  /* 0x0000780c24107981 */ /* 0x000ee2000c1e1b00 */
[C---:B----4-:R-:W-:Y:S01]  /*2530*/  DFMA R12, R28.reuse, R4, R12 ;  /* 0x000000041c0c722b */ /* 0x050fe2000000000c */
[----:B------:R-:W0:Y:S01]  /*2540*/  LDC.64 R4, c[0x0][0x3b0] ;  /* 0x0000ec00ff047b82 */ /* 0x000e220000000a00 */
[C---:B------:R-:W-:Y:S02]  /*2550*/  DFMA R22, R28.reuse, R34, R22 ;  /* 0x000000221c16722b */ /* 0x040fe40000000016 */
[----:B-----5:R-:W-:Y:S01]  /*2560*/  DFMA R26, R28, R30, R26 ;  /* 0x0000001e1c1a722b */ /* 0x020fe2000000001a */
[----:B------:R-:W-:Y:S01]  /*2570*/  ISETP.GT.AND P0, PT, R2, RZ, PT ;  /* 0x000000ff0200720c */ /* 0x000fe20003f04270 */
[----:B0-----:R-:W-:-:S02]  /*2580*/  IMAD.WIDE R4, R3, 0x4, R4 ;  /* 0x0000000403047825 */ /* 0x001fc400078e0204 */
[----:B------:R-:W-:Y:S02]  /*2590*/  DFMA R12, R20, R24, R12 ;  /* 0x00000018140c722b */ /* 0x000fe4000000000c */
[----:B--2---:R-:W-:Y:S02]  /*25a0*/  DFMA R14, R32, R20, R14 ;  /* 0x00000014200e722b */ /* 0x004fe4000000000e */
[C---:B---3--:R-:W-:Y:S02]  /*25b0*/  DFMA R18, R20.reuse, R18, R22 ;  /* 0x000000121412722b */ /* 0x048fe40000000016 */
[----:B------:R-:W-:-:S04]  /*25c0*/  DFMA R20, R20, R16, R26 ;  /* 0x000000101414722b */ /* 0x000fc8000000001a */
[----:B------:R-:W-:Y:S07]  /*25d0*/  @!P0 BRA `(.L_x_75) ;  /* 0x0000000c00ac8947 */ /* 0x000fee0003800000 */
[----:B------:R0:W5:Y:S01]  /*25e0*/  LDG.E R0, desc[UR12][R4.64] ;  /* 0x0000000c04007981 */ /* 0x000162000c1e1900 */
[----:B------:R-:W-:Y:S01]  /*25f0*/  IMAD.MOV.U32 R3, RZ, RZ, -0x1 ;  /* 0xffffffffff037424 */ /* 0x000fe200078e00ff */
[C---:B------:R-:W-:Y:S02]  /*2600*/  ISETP.GE.U32.AND P1, PT, R2.reuse, 0x4, PT ;  /* 0x000000040200780c */ /* 0x040fe40003f26070 */
[----:B------:R-:W-:Y:S02]  /*2610*/  MOV R33, RZ ;  /* 0x000000ff00217202 */ /* 0x000fe40000000f00 */
[----:B------:R-:W-:-:S05]  /*2620*/  VIADDMNMX.U32 R3, R2, R3, 0x7, PT ;  /* 0x0000000702037446 */ /* 0x000fca0003800003 */
[----:B------:R-:W-:-:S05]  /*2630*/  VIADD R3, R3, 0x1 ;  /* 0x0000000103037836 */ /* 0x000fca0000000000 */
[----:B------:R-:W-:-:S04]  /*2640*/  LOP3.LUT R32, R3, 0x3, RZ, 0xc0, !PT ;  /* 0x0000000303207812 */ /* 0x000fc800078ec0ff */
[----:B------:R-:W-:Y:S01]  /*2650*/  ISETP.NE.AND P0, PT, R32, RZ, PT ;  /* 0x000000ff2000720c */ /* 0x000fe20003f05270 */
[----:B0-----:R-:W-:-:S12]  /*2660*/  @!P1 BRA `(.L_x_76) ;  /* 0x0000000000e49947 */ /* 0x001fd80003800000 */
[----:B------:R-:W-:Y:S01]  /*2670*/  LOP3.LUT R33, R3, 0xc, RZ, 0xc0, !PT ;  /* 0x0000000c03217812 */ /* 0x000fe200078ec0ff */
[----:B-----5:R-:W-:-:S04]  /*2680*/  IMAD.MOV.U32 R34, RZ, RZ, R0 ;  /* 0x000000ffff227224 */ /* 0x020fc800078e0000 */
[----:B------:R-:W-:-:S07]  /*2690*/  IMAD.MOV R35, RZ, RZ, -R33 ;  /* 0x000000ffff237224 */ /* 0x000fce00078e0a21 */
.L_x_77:
[----:B------:R-:W0:Y:S02]  /*26a0*/  LDC.64 R36, c[0x0][0x3b8] ;  /* 0x0000ee00ff247b82 */ /* 0x000e240000000a00 */
[----:B0-----:R-:W-:-:S05]  /*26b0*/  IMAD.WIDE R36, R34, 0x4, R36 ;  /* 0x0000000422247825 */ /* 0x001fca00078e0224 */
[----:B------:R-:W2:Y:S04]  /*26c0*/  LDG.E R17, desc[UR12][R36.64] ;  /* 0x0000000c24117981 */ /* 0x000ea8000c1e1900 */
[----:B------:R-:W3:Y:S04]  /*26d0*/  LDG.E R31, desc[UR12][R36.64+0x4] ;  /* 0x0000040c241f7981 */ /* 0x000ee8000c1e1900 */
[----:B------:R-:W4:Y:S04]  /*26e0*/  LDG.E R24, desc[UR12][R36.64+0x8] ;  /* 0x0000080c24187981 */ /* 0x000f28000c1e1900 */
[----:B------:R0:W5:Y:S01]  /*26f0*/  LDG.E R28, desc[UR12][R36.64+0xc] ;  /* 0x00000c0c241c7981 */ /* 0x000162000c1e1900 */
[----:B--2---:R-:W-:-:S13]  /*2700*/  ISETP.NE.AND P2, PT, R17, UR10, PT ;  /* 0x0000000a11007c0c */ /* 0x004fda000bf45270 */
[----:B------:R-:W-:-:S05]  /*2710*/  @P2 SHF.L.U32 R17, R17, 0x2, RZ ;  /* 0x0000000211112819 */ /* 0x000fca00000006ff */
[----:B------:R-:W-:-:S05]  /*2720*/  @P2 IMAD.WIDE R16, R17, 0x8, R10 ;  /* 0x0000000811102825 */ /* 0x000fca00078e020a */
[----:B------:R-:W2:Y:S04]  /*2730*/  @P2 LDG.E.64 R2, desc[UR12][R16.64] ;  /* 0x0000000c10022981 */ /* 0x000ea8000c1e1b00 */
[----:B------:R-:W5:Y:S04]  /*2740*/  @P2 LDG.E.64 R4, desc[UR12][R16.64+0x10] ;  /* 0x0000100c10042981 */ /* 0x000f68000c1e1b00 */
[----:B------:R-:W5:Y:S01]  /*2750*/  @P2 LDG.E.64 R22, desc[UR12][R16.64+0x8] ;  /* 0x0000080c10162981 */ /* 0x000f62000c1e1b00 */
[----:B---3--:R-:W-:Y:S02]  /*2760*/  ISETP.NE.AND P3, PT, R31, UR10, PT ;  /* 0x0000000a1f007c0c */ /* 0x008fe4000bf65270 */
[----:B----4-:R-:W-:-:S11]  /*2770*/  ISETP.NE.AND P4, PT, R24, UR10, PT ;  /* 0x0000000a18007c0c */ /* 0x010fd6000bf85270 */
[----:B------:R-:W-:-:S04]  /*2780*/  @P3 IMAD.SHL.U32 R31, R31, 0x4, RZ ;  /* 0x000000041f1f3824 */ /* 0x000fc800078e00ff */
[----:B------:R-:W-:-:S04]  /*2790*/  @P3 IMAD.WIDE R30, R31, 0x8, R10 ;  /* 0x000000081f1e3825 */ /* 0x000fc800078e020a */
[----:B------:R-:W-:Y:S01]  /*27a0*/  @P4 IMAD.SHL.U32 R25, R24, 0x4, RZ ;  /* 0x0000000418194824 */ /* 0x000fe200078e00ff */
[----:B------:R-:W3:Y:S03]  /*27b0*/  @P3 LDG.E.64 R26, desc[UR12][R30.64] ;  /* 0x0000000c1e1a3981 */ /* 0x000ee6000c1e1b00 */
[----:B0-----:R-:W-:-:S05]  /*27c0*/  @P4 IMAD.WIDE R36, R25, 0x8, R10 ;  /* 0x0000000819244825 */ /* 0x001fca00078e020a */
[----:B------:R-:W4:Y:S01]  /*27d0*/  @P4 LDG.E.64 R24, desc[UR12][R36.64] ;  /* 0x0000000c24184981 */ /* 0x000f22000c1e1b00 */
[----:B--2---:R-:W-:-:S03]  /*27e0*/  @P2 DMUL R14, R14, R2 ;  /* 0x000000020e0e2228 */ /* 0x004fc60000000000 */
[----:B------:R-:W2:Y:S01]  /*27f0*/  @P2 LDG.E.64 R2, desc[UR12][R16.64+0x18] ;  /* 0x0000180c10022981 */ /* 0x000ea2000c1e1b00 */
[----:B-----5:R-:W-:-:S03]  /*2800*/  @P2 DMUL R18, R18, R4 ;  /* 0x0000000412122228 */ /* 0x020fc60000000000 */
[----:B------:R-:W5:Y:S04]  /*2810*/  @P3 LDG.E.64 R4, desc[UR12][R30.64+0x8] ;  /* 0x0000080c1e043981 */ /* 0x000f68000c1e1b00 */
[----:B------:R-:W5:Y:S01]  /*2820*/  @P3 LDG.E.64 R16, desc[UR12][R30.64+0x18] ;  /* 0x0000180c1e103981 */ /* 0x000f62000c1e1b00 */
[----:B------:R-:W-:-:S03]  /*2830*/  @P2 DMUL R12, R12, R22 ;  /* 0x000000160c0c2228 */ /* 0x000fc60000000000 */
[----:B------:R-:W5:Y:S01]  /*2840*/  @P3 LDG.E.64 R22, desc[UR12][R30.64+0x10] ;  /* 0x0000100c1e163981 */ /* 0x000f62000c1e1b00 */
[----:B------:R-:W-:-:S13]  /*2850*/  ISETP.NE.AND P1, PT, R28, UR10, PT ;  /* 0x0000000a1c007c0c */ /* 0x000fda000bf25270 */
[----:B------:R-:W-:Y:S01]  /*2860*/  @P1 SHF.L.U32 R29, R28, 0x2, RZ ;  /* 0x000000021c1d1819 */ /* 0x000fe200000006ff */
[----:B---3--:R-:W-:-:S04]  /*2870*/  @P3 DMUL R14, R14, R26 ;  /* 0x0000001a0e0e3228 */ /* 0x008fc80000000000 */
[----:B------:R-:W-:-:S04]  /*2880*/  @P1 IMAD.WIDE R28, R29, 0x8, R10 ;  /* 0x000000081d1c1825 */ /* 0x000fc800078e020a */
[----:B----4-:R-:W-:Y:S01]  /*2890*/  @P4 DMUL R14, R14, R24 ;  /* 0x000000180e0e4228 */ /* 0x010fe20000000000 */
[----:B------:R-:W3:Y:S04]  /*28a0*/  @P1 LDG.E.64 R26, desc[UR12][R28.64+0x10] ;  /* 0x0000100c1c1a1981 */ /* 0x000ee8000c1e1b00 */
[----:B------:R-:W4:Y:S04]  /*28b0*/  @P1 LDG.E.64 R24, desc[UR12][R28.64+0x8] ;  /* 0x0000080c1c181981 */ /* 0x000f28000c1e1b00 */
[----:B------:R-:W3:Y:S01]  /*28c0*/  @P1 LDG.E.64 R30, desc[UR12][R28.64+0x18] ;  /* 0x0000180c1c1e1981 */ /* 0x000ee2000c1e1b00 */
[----:B--2---:R-:W-:-:S03]  /*28d0*/  @P2 DMUL R20, R20, R2 ;  /* 0x0000000214142228 */ /* 0x004fc60000000000 */
[----:B------:R-:W2:Y:S01]  /*28e0*/  @P4 LDG.E.64 R2, desc[UR12][R36.64+0x8] ;  /* 0x0000080c24024981 */ /* 0x000ea2000c1e1b00 */
[----:B-----5:R-:W-:-:S03]  /*28f0*/  @P3 DMUL R12, R12, R4 ;  /* 0x000000040c0c3228 */ /* 0x020fc60000000000 */
[----:B------:R-:W5:Y:S01]  /*2900*/  @P4 LDG.E.64 R4, desc[UR12][R36.64+0x10] ;  /* 0x0000100c24044981 */ /* 0x000f62000c1e1b00 */
[----:B------:R-:W-:-:S03]  /*2910*/  @P3 DMUL R20, R20, R16 ;  /* 0x0000001014143228 */ /* 0x000fc60000000000 */
[----:B------:R-:W4:Y:S01]  /*2920*/  @P4 LDG.E.64 R16, desc[UR12][R36.64+0x18] ;  /* 0x0000180c24104981 */ /* 0x000f22000c1e1b00 */
[----:B------:R-:W-:-:S03]  /*2930*/  @P3 DMUL R18, R18, R22 ;  /* 0x0000001612123228 */ /* 0x000fc60000000000 */
[----:B------:R-:W3:Y:S01]  /*2940*/  @P1 LDG.E.64 R22, desc[UR12][R28.64] ;  /* 0x0000000c1c161981 */ /* 0x000ee2000c1e1b00 */
[----:B------:R-:W-:-:S05]  /*2950*/  VIADD R35, R35, 0x4 ;  /* 0x0000000423237836 */ /* 0x000fca0000000000 */
[----:B------:R-:W-:Y:S01]  /*2960*/  ISETP.NE.AND P2, PT, R35, RZ, PT ;  /* 0x000000ff2300720c */ /* 0x000fe20003f45270 */
[----:B------:R-:W-:Y:S01]  /*2970*/  VIADD R34, R34, 0x4 ;  /* 0x0000000422227836 */ /* 0x000fe20000000000 */
[----:B--2---:R-:W-:Y:S02]  /*2980*/  @P4 DMUL R12, R12, R2 ;  /* 0x000000020c0c4228 */ /* 0x004fe40000000000 */
[----:B-----5:R-:W-:Y:S02]  /*2990*/  @P4 DMUL R18, R18, R4 ;  /* 0x0000000412124228 */ /* 0x020fe40000000000 */
[----:B----4-:R-:W-:-:S04]  /*29a0*/  @P4 DMUL R20, R20, R16 ;  /* 0x0000001014144228 */ /* 0x010fc80000000000 */
[----:B------:R-:W-:Y:S02]  /*29b0*/  @P1 DMUL R12, R12, R24 ;  /* 0x000000180c0c1228 */ /* 0x000fe40000000000 */
[----:B---3--:R-:W-:Y:S02]  /*29c0*/  @P1 DMUL R14, R14, R22 ;  /* 0x000000160e0e1228 */ /* 0x008fe40000000000 */
[----:B------:R-:W-:Y:S02]  /*29d0*/  @P1 DMUL R18, R18, R26 ;  /* 0x0000001a12121228 */ /* 0x000fe40000000000 */
[----:B------:R-:W-:Y:S01]  /*29e0*/  @P1 DMUL R20, R20, R30 ;  /* 0x0000001e14141228 */ /* 0x000fe20000000000 */
[----:B------:R-:W-:Y:S10]  /*29f0*/  @P2 BRA `(.L_x_77) ;  /* 0xfffffffc00282947 */ /* 0x000ff4000383ffff */
.L_x_76:
[----:B------:R-:W-:Y:S05]  /*2a00*/  @!P0 BRA `(.L_x_75) ;  /* 0x0000000800a08947 */ /* 0x000fea0003800000 */
[----:B------:R-:W0:Y:S01]  /*2a10*/  LDC.64 R2, c[0x0][0x3b8] ;  /* 0x0000ee00ff027b82 */ /* 0x000e220000000a00 */
[----:B-----5:R-:W-:-:S05]  /*2a20*/  IADD3 R33, PT, PT, R0, R33, RZ ;  /* 0x0000002100217210 */ /* 0x020fca0007ffe0ff */
[----:B0-----:R-:W-:-:S05]  /*2a30*/  IMAD.WIDE R2, R33, 0x4, R2 ;  /* 0x0000000421027825 */ /* 0x001fca00078e0202 */
[----:B------:R-:W2:Y:S01]  /*2a40*/  LDG.E R5, desc[UR12][R2.64] ;  /* 0x0000000c02057981 */ /* 0x000ea2000c1e1900 */
[----:B------:R-:W-:Y:S02]  /*2a50*/  ISETP.NE.AND P1, PT, R32, 0x1, PT ;  /* 0x000000012000780c */ /* 0x000fe40003f25270 */
[----:B--2---:R-:W-:-:S13]  /*2a60*/  ISETP.NE.AND P0, PT, R5, UR10, PT ;  /* 0x0000000a05007c0c */ /* 0x004fda000bf05270 */
        /* <DEDUP_REMOVED lines=11> */
.L_x_78:
[----:B------:R-:W-:Y:S05]  /*2b20*/  @!P1 BRA `(.L_x_75) ;  /* 0x0000000800589947 */ /* 0x000fea0003800000 */
        /* <DEDUP_REMOVED lines=14> */
.L_x_79:
[----:B------:R-:W-:Y:S05]  /*2c10*/  @!P1 BRA `(.L_x_75) ;  /* 0x00000008001c9947 */ /* 0x000fea0003800000 */
[----:B------:R-:W2:Y:S02]  /*2c20*/  LDG.E R3, desc[UR12][R2.64+0x8] ;  /* 0x0000080c02037981 */ /* 0x000ea4000c1e1900 */
[----:B--2---:R-:W-:-:S13]  /*2c30*/  ISETP.NE.AND P0, PT, R3, UR10, PT ;  /* 0x0000000a03007c0c */ /* 0x004fda000bf05270 */
[----:B------:R-:W-:Y:S05]  /*2c40*/  @!P0 BRA `(.L_x_75) ;  /* 0x0000000800108947 */ /* 0x000fea0003800000 */
[----:B------:R-:W-:-:S05]  /*2c50*/  SHF.L.U32 R3, R3, 0x2, RZ ;  /* 0x0000000203037819 */ /* 0x000fca00000006ff */
        /* <DEDUP_REMOVED lines=8> */
[----:B-----5:R-:W-:Y:S01]  /*2ce0*/  DMUL R20, R20, R24 ;  /* 0x0000001814147228 */ /* 0x020fe20000000000 */
[----:B------:R-:W-:Y:S10]  /*2cf0*/  BRA `(.L_x_75) ;  /* 0x0000000400e47947 */ /* 0x000ff40003800000 */
.L_x_71:
[----:B--2--5:R-:W0:Y:S01]  /*2d00*/  LDC.64 R2, c[0x0][0x3d0] ;  /* 0x0000f400ff027b82 */ /* 0x024e220000000a00 */
[----:B-1----:R-:W1:Y:S01]  /*2d10*/  LDCU UR5, c[0x0][0x3c8] ;  /* 0x00007900ff0577ac */ /* 0x002e620008000800 */
[----:B0-----:R0:W5:Y:S04]  /*2d20*/  LDG.E.64 R14, desc[UR12][R2.64] ;  /* 0x0000000c020e7981 */ /* 0x001168000c1e1b00 */
[----:B------:R0:W5:Y:S04]  /*2d30*/  LDG.E.64 R12, desc[UR12][R2.64+0x8] ;  /* 0x0000080c020c7981 */ /* 0x000168000c1e1b00 */
[----:B------:R0:W5:Y:S04]  /*2d40*/  LDG.E.64 R18, desc[UR12][R2.64+0x10] ;  /* 0x0000100c02127981 */ /* 0x000168000c1e1b00 */
[----:B------:R0:W5:Y:S01]  /*2d50*/  LDG.E.64 R20, desc[UR12][R2.64+0x18] ;  /* 0x0000180c02147981 */ /* 0x000162000c1e1b00 */
[----:B-1----:R-:W-:Y:S01]  /*2d60*/  UISETP.GE.U32.AND UP0, UPT, UR5, 0x4, UPT ;  /* 0x000000040500788c */ /* 0x002fe2000bf06070 */
[----:B------:R-:W-:-:S08]  /*2d70*/  UMOV UR4, URZ ;  /* 0x000000ff00047c82 */ /* 0x000fd00008000000 */
[----:B0-----:R-:W-:Y:S05]  /*2d80*/  BRA.U !UP0, `(.L_x_80) ;  /* 0x0000000508007547 */ /* 0x001fea000b800000 */
[----:B------:R-:W0:Y:S01]  /*2d90*/  LDCU.64 UR6, c[0x0][0x3c0] ;  /* 0x00007800ff0677ac */ /* 0x000e220008000a00 */
[----:B------:R-:W-:Y:S01]  /*2da0*/  ULOP3.LUT UR5, UR5, 0x7ffffffc, URZ, 0xc0, !UPT ;  /* 0x7ffffffc05057892 */ /* 0x000fe2000f8ec0ff */
[----:B------:R-:W-:-:S11]  /*2db0*/  UMOV UR4, URZ ;  /* 0x000000ff00047c82 */ /* 0x000fd60008000000 */
.L_x_81:
[----:B0-----:R-:W-:-:S06]  /*2dc0*/  UIMAD.WIDE.U32 UR14, UR4, 0x4, UR6 ;  /* 0x00000004040e78a5 */ /* 0x001fcc000f8e0006 */
[----:B------:R-:W-:Y:S02]  /*2dd0*/  IMAD.U32 R2, RZ, RZ, UR14 ;  /* 0x0000000eff027e24 */ /* 0x000fe4000f8e00ff */
[----:B------:R-:W-:Y:S01]  /*2de0*/  IMAD.U32 R3, RZ, RZ, UR15 ;  /* 0x0000000fff037e24 */ /* 0x000fe2000f8e00ff */
[----:B------:R-:W-:-:S04]  /*2df0*/  MOV R4, UR14 ;  /* 0x0000000e00047c02 */ /* 0x000fc80008000f00 */
[----:B------:R-:W2:Y:S01]  /*2e00*/  LDG.E R2, desc[UR12][R2.64] ;  /* 0x0000000c02027981 */ /* 0x000ea2000c1e1900 */
[----:B------:R-:W-:-:S05]  /*2e10*/  IMAD.U32 R5, RZ, RZ, UR15 ;  /* 0x0000000fff057e24 */ /* 0x000fca000f8e00ff */
[----:B------:R-:W3:Y:S01]  /*2e20*/  LDG.E R4, desc[UR12][R4.64+0x4] ;  /* 0x0000040c04047981 */ /* 0x000ee2000c1e1900 */
[----:B------:R-:W-:Y:S01]  /*2e30*/  IMAD.U32 R28, RZ, RZ, UR14 ;  /* 0x0000000eff1c7e24 */ /* 0x000fe2000f8e00ff */
[----:B------:R-:W-:Y:S01]  /*2e40*/  MOV R29, UR15 ;  /* 0x0000000f001d7c02 */ /* 0x000fe20008000f00 */
[----:B------:R-:W-:Y:S02]  /*2e50*/  IMAD.U32 R32, RZ, RZ, UR14 ;  /* 0x0000000eff207e24 */ /* 0x000fe4000f8e00ff */
[----:B------:R-:W-:Y:S02]  /*2e60*/  IMAD.U32 R33, RZ, RZ, UR15 ;  /* 0x0000000fff217e24 */ /* 0x000fe4000f8e00ff */
[----:B------:R-:W4:Y:S04]  /*2e70*/  LDG.E R28, desc[UR12][R28.64+0x8] ;  /* 0x0000080c1c1c7981 */ /* 0x000f28000c1e1900 */
[----:B------:R-:W4:Y:S01]  /*2e80*/  LDG.E R0, desc[UR12][R32.64+0xc] ;  /* 0x00000c0c20007981 */ /* 0x000f22000c1e1900 */
[----:B--2---:R-:W-:-:S02]  /*2e90*/  ISETP.NE.AND P0, PT, R2, UR10, PT ;  /* 0x0000000a02007c0c */ /* 0x004fc4000bf05270 */
[----:B---3--:R-:W-:-:S11]  /*2ea0*/  ISETP.NE.AND P1, PT, R4, UR10, PT ;  /* 0x0000000a04007c0c */ /* 0x008fd6000bf25270 */
[----:B------:R-:W-:-:S05]  /*2eb0*/  @P0 SHF.L.U32 R31, R2, 0x2, RZ ;  /* 0x00000002021f0819 */ /* 0x000fca00000006ff */
[----:B------:R-:W-:-:S04]  /*2ec0*/  @P0 IMAD.WIDE R30, R31, 0x8, R10 ;  /* 0x000000081f1e0825 */ /* 0x000fc800078e020a */
[----:B------:R-:W-:Y:S01]  /*2ed0*/  @P1 IMAD.SHL.U32 R35, R4, 0x4, RZ ;  /* 0x0000000404231824 */ /* 0x000fe200078e00ff */
[----:B------:R-:W2:Y:S04]  /*2ee0*/  @P0 LDG.E.64 R22, desc[UR12][R30.64] ;  /* 0x0000000c1e160981 */ /* 0x000ea8000c1e1b00 */
[----:B------:R-:W3:Y:S01]  /*2ef0*/  @P0 LDG.E.64 R16, desc[UR12][R30.64+0x8] ;  /* 0x0000080c1e100981 */ /* 0x000ee2000c1e1b00 */
[----:B------:R-:W-:-:S03]  /*2f00*/  @P1 IMAD.WIDE R34, R35, 0x8, R10 ;  /* 0x0000000823221825 */ /* 0x000fc600078e020a */
[----:B------:R-:W3:Y:S04]  /*2f10*/  @P0 LDG.E.64 R4, desc[UR12][R30.64+0x10] ;  /* 0x0000100c1e040981 */ /* 0x000ee8000c1e1b00 */
[----:B------:R0:W3:Y:S04]  /*2f20*/  @P0 LDG.E.64 R26, desc[UR12][R30.64+0x18] ;  /* 0x0000180c1e1a0981 */ /* 0x0000e8000c1e1b00 */
[----:B------:R-:W3:Y:S04]  /*2f30*/  @P1 LDG.E.64 R24, desc[UR12][R34.64] ;  /* 0x0000000c22181981 */ /* 0x000ee8000c1e1b00 */
[----:B------:R-:W3:Y:S01]  /*2f40*/  @P1 LDG.E.64 R2, desc[UR12][R34.64+0x8] ;  /* 0x0000080c22021981 */ /* 0x000ee2000c1e1b00 */
[----:B----4-:R-:W-:-:S02]  /*2f50*/  ISETP.NE.AND P2, PT, R28, UR10, PT ;  /* 0x0000000a1c007c0c */ /* 0x010fc4000bf45270 */
[----:B------:R-:W-:-:S11]  /*2f60*/  ISETP.NE.AND P3, PT, R0, UR10, PT ;  /* 0x0000000a00007c0c */ /* 0x000fd6000bf65270 */
[----:B------:R-:W-:Y:S02]  /*2f70*/  @P2 IMAD.SHL.U32 R29, R28, 0x4, RZ ;  /* 0x000000041c1d2824 */ /* 0x000fe400078e00ff */
[----:B0-----:R-:W-:-:S05]  /*2f80*/  @P3 SHF.L.U32 R31, R0, 0x2, RZ ;  /* 0x00000002001f3819 */ /* 0x001fca00000006ff */
[----:B------:R-:W-:-:S05]  /*2f90*/  @P3 IMAD.WIDE R30, R31, 0x8, R10 ;  /* 0x000000081f1e3825 */ /* 0x000fca00078e020a */
[----:B------:R-:W4:Y:S01]  /*2fa0*/  @P3 LDG.E.64 R36, desc[UR12][R30.64+0x10] ;  /* 0x0000100c1e243981 */ /* 0x000f22000c1e1b00 */
[----:B--2--5:R-:W-:Y:S02]  /*2fb0*/  @P0 DMUL R14, R14, R22 ;  /* 0x000000160e0e0228 */ /* 0x024fe40000000000 */
[----:B---3--:R-:W-:Y:S01]  /*2fc0*/  @P0 DMUL R12, R12, R16 ;  /* 0x000000100c0c0228 */ /* 0x008fe20000000000 */
[----:B------:R-:W2:Y:S01]  /*2fd0*/  @P1 LDG.E.64 R16, desc[UR12][R34.64+0x18] ;  /* 0x0000180c22101981 */ /* 0x000ea2000c1e1b00 */
[----:B------:R-:W-:-:S03]  /*2fe0*/  @P0 DMUL R18, R18, R4 ;  /* 0x0000000412120228 */ /* 0x000fc60000000000 */
[----:B------:R-:W3:Y:S01]  /*2ff0*/  @P1 LDG.E.64 R4, desc[UR12][R34.64+0x10] ;  /* 0x0000100c22041981 */ /* 0x000ee2000c1e1b00 */
[----:B------:R-:W-:Y:S01]  /*3000*/  @P2 IMAD.WIDE R22, R29, 0x8, R10 ;  /* 0x000000081d162825 */ /* 0x000fe200078e020a */
[----:B------:R-:W-:Y:S02]  /*3010*/  @P0 DMUL R20, R20, R26 ;  /* 0x0000001a14140228 */ /* 0x000fe40000000000 */
[----:B------:R-:W-:Y:S02]  /*3020*/  @P1 DMUL R14, R14, R24 ;  /* 0x000000180e0e1228 */ /* 0x000fe40000000000 */
[----:B------:R-:W4:Y:S04]  /*3030*/  @P2 LDG.E.64 R28, desc[UR12][R22.64] ;  /* 0x0000000c161c2981 */ /* 0x000f28000c1e1b00 */
[----:B------:R-:W4:Y:S04]  /*3040*/  @P2 LDG.E.64 R26, desc[UR12][R22.64+0x8] ;  /* 0x0000080c161a2981 */ /* 0x000f28000c1e1b00 */
[----:B------:R-:W4:Y:S04]  /*3050*/  @P2 LDG.E.64 R24, desc[UR12][R22.64+0x10] ;  /* 0x0000100c16182981 */ /* 0x000f28000c1e1b00 */
[----:B------:R-:W4:Y:S01]  /*3060*/  @P2 LDG.E.64 R32, desc[UR12][R22.64+0x18] ;  /* 0x0000180c16202981 */ /* 0x000f22000c1e1b00 */
[----:B------:R-:W-:-:S03]  /*3070*/  @P1 DMUL R12, R12, R2 ;  /* 0x000000020c0c1228 */ /* 0x000fc60000000000 */
[----:B------:R-:W4:Y:S04]  /*3080*/  @P3 LDG.E.64 R2, desc[UR12][R30.64] ;  /* 0x0000000c1e023981 */ /* 0x000f28000c1e1b00 */
[----:B------:R-:W4:Y:S04]  /*3090*/  @P3 LDG.E.64 R34, desc[UR12][R30.64+0x8] ;  /* 0x0000080c1e223981 */ /* 0x000f28000c1e1b00 */
[----:B------:R-:W4:Y:S01]  /*30a0*/  @P3 LDG.E.64 R30, desc[UR12][R30.64+0x18] ;  /* 0x0000180c1e1e3981 */ /* 0x000f22000c1e1b00 */
[----:B------:R-:W-:-:S04]  /*30b0*/  UIADD3 UR4, UPT, UPT, UR4, 0x4, URZ ;  /* 0x0000000404047890 */ /* 0x000fc8000fffe0ff */
[----:B------:R-:W-:Y:S01]  /*30c0*/  UISETP.NE.AND UP0, UPT, UR4, UR5, UPT ;  /* 0x000000050400728c */ /* 0x000fe2000bf05270 */
[----:B--2---:R-:W-:Y:S02]  /*30d0*/  @P1 DMUL R20, R20, R16 ;  /* 0x0000001014141228 */ /* 0x004fe40000000000 */
[----:B---3--:R-:W-:Y:S02]  /*30e0*/  @P1 DMUL R18, R18, R4 ;  /* 0x0000000412121228 */ /* 0x008fe40000000000 */
[----:B----4-:R-:W-:Y:S02]  /*30f0*/  @P2 DMUL R14, R14, R28 ;  /* 0x0000001c0e0e2228 */ /* 0x010fe40000000000 */
[----:B------:R-:W-:-:S04]  /*3100*/  @P2 DMUL R12, R12, R26 ;  /* 0x0000001a0c0c2228 */ /* 0x000fc80000000000 */
[----:B------:R-:W-:Y:S02]  /*3110*/  @P2 DMUL R18, R18, R24 ;  /* 0x0000001812122228 */ /* 0x000fe40000000000 */
[----:B------:R-:W-:Y:S02]  /*3120*/  @P2 DMUL R20, R20, R32 ;  /* 0x0000002014142228 */ /* 0x000fe40000000000 */
[----:B------:R-:W-:-:S04]  /*3130*/  @P3 DMUL R14, R14, R2 ;  /* 0x000000020e0e3228 */ /* 0x000fc80000000000 */
[----:B------:R-:W-:Y:S02]  /*3140*/  @P3 DMUL R18, R18, R36 ;  /* 0x0000002412123228 */ /* 0x000fe40000000000 */
[----:B------:R-:W-:Y:S02]  /*3150*/  @P3 DMUL R12, R12, R34 ;  /* 0x000000220c0c3228 */ /* 0x000fe40000000000 */
[----:B------:R-:W-:Y:S01]  /*3160*/  @P3 DMUL R20, R20, R30 ;  /* 0x0000001e14143228 */ /* 0x000fe20000000000 */
[----:B------:R-:W-:Y:S10]  /*3170*/  BRA.U UP0, `(.L_x_81) ;  /* 0xfffffffd00107547 */ /* 0x000ff4000b83ffff */
[----:B------:R-:W-:-:S05]  /*3180*/  UMOV UR4, UR5 ;  /* 0x0000000500047c82 */ /* 0x000fca0008000000 */
.L_x_80:
[----:B------:R-:W-:-:S09]  /*3190*/  UISETP.NE.AND UP0, UPT, UR8, URZ, UPT ;  /* 0x000000ff0800728c */ /* 0x000fd2000bf05270 */
[----:B------:R-:W-:Y:S05]  /*31a0*/  BRA.U !UP0, `(.L_x_75) ;  /* 0x0000000108b87547 */ /* 0x000fea000b800000 */
[----:B------:R-:W-:-:S06]  /*31b0*/  UIMAD.WIDE.U32 UR4, UR4, 0x4, UR6 ;  /* 0x00000004040478a5 */ /* 0x000fcc000f8e0006 */
[----:B------:R-:W-:Y:S02]  /*31c0*/  IMAD.U32 R2, RZ, RZ, UR4 ;  /* 0x00000004ff027e24 */ /* 0x000fe4000f8e00ff */
[----:B------:R-:W-:-:S05]  /*31d0*/  IMAD.U32 R3, RZ, RZ, UR5 ;  /* 0x00000005ff037e24 */ /* 0x000fca000f8e00ff */
[----:B------:R-:W2:Y:S01]  /*31e0*/  LDG.E R5, desc[UR12][R2.64] ;  /* 0x0000000c02057981 */ /* 0x000ea2000c1e1900 */
[----:B------:R-:W-:Y:S01]  /*31f0*/  UISETP.NE.AND UP0, UPT, UR8, 0x1, UPT ;  /* 0x000000010800788c */ /* 0x000fe2000bf05270 */
[----:B--2---:R-:W-:-:S13]  /*3200*/  ISETP.NE.AND P0, PT, R5, UR10, PT ;  /* 0x0000000a05007c0c */ /* 0x004fda000bf05270 */
[----:B------:R-:W-:Y:S05]  /*3210*/  @!P0 BRA `(.L_x_82) ;  /* 0x0000000000288947 */ /* 0x000fea0003800000 */
[----:B------:R-:W-:-:S05]  /*3220*/  SHF.L.U32 R5, R5, 0x2, RZ ;  /* 0x0000000205057819 */ /* 0x000fca00000006ff */
[----:B------:R-:W-:-:S05]  /*3230*/  IMAD.WIDE R4, R5, 0x8, R10 ;  /* 0x0000000805047825 */ /* 0x000fca00078e020a */
[----:B------:R-:W2:Y:S04]  /*3240*/  LDG.E.64 R16, desc[UR12][R4.64] ;  /* 0x0000000c04107981 */ /* 0x000ea8000c1e1b00 */
[----:B------:R-:W3:Y:S04]  /*3250*/  LDG.E.64 R22, desc[UR12][R4.64+0x8] ;  /* 0x0000080c04167981 */ /* 0x000ee8000c1e1b00 */
[----:B------:R-:W4:Y:S04]  /*3260*/  LDG.E.64 R24, desc[UR12][R4.64+0x10] ;  /* 0x0000100c04187981 */ /* 0x000f28000c1e1b00 */
[----:B------:R-:W4:Y:S01]  /*3270*/  LDG.E.64 R26, desc[UR12][R4.64+0x18] ;  /* 0x0000180c041a7981 */ /* 0x000f22000c1e1b00 */
[----:B--2--5:R-:W-:-:S02]  /*3280*/  DMUL R14, R14, R16 ;  /* 0x000000100e0e7228 */ /* 0x024fc40000000000 */
[----:B---3--:R-:W-:Y:S02]  /*3290*/  DMUL R12, R12, R22 ;  /* 0x000000160c0c7228 */ /* 0x008fe40000000000 */
[----:B----4-:R-:W-:Y:S02]  /*32a0*/  DMUL R18, R18, R24 ;  /* 0x0000001812127228 */ /* 0x010fe40000000000 */
[----:B------:R-:W-:-:S11]  /*32b0*/  DMUL R20, R20, R26 ;  /* 0x0000001a14147228 */ /* 0x000fd60000000000 */
.L_x_82:
[----:B------:R-:W-:Y:S05]  /*32c0*/  BRA.U !UP0, `(.L_x_75) ;  /* 0x0000000108707547 */ /* 0x000fea000b800000 */
[----:B------:R-:W2:Y:S01]  /*32d0*/  LDG.E R5, desc[UR12][R2.64+0x4] ;  /* 0x0000040c02057981 */ /* 0x000ea2000c1e1900 */
[----:B------:R-:W-:Y:S01]  /*32e0*/  UISETP.NE.AND UP0, UPT, UR8, 0x2, UPT ;  /* 0x000000020800788c */ /* 0x000fe2000bf05270 */
[----:B--2---:R-:W-:-:S13]  /*32f0*/  ISETP.NE.AND P0, PT, R5, UR10, PT ;  /* 0x0000000a05007c0c */ /* 0x004fda000bf05270 */
[----:B------:R-:W-:Y:S05]  /*3300*/  @!P0 BRA `(.L_x_83) ;  /* 0x0000000000288947 */ /* 0x000fea0003800000 */
[----:B------:R-:W-:-:S04]  /*3310*/  IMAD.SHL.U32 R5, R5, 0x4, RZ ;  /* 0x0000000405057824 */ /* 0x000fc800078e00ff */
        /* <DEDUP_REMOVED lines=9> */
.L_x_83:
[----:B------:R-:W-:Y:S05]  /*33b0*/  BRA.U !UP0, `(.L_x_75) ;  /* 0x0000000108347547 */ /* 0x000fea000b800000 */
[----:B------:R-:W2:Y:S02]  /*33c0*/  LDG.E R3, desc[UR12][R2.64+0x8] ;  /* 0x0000080c02037981 */ /* 0x000ea4000c1e1900 */
        /* <DEDUP_REMOVED lines=12> */
.L_x_75:
[----:B-----5:R-:W-:Y:S01]  /*3490*/  DSETP.MAX.AND P0, P1, R12, R14, PT ;  /* 0x0000000e0c00722a */ /* 0x020fe2000390f000 */
[----:B------:R-:W-:Y:S01]  /*34a0*/  IMAD.MOV.U32 R0, RZ, RZ, R12 ;  /* 0x000000ffff007224 */ /* 0x000fe200078e000c */
[----:B------:R-:W-:Y:S01]  /*34b0*/  DSETP.MAX.AND P2, P3, R20, R18, PT ;  /* 0x000000121400722a */ /* 0x000fe20003b4f000 */
[----:B------:R-:W-:Y:S01]  /*34c0*/  IMAD.MOV.U32 R5, RZ, RZ, R14 ;  /* 0x000000ffff057224 */ /* 0x000fe200078e000e */
[----:B------:R-:W-:Y:S01]  /*34d0*/  MOV R3, R13 ;  /* 0x0000000d00037202 */ /* 0x000fe20000000f00 */
[----:B------:R-:W-:Y:S01]  /*34e0*/  IMAD.MOV.U32 R16, RZ, RZ, R19 ;  /* 0x000000ffff107224 */ /* 0x000fe200078e0013 */
[----:B------:R-:W-:Y:S01]  /*34f0*/  MOV R4, R20 ;  /* 0x0000001400047202 */ /* 0x000fe20000000f00 */
[----:B------:R-:W-:Y:S01]  /*3500*/  BSSY.RECONVERGENT B0, `(.L_x_84) ;  /* 0x00000cd000007945 */ /* 0x000fe20003800200 */
[----:B--2---:R-:W-:Y:S01]  /*3510*/  SEL R2, R0, R5, P0 ;  /* 0x0000000500027207 */ /* 0x004fe20000000000 */
[----:B------:R-:W-:Y:S01]  /*3520*/  IMAD.MOV.U32 R5, RZ, RZ, R21 ;  /* 0x000000ffff057224 */ /* 0x000fe200078e0015 */
[----:B------:R-:W-:-:S04]  /*3530*/  MOV R0, R15 ;  /* 0x0000000f00007202 */ /* 0x000fc80000000f00 */
[----:B------:R-:W-:Y:S01]  /*3540*/  FSEL R17, R5, R16, P2 ;  /* 0x0000001005117208 */ /* 0x000fe20001000000 */
[----:B------:R-:W-:Y:S01]  /*3550*/  IMAD.MOV.U32 R5, RZ, RZ, R18 ;  /* 0x000000ffff057224 */ /* 0x000fe200078e0012 */
[----:B------:R-:W-:Y:S02]  /*3560*/  @P3 LOP3.LUT R17, R16, 0x80000, RZ, 0xfc, !PT ;  /* 0x0008000010113812 */ /* 0x000fe400078efcff */
[----:B------:R-:W-:Y:S02]  /*3570*/  FSEL R3, R3, R0, P0 ;  /* 0x0000000003037208 */ /* 0x000fe40000000000 */
[----:B------:R-:W-:Y:S01]  /*3580*/  SEL R4, R4, R5, P2 ;  /* 0x0000000504047207 */ /* 0x000fe20001000000 */
[----:B------:R-:W-:Y:S01]  /*3590*/  IMAD.MOV.U32 R5, RZ, RZ, R17 ;  /* 0x000000ffff057224 */ /* 0x000fe200078e0011 */
[----:B------:R-:W-:-:S03]  /*35a0*/  @P1 LOP3.LUT R3, R0, 0x80000, RZ, 0xfc, !PT ;  /* 0x0008000000031812 */ /* 0x000fc600078efcff */
[----:B------:R-:W-:Y:S01]  /*35b0*/  IMAD.MOV.U32 R17, RZ, RZ, R5 ;  /* 0x000000ffff117224 */ /* 0x000fe200078e0005 */
[----:B------:R-:W-:Y:S02]  /*35c0*/  MOV R0, R3 ;  /* 0x0000000300007202 */ /* 0x000fe40000000f00 */
[----:B------:R-:W-:-:S06]  /*35d0*/  DSETP.MAX.AND P0, P1, R2, R4, PT ;  /* 0x000000040200722a */ /* 0x000fcc000390f000 */
[----:B------:R-:W-:Y:S02]  /*35e0*/  FSEL R23, R0, R17, P0 ;  /* 0x0000001100177208 */ /* 0x000fe40000000000 */
[----:B------:R-:W-:-:S06]  /*35f0*/  SEL R16, R2, R4, P0 ;  /* 0x0000000402107207 */ /* 0x000fcc0000000000 */
[----:B------:R-:W-:-:S05]  /*3600*/  @P1 LOP3.LUT R23, R17, 0x80000, RZ, 0xfc, !PT ;  /* 0x0008000011171812 */ /* 0x000fca00078efcff */
[----:B------:R-:W-:-:S06]  /*3610*/  IMAD.MOV.U32 R17, RZ, RZ, R23 ;  /* 0x000000ffff117224 */ /* 0x000fcc00078e0017 */
[----:B------:R-:W-:-:S14]  /*3620*/  DSETP.GT.AND P0, PT, R16, RZ, PT ;  /* 0x000000ff1000722a */ /* 0x000fdc0003f04000 */
[----:B------:R-:W-:Y:S05]  /*3630*/  @!P0 BRA `(.L_x_85) ;  /* 0x0000000800e48947 */ /* 0x000fea0003800000 */
[----:B------:R-:W0:Y:S01]  /*3640*/  MUFU.RCP64H R3, R17 ;  /* 0x0000001100037308 */ /* 0x000e220000001800 */
[----:B------:R-:W-:Y:S01]  /*3650*/  IMAD.MOV.U32 R2, RZ, RZ, 0x1 ;  /* 0x00000001ff027424 */ /* 0x000fe200078e00ff */
[----:B------:R-:W-:Y:S01]  /*3660*/  ISETP.GE.AND P0, PT, R17, 0x100000, PT ;  /* 0x001000001100780c */ /* 0x000fe20003f06270 */
[----:B------:R-:W-:Y:S01]  /*3670*/  IMAD.MOV.U32 R5, RZ, RZ, R17 ;  /* 0x000000ffff057224 */ /* 0x000fe200078e0011 */
[----:B------:R-:W-:Y:S01]  /*3680*/  MOV R4, R16 ;  /* 0x0000001000047202 */ /* 0x000fe20000000f00 */
[----:B------:R-:W-:Y:S01]  /*3690*/  BSSY.RECONVERGENT B1, `(.L_x_86) ;  /* 0x0000058000017945 */ /* 0x000fe20003800200 */
[----:B------:R-:W-:Y:S01]  /*36a0*/  MOV R31, R17 ;  /* 0x00000011001f7202 */ /* 0x000fe20000000f00 */
[----:B------:R-:W-:-:S08]  /*36b0*/  IMAD.MOV.U32 R32, RZ, RZ, R16 ;  /* 0x000000ffff207224 */ /* 0x000fd000078e0010 */
[C---:B------:R-:W-:Y:S02]  /*36c0*/  @!P0 DMUL R4, R16.reuse, 1.80143985094819840000e+16 ;  /* 0x4350000010048828 */ /* 0x040fe40000000000 */
[----:B0-----:R-:W-:-:S08]  /*36d0*/  DFMA R22, -R16, R2, 1 ;  /* 0x3ff000001016742b */ /* 0x001fd00000000102 */
[----:B------:R-:W-:Y:S01]  /*36e0*/  DFMA R22, R22, R22, R22 ;  /* 0x000000161616722b */ /* 0x000fe20000000016 */
[----:B------:R-:W-:Y:S02]  /*36f0*/  @!P0 IMAD.MOV.U32 R31, RZ, RZ, R5 ;  /* 0x000000ffff1f8224 */ /* 0x000fe400078e0005 */
[----:B------:R-:W-:Y:S02]  /*3700*/  @!P0 IMAD.MOV.U32 R32, RZ, RZ, R4 ;  /* 0x000000ffff208224 */ /* 0x000fe400078e0004 */
[----:B------:R-:W-:-:S03]  /*3710*/  VIADD R0, R31, 0xffffffff ;  /* 0xffffffff1f007836 */ /* 0x000fc60000000000 */
[----:B------:R-:W-:Y:S02]  /*3720*/  DFMA R2, R2, R22, R2 ;  /* 0x000000160202722b */ /* 0x000fe40000000002 */
[----:B------:R-:W-:Y:S02]  /*3730*/  ISETP.GE.U32.AND P1, PT, R0, 0x7fefffff, PT ;  /* 0x7fefffff0000780c */ /* 0x000fe40003f26070 */
[----:B------:R-:W-:Y:S02]  /*3740*/  MOV R0, 0xfffffc01 ;  /* 0xfffffc0100007802 */ /* 0x000fe40000000f00 */
[----:B------:R-:W-:Y:S02]  /*3750*/  @!P0 MOV R0, 0xfffffbcb ;  /* 0xfffffbcb00008802 */ /* 0x000fe40000000f00 */
[----:B------:R-:W-:-:S07]  /*3760*/  DFMA R22, -R16, R2, 1 ;  /* 0x3ff000001016742b */ /* 0x000fce0000000102 */
[----:B------:R-:W-:Y:S01]  /*3770*/  @P1 MOV R24, 0x0 ;  /* 0x0000000000181802 */ /* 0x000fe20000000f00 */
[----:B------:R-:W-:Y:S01]  /*3780*/  DFMA R2, R2, R22, R2 ;  /* 0x000000160202722b */ /* 0x000fe20000000002 */
[----:B------:R-:W-:Y:S01]  /*3790*/  @P1 IMAD.MOV.U32 R25, RZ, RZ, 0x7ff00000 ;  /* 0x7ff00000ff191424 */ /* 0x000fe200078e00ff */
[----:B------:R-:W-:-:S05]  /*37a0*/  @P1 LOP3.LUT P2, RZ, R5, 0x7fffffff, RZ, 0xc0, !PT ;  /* 0x7fffffff05ff1812 */ /* 0x000fca000784c0ff */
[----:B------:R-:W-:Y:S02]  /*37b0*/  @P1 DFMA R24, R4, R24, +INF ;  /* 0x7ff000000418142b */ /* 0x000fe40000000018 */
[----:B------:R-:W-:Y:S01]  /*37c0*/  DMUL R22, R20, R2 ;  /* 0x0000000214167228 */ /* 0x000fe20000000000 */
[----:B------:R-:W-:-:S04]  /*37d0*/  IMAD.U32 R5, RZ, RZ, UR10 ;  /* 0x0000000aff057e24 */ /* 0x000fc8000f8e00ff */
[----:B------:R-:W-:-:S03]  /*37e0*/  IMAD.WIDE R4, R5, 0x8, R6 ;  /* 0x0000000805047825 */ /* 0x000fc600078e0206 */
[----:B------:R-:W-:Y:S01]  /*37f0*/  DFMA R28, -R16, R22, R20 ;  /* 0x00000016101c722b */ /* 0x000fe20000000114 */
[----:B------:R-:W-:Y:S02]  /*3800*/  @P1 FSEL R26, R24, RZ, P2 ;  /* 0x000000ff181a1208 */ /* 0x000fe40001000000 */
[----:B------:R-:W-:-:S05]  /*3810*/  @P1 FSEL R27, R25, -QNAN , P2 ;  /* 0xfff00000191b1808 */ /* 0x000fca0001000000 */
[----:B------:R-:W-:Y:S01]  /*3820*/  DFMA R2, R2, R28, R22 ;  /* 0x0000001c0202722b */ /* 0x000fe20000000016 */
[----:B------:R-:W-:Y:S10]  /*3830*/  @P1 BRA `(.L_x_87) ;  /* 0x0000000000f41947 */ /* 0x000ff40003800000 */
[C---:B------:R-:W-:Y:S01]  /*3840*/  LOP3.LUT R22, R31.reuse, 0xfffff, RZ, 0xc0, !PT ;  /* 0x000fffff1f167812 */ /* 0x040fe200078ec0ff */
[----:B------:R-:W-:Y:S01]  /*3850*/  IMAD.MOV.U32 R34, RZ, RZ, -0x748574fc ;  /* 0x8b7a8b04ff227424 */ /* 0x000fe200078e00ff */
[----:B------:R-:W-:Y:S01]  /*3860*/  MOV R26, RZ ;  /* 0x000000ff001a7202 */ /* 0x000fe20000000f00 */
[----:B------:R-:W-:Y:S01]  /*3870*/  IMAD.MOV.U32 R35, RZ, RZ, 0x3ed0ee25 ;  /* 0x3ed0ee25ff237424 */ /* 0x000fe200078e00ff */
[----:B------:R-:W-:Y:S01]  /*3880*/  LOP3.LUT R33, R22, 0x3ff00000, RZ, 0xfc, !PT ;  /* 0x3ff0000016217812 */ /* 0x000fe200078efcff */
[----:B-1----:R-:W-:Y:S01]  /*3890*/  UMOV UR4, 0x3ae80f1e ;  /* 0x3ae80f1e00047882 */ /* 0x002fe20000000000 */
[----:B------:R-:W-:Y:S01]  /*38a0*/  UMOV UR5, 0x3eb1380b ;  /* 0x3eb1380b00057882 */ /* 0x000fe20000000000 */
[----:B------:R-:W-:Y:S02]  /*38b0*/  LEA.HI R0, R31, R0, RZ, 0xc ;  /* 0x000000001f007211 */ /* 0x000fe400078f60ff */
[----:B------:R-:W-:-:S13]  /*38c0*/  ISETP.GE.U32.AND P0, PT, R33, 0x3ff6a09f, PT ;  /* 0x3ff6a09f2100780c */ /* 0x000fda0003f06070 */
[----:B------:R-:W-:Y:S01]  /*38d0*/  @P0 VIADD R23, R33, 0xfff00000 ;  /* 0xfff0000021170836 */ /* 0x000fe20000000000 */
[----:B------:R-:W-:-:S03]  /*38e0*/  @P0 IADD3 R0, PT, PT, R0, 0x1, RZ ;  /* 0x0000000100000810 */ /* 0x000fc60007ffe0ff */
[----:B------:R-:W-:-:S06]  /*38f0*/  @P0 IMAD.MOV.U32 R33, RZ, RZ, R23 ;  /* 0x000000ffff210224 */ /* 0x000fcc00078e0017 */
        /* <DEDUP_REMOVED lines=20> */
[----:B------:R-:W-:Y:S01]  /*3a40*/  DFMA R34, R32, -R24, R34 ;  /* 0x800000182022722b */ /* 0x000fe20000000022 */
[----:B------:R-:W-:Y:S01]  /*3a50*/  LOP3.LUT R32, R0, 0x80000000, RZ, 0x3c, !PT ;  /* 0x8000000000207812 */ /* 0x000fe200078e3cff */
[----:B------:R-:W-:-:S03]  /*3a60*/  IMAD.MOV.U32 R33, RZ, RZ, 0x43300000 ;  /* 0x43300000ff217424 */ /* 0x000fc600078e00ff */
        /* <DEDUP_REMOVED lines=25> */
[----:B------:R-:W-:-:S11]  /*3c00*/  DADD R26, R26, R22 ;  /* 0x000000001a1a7229 */ /* 0x000fd60000000016 */
.L_x_87:
[----:B-1----:R-:W-:Y:S05]  /*3c10*/  BSYNC.RECONVERGENT B1 ;  /* 0x0000000000017941 */ /* 0x002fea0003800200 */
.L_x_86:
[----:B------:R0:W-:Y:S01]  /*3c20*/  STG.E.64 desc[UR12][R4.64], R26 ;  /* 0x0000001a04007986 */ /* 0x0001e2000c101b0c */
[----:B------:R-:W-:Y:S01]  /*3c30*/  FFMA R0, RZ, R17, R3 ;  /* 0x00000011ff007223 */ /* 0x000fe20000000003 */
[----:B------:R-:W-:Y:S01]  /*3c40*/  FSETP.GEU.AND P1, PT, |R21|, 6.5827683646048100446e-37, PT ;  /* 0x036000001500780b */ /* 0x000fe20003f2e200 */
[----:B------:R-:W-:Y:S03]  /*3c50*/  BSSY.RECONVERGENT B1, `(.L_x_88) ;  /* 0x000000b000017945 */ /* 0x000fe60003800200 */
[----:B------:R-:W-:-:S13]  /*3c60*/  FSETP.GT.AND P0, PT, |R0|, 1.469367938527859385e-39, PT ;  /* 0x001000000000780b */ /* 0x000fda0003f04200 */
[----:B0-----:R-:W-:Y:S05]  /*3c70*/  @P0 BRA P1, `(.L_x_89) ;  /* 0x0000000000200947 */ /* 0x001fea0000800000 */
[----:B------:R-:W-:Y:S01]  /*3c80*/  IMAD.MOV.U32 R26, RZ, RZ, R20 ;  /* 0x000000ffff1a7224 */ /* 0x000fe200078e0014 */
[----:B------:R-:W-:Y:S01]  /*3c90*/  MOV R27, R21 ;  /* 0x00000015001b7202 */ /* 0x000fe20000000f00 */
[----:B------:R-:W-:Y:S01]  /*3ca0*/  IMAD.MOV.U32 R24, RZ, RZ, R16 ;  /* 0x000000ffff187224 */ /* 0x000fe200078e0010 */
[----:B------:R-:W-:Y:S01]  /*3cb0*/  MOV R0, 0x3ce0 ;  /* 0x00003ce000007802 */ /* 0x000fe20000000f00 */
[----:B------:R-:W-:-:S07]  /*3cc0*/  IMAD.MOV.U32 R25, RZ, RZ, R17 ;  /* 0x000000ffff197224 */ /* 0x000fce00078e0011 */
[----:B------:R-:W-:Y:S05]  /*3cd0*/  CALL.REL.NOINC `($__internal_1_$__cuda_sm20_div_rn_f64_full) ;  /* 0x0000000400707944 */ /* 0x000fea0003c00000 */
[----:B------:R-:W-:Y:S01]  /*3ce0*/  MOV R2, R4 ;  /* 0x0000000400027202 */ /* 0x000fe20000000f00 */
[----:B------:R-:W-:-:S07]  /*3cf0*/  IMAD.MOV.U32 R3, RZ, RZ, R5 ;  /* 0x000000ffff037224 */ /* 0x000fce00078e0005 */
.L_x_89:
[----:B------:R-:W-:Y:S05]  /*3d00*/  BSYNC.RECONVERGENT B1 ;  /* 0x0000000000017941 */ /* 0x000fea0003800200 */
.L_x_88:
        /* <DEDUP_REMOVED lines=12> */
[----:B------:R-:W-:Y:S01]  /*3dd0*/  MOV R20, R2 ;  /* 0x0000000200147202 */ /* 0x000fe20000000f00 */
[----:B------:R-:W-:-:S08]  /*3de0*/  IMAD.MOV.U32 R21, RZ, RZ, R3 ;  /* 0x000000ffff157224 */ /* 0x000fd000078e0003 */
        /* <DEDUP_REMOVED lines=8> */
[----:B------:R-:W-:Y:S05]  /*3e70*/  CALL.REL.NOINC `($__internal_1_$__cuda_sm20_div_rn_f64_full) ;  /* 0x0000000400087944 */ /* 0x000fea0003c00000 */
.L_x_91:
[----:B------:R-:W-:Y:S05]  /*3e80*/  BSYNC.RECONVERGENT B1 ;  /* 0x0000000000017941 */ /* 0x000fea0003800200 */
.L_x_90:
[----:B------:R-:W0:Y:S01]  /*3e90*/  MUFU.RCP64H R3, R17 ;  /* 0x0000001100037308 */ /* 0x000e220000001800 */
[----:B------:R-:W-:Y:S01]  /*3ea0*/  HFMA2 R2, -RZ, RZ, 0, 5.9604644775390625e-08 ;  /* 0x00000001ff027431 */ /* 0x000fe200000001ff */
        /* <DEDUP_REMOVED lines=20> */
[----:B------:R-:W-:Y:S05]  /*3ff0*/  CALL.REL.NOINC `($__internal_1_$__cuda_sm20_div_rn_f64_full) ;  /* 0x0000000000a87944 */ /* 0x000fea0003c00000 */
[----:B------:R-:W-:Y:S02]  /*4000*/  IMAD.MOV.U32 R2, RZ, RZ, R4 ;  /* 0x000000ffff027224 */ /* 0x000fe400078e0004 */
[----:B------:R-:W-:-:S07]  /*4010*/  IMAD.MOV.U32 R3, RZ, RZ, R5 ;  /* 0x000000ffff037224 */ /* 0x000fce00078e0005 */
.L_x_93:
[----:B------:R-:W-:Y:S05]  /*4020*/  BSYNC.RECONVERGENT B1 ;  /* 0x0000000000017941 */ /* 0x000fea0003800200 */
.L_x_92:
        /* <DEDUP_REMOVED lines=23> */
.L_x_95:
[----:B------:R-:W-:Y:S05]  /*41a0*/  BSYNC.RECONVERGENT B1 ;  /* 0x0000000000017941 */ /* 0x000fea0003800200 */
.L_x_94:
[----:B------:R-:W-:Y:S02]  /*41b0*/  IMAD.MOV.U32 R14, RZ, RZ, R4 ;  /* 0x000000ffff0e7224 */ /* 0x000fe400078e0004 */
[----:B------:R-:W-:-:S07]  /*41c0*/  IMAD.MOV.U32 R15, RZ, RZ, R5 ;  /* 0x000000ffff0f7224 */ /* 0x000fce00078e0005 */
.L_x_85:
[----:B-1----:R-:W-:Y:S05]  /*41d0*/  BSYNC.RECONVERGENT B0 ;  /* 0x0000000000007941 */ /* 0x002fea0003800200 */
.L_x_84:
[----:B------:R-:W-:Y:S02]  /*41e0*/  USHF.L.U32 UR4, UR10, 0x2, URZ ;  /* 0x000000020a047899 */ /* 0x000fe400080006ff */
[----:B------:R-:W-:-:S04]  /*41f0*/  UISETP.GT.AND UP0, UPT, UR9, 0x1, UPT ;  /* 0x000000010900788c */ /* 0x000fc8000bf04270 */
[----:B------:R-:W-:Y:S01]  /*4200*/  MOV R3, UR4 ;  /* 0x0000000400037c02 */ /* 0x000fe20008000f00 */
[----:B------:R-:W-:-:S04]  /*4210*/  UIADD3 UR4, UPT, UPT, UR9, -0x1, URZ ;  /* 0xffffffff09047890 */ /* 0x000fc8000fffe0ff */
[----:B------:R-:W-:-:S03]  /*4220*/  IMAD.WIDE R2, R3, 0x8, R8 ;  /* 0x0000000803027825 */ /* 0x000fc600078e0208 */
[----:B------:R-:W-:Y:S02]  /*4230*/  UMOV UR9, UR4 ;  /* 0x0000000400097c82 */ /* 0x000fe40008000000 */
[----:B------:R0:W-:Y:S04]  /*4240*/  STG.E.64 desc[UR12][R2.64], R14 ;  /* 0x0000000e02007986 */ /* 0x0001e8000c101b0c */
[----:B------:R0:W-:Y:S04]  /*4250*/  STG.E.64 desc[UR12][R2.64+0x8], R12 ;  /* 0x0000080c02007986 */ /* 0x0001e8000c101b0c */
[----:B------:R0:W-:Y:S04]  /*4260*/  STG.E.64 desc[UR12][R2.64+0x10], R18 ;  /* 0x0000101202007986 */ /* 0x0001e8000c101b0c */
[----:B------:R0:W-:Y:S01]  /*4270*/  STG.E.64 desc[UR12][R2.64+0x18], R20 ;  /* 0x0000181402007986 */ /* 0x0001e2000c101b0c */
[----:B------:R-:W-:Y:S05]  /*4280*/  BRA.U UP0, `(.L_x_96) ;  /* 0xffffffdd005c7547 */ /* 0x000fea000b83ffff */
[----:B------:R-:W-:Y:S05]  /*4290*/  EXIT ;  /* 0x000000000000794d */ /* 0x000fea0003800000 */
        .weak           $__internal_1_$__cuda_sm20_div_rn_f64_full
        .type           $__internal_1_$__cuda_sm20_div_rn_f64_full,@function
        .size           $__internal_1_$__cuda_sm20_div_rn_f64_full,(.L_x_149 - $__internal_1_$__cuda_sm20_div_rn_f64_full)
$__internal_1_$__cuda_sm20_div_rn_f64_full:
[C---:B------:R-:W-:Y:S01]  /*42a0*/  FSETP.GEU.AND P0, PT, |R25|.reuse, 1.469367938527859385e-39, PT ;  /* 0x001000001900780b */ /* 0x040fe20003f0e200 */
[----:B------:R-:W-:Y:S01]  /*42b0*/  IMAD.MOV.U32 R28, RZ, RZ, 0x1 ;  /* 0x00000001ff1c7424 */ /* 0x000fe200078e00ff */
[----:B------:R-:W-:Y:S01]  /*42c0*/  LOP3.LUT R22, R25, 0x800fffff, RZ, 0xc0, !PT ;  /* 0x800fffff19167812 */ /* 0x000fe200078ec0ff */
[----:B------:R-:W-:Y:S01]  /*42d0*/  BSSY.RECONVERGENT B2, `(.L_x_97) ;  /* 0x0000054000027945 */ /* 0x000fe20003800200 */
[C---:B------:R-:W-:Y:S02]  /*42e0*/  FSETP.GEU.AND P2, PT, |R27|.reuse, 1.469367938527859385e-39, PT ;  /* 0x001000001b00780b */ /* 0x040fe40003f4e200 */
[----:B------:R-:W-:Y:S01]  /*42f0*/  LOP3.LUT R23, R22, 0x3ff00000, RZ, 0xfc, !PT ;  /* 0x3ff0000016177812 */ /* 0x000fe200078efcff */
[----:B------:R-:W-:Y:S01]  /*4300*/  IMAD.MOV.U32 R22, RZ, RZ, R24 ;  /* 0x000000ffff167224 */ /* 0x000fe200078e0018 */
[----:B------:R-:W-:Y:S02]  /*4310*/  LOP3.LUT R2, R27, 0x7ff00000, RZ, 0xc0, !PT ;  /* 0x7ff000001b027812 */ /* 0x000fe400078ec0ff */
[----:B------:R-:W-:-:S03]  /*4320*/  LOP3.LUT R5, R25, 0x7ff00000, RZ, 0xc0, !PT ;  /* 0x7ff0000019057812 */ /* 0x000fc600078ec0ff */
[----:B------:R-:W-:Y:S01]  /*4330*/  @!P0 DMUL R22, R24, 8.98846567431157953865e+307 ;  /* 0x7fe0000018168828 */ /* 0x000fe20000000000 */
[----:B------:R-:W-:-:S03]  /*4340*/  ISETP.GE.U32.AND P1, PT, R2, R5, PT ;  /* 0x000000050200720c */ /* 0x000fc60003f26070 */
[----:B------:R-:W-:Y:S01]  /*4350*/  @!P2 LOP3.LUT R3, R25, 0x7ff00000, RZ, 0xc0, !PT ;  /* 0x7ff000001903a812 */ /* 0x000fe200078ec0ff */
[----:B------:R-:W-:Y:S01]  /*4360*/  @!P2 IMAD.MOV.U32 R30, RZ, RZ, RZ ;  /* 0x000000ffff1ea224 */ /* 0x000fe200078e00ff */
[----:B------:R-:W0:Y:S02]  /*4370*/  MUFU.RCP64H R29, R23 ;  /* 0x00000017001d7308 */ /* 0x000e240000001800 */
[----:B------:R-:W-:Y:S02]  /*4380*/  @!P2 ISETP.GE.U32.AND P3, PT, R2, R3, PT ;  /* 0x000000030200a20c */ /* 0x000fe40003f66070 */
[----:B------:R-:W-:Y:S02]  /*4390*/  MOV R3, 0x1ca00000 ;  /* 0x1ca0000000037802 */ /* 0x000fe40000000f00 */
[----:B------:R-:W-:Y:S02]  /*43a0*/  @!P0 LOP3.LUT R5, R23, 0x7ff00000, RZ, 0xc0, !PT ;  /* 0x7ff0000017058812 */ /* 0x000fe400078ec0ff */
[----:B------:R-:W-:-:S04]  /*43b0*/  @!P2 SEL R31, R3, 0x63400000, !P3 ;  /* 0x63400000031fa807 */ /* 0x000fc80005800000 */
[----:B------:R-:W-:-:S04]  /*43c0*/  @!P2 LOP3.LUT R4, R31, 0x80000000, R27, 0xf8, !PT ;  /* 0x800000001f04a812 */ /* 0x000fc800078ef81b */
[----:B------:R-:W-:Y:S01]  /*43d0*/  @!P2 LOP3.LUT R31, R4, 0x100000, RZ, 0xfc, !PT ;  /* 0x00100000041fa812 */ /* 0x000fe200078efcff */
[----:B0-----:R-:W-:Y:S01]  /*43e0*/  DFMA R32, R28, -R22, 1 ;  /* 0x3ff000001c20742b */ /* 0x001fe20000000816 */
[----:B------:R-:W-:-:S07]  /*43f0*/  MOV R4, R2 ;  /* 0x0000000200047202 */ /* 0x000fce0000000f00 */
[----:B------:R-:W-:-:S08]  /*4400*/  DFMA R32, R32, R32, R32 ;  /* 0x000000202020722b */ /* 0x000fd00000000020 */
[----:B------:R-:W-:Y:S01]  /*4410*/  DFMA R32, R28, R32, R28 ;  /* 0x000000201c20722b */ /* 0x000fe2000000001c */
[----:B------:R-:W-:Y:S01]  /*4420*/  SEL R29, R3, 0x63400000, !P1 ;  /* 0x63400000031d7807 */ /* 0x000fe20004800000 */
[----:B------:R-:W-:-:S03]  /*4430*/  IMAD.MOV.U32 R28, RZ, RZ, R26 ;  /* 0x000000ffff1c7224 */ /* 0x000fc600078e001a */
[----:B------:R-:W-:-:S03]  /*4440*/  LOP3.LUT R29, R29, 0x800fffff, R27, 0xf8, !PT ;  /* 0x800fffff1d1d7812 */ /* 0x000fc600078ef81b */
[----:B------:R-:W-:-:S03]  /*4450*/  DFMA R36, R32, -R22, 1 ;  /* 0x3ff000002024742b */ /* 0x000fc60000000816 */
[----:B------:R-:W-:-:S05]  /*4460*/  @!P2 DFMA R28, R28, 2, -R30 ;  /* 0x400000001c1ca82b */ /* 0x000fca000000081e */
[----:B------:R-:W-:-:S05]  /*4470*/  DFMA R36, R32, R36, R32 ;  /* 0x000000242024722b */ /* 0x000fca0000000020 */
[----:B------:R-:W-:-:S03]  /*4480*/  @!P2 LOP3.LUT R4, R29, 0x7ff00000, RZ, 0xc0, !PT ;  /* 0x7ff000001d04a812 */ /* 0x000fc600078ec0ff */
[----:B------:R-:W-:-:S08]  /*4490*/  DMUL R32, R36, R28 ;  /* 0x0000001c24207228 */ /* 0x000fd00000000000 */
[----:B------:R-:W-:-:S08]  /*44a0*/  DFMA R30, R32, -R22, R28 ;  /* 0x80000016201e722b */ /* 0x000fd0000000001c */
[----:B------:R-:W-:Y:S01]  /*44b0*/  DFMA R30, R36, R30, R32 ;  /* 0x0000001e241e722b */ /* 0x000fe20000000020 */
[----:B------:R-:W-:Y:S02]  /*44c0*/  VIADD R32, R4, 0xffffffff ;  /* 0xffffffff04207836 */ /* 0x000fe40000000000 */
[----:B------:R-:W-:-:S03]  /*44d0*/  VIADD R33, R5, 0xffffffff ;  /* 0xffffffff05217836 */ /* 0x000fc60000000000 */
[----:B------:R-:W-:-:S04]  /*44e0*/  ISETP.GT.U32.AND P0, PT, R32, 0x7feffffe, PT ;  /* 0x7feffffe2000780c */ /* 0x000fc80003f04070 */
[----:B------:R-:W-:-:S13]  /*44f0*/  ISETP.GT.U32.OR P0, PT, R33, 0x7feffffe, P0 ;  /* 0x7feffffe2100780c */ /* 0x000fda0000704470 */
[----:B------:R-:W-:Y:S05]  /*4500*/  @P0 BRA `(.L_x_98) ;  /* 0x00000000006c0947 */ /* 0x000fea0003800000 */
[----:B------:R-:W-:-:S04]  /*4510*/  LOP3.LUT R5, R25, 0x7ff00000, RZ, 0xc0, !PT ;  /* 0x7ff0000019057812 */ /* 0x000fc800078ec0ff */
[CC--:B------:R-:W-:Y:S02]  /*4520*/  VIADDMNMX R4, R2.reuse, -R5.reuse, 0xb9600000, !PT ;  /* 0xb960000002047446 */ /* 0x0c0fe40007800905 */
[----:B------:R-:W-:Y:S02]  /*4530*/  ISETP.GE.U32.AND P0, PT, R2, R5, PT ;  /* 0x000000050200720c */ /* 0x000fe40003f06070 */
[----:B------:R-:W-:Y:S02]  /*4540*/  VIMNMX R4, PT, PT, R4, 0x46a00000, PT ;  /* 0x46a0000004047848 */ /* 0x000fe40003fe0100 */
[----:B------:R-:W-:-:S04]  /*4550*/  SEL R3, R3, 0x63400000, !P0 ;  /* 0x6340000003037807 */ /* 0x000fc80004000000 */
[----:B------:R-:W-:Y:S01]  /*4560*/  IADD3 R3, PT, PT, -R3, R4, RZ ;  /* 0x0000000403037210 */ /* 0x000fe20007ffe1ff */
[----:B------:R-:W-:-:S04]  /*4570*/  IMAD.MOV.U32 R4, RZ, RZ, RZ ;  /* 0x000000ffff047224 */ /* 0x000fc800078e00ff */
[----:B------:R-:W-:-:S06]  /*4580*/  VIADD R5, R3, 0x7fe00000 ;  /* 0x7fe0000003057836 */ /* 0x000fcc0000000000 */
[----:B------:R-:W-:-:S10]  /*4590*/  DMUL R32, R30, R4 ;  /* 0x000000041e207228 */ /* 0x000fd40000000000 */
[----:B------:R-:W-:-:S13]  /*45a0*/  FSETP.GTU.AND P0, PT, |R33|, 1.469367938527859385e-39, PT ;  /* 0x001000002100780b */ /* 0x000fda0003f0c200 */
[----:B------:R-:W-:Y:S05]  /*45b0*/  @P0 BRA `(.L_x_99) ;  /* 0x0000000000940947 */ /* 0x000fea0003800000 */
[----:B------:R-:W-:-:S06]  /*45c0*/  DFMA R22, R30, -R22, R28 ;  /* 0x800000161e16722b */ /* 0x000fcc000000001c */
[----:B------:R-:W-:-:S04]  /*45d0*/  MOV R22, RZ ;  /* 0x000000ff00167202 */ /* 0x000fc80000000f00 */
        /* <DEDUP_REMOVED lines=14> */
.L_x_98:
[----:B------:R-:W-:-:S14]  /*46c0*/  DSETP.NAN.AND P0, PT, R26, R26, PT ;  /* 0x0000001a1a00722a */ /* 0x000fdc0003f08000 */
[----:B------:R-:W-:Y:S05]  /*46d0*/  @P0 BRA `(.L_x_100) ;  /* 0x0000000000440947 */ /* 0x000fea0003800000 */
[----:B------:R-:W-:-:S14]  /*46e0*/  DSETP.NAN.AND P0, PT, R24, R24, PT ;  /* 0x000000181800722a */ /* 0x000fdc0003f08000 */
[----:B------:R-:W-:Y:S05]  /*46f0*/  @P0 BRA `(.L_x_101) ;  /* 0x0000000000300947 */ /* 0x000fea0003800000 */
[----:B------:R-:W-:Y:S01]  /*4700*/  ISETP.NE.AND P0, PT, R4, R5, PT ;  /* 0x000000050400720c */ /* 0x000fe20003f05270 */
[----:B------:R-:W-:Y:S01]  /*4710*/  IMAD.MOV.U32 R33, RZ, RZ, -0x80000 ;  /* 0xfff80000ff217424 */ /* 0x000fe200078e00ff */
[----:B------:R-:W-:-:S11]  /*4720*/  MOV R32, 0x0 ;  /* 0x0000000000207802 */ /* 0x000fd60000000f00 */
[----:B------:R-:W-:Y:S05]  /*4730*/  @!P0 BRA `(.L_x_99) ;  /* 0x0000000000348947 */ /* 0x000fea0003800000 */
[----:B------:R-:W-:Y:S02]  /*4740*/  ISETP.NE.AND P0, PT, R4, 0x7ff00000, PT ;  /* 0x7ff000000400780c */ /* 0x000fe40003f05270 */
[----:B------:R-:W-:Y:S02]  /*4750*/  LOP3.LUT R33, R27, 0x80000000, R25, 0x48, !PT ;  /* 0x800000001b217812 */ /* 0x000fe400078e4819 */
[----:B------:R-:W-:-:S13]  /*4760*/  ISETP.EQ.OR P0, PT, R5, RZ, !P0 ;  /* 0x000000ff0500720c */ /* 0x000fda0004702670 */
[----:B------:R-:W-:Y:S01]  /*4770*/  @P0 LOP3.LUT R2, R33, 0x7ff00000, RZ, 0xfc, !PT ;  /* 0x7ff0000021020812 */ /* 0x000fe200078efcff */
[----:B------:R-:W-:Y:S01]  /*4780*/  @!P0 IMAD.MOV.U32 R32, RZ, RZ, RZ ;  /* 0x000000ffff208224 */ /* 0x000fe200078e00ff */
[----:B------:R-:W-:-:S03]  /*4790*/  @P0 MOV R32, RZ ;  /* 0x000000ff00200202 */ /* 0x000fc60000000f00 */
[----:B------:R-:W-:Y:S01]  /*47a0*/  @P0 IMAD.MOV.U32 R33, RZ, RZ, R2 ;  /* 0x000000ffff210224 */ /* 0x000fe200078e0002 */
[----:B------:R-:W-:Y:S06]  /*47b0*/  BRA `(.L_x_99) ;  /* 0x0000000000147947 */ /* 0x000fec0003800000 */
.L_x_101:
[----:B------:R-:W-:Y:S01]  /*47c0*/  LOP3.LUT R33, R25, 0x80000, RZ, 0xfc, !PT ;  /* 0x0008000019217812 */ /* 0x000fe200078efcff */
[----:B------:R-:W-:Y:S01]  /*47d0*/  IMAD.MOV.U32 R32, RZ, RZ, R24 ;  /* 0x000000ffff207224 */ /* 0x000fe200078e0018 */
[----:B------:R-:W-:Y:S06]  /*47e0*/  BRA `(.L_x_99) ;  /* 0x0000000000087947 */ /* 0x000fec0003800000 */
.L_x_100:
[----:B------:R-:W-:Y:S02]  /*47f0*/  LOP3.LUT R33, R27, 0x80000, RZ, 0xfc, !PT ;  /* 0x000800001b217812 */ /* 0x000fe400078efcff */
[----:B------:R-:W-:-:S07]  /*4800*/  MOV R32, R26 ;  /* 0x0000001a00207202 */ /* 0x000fce0000000f00 */
.L_x_99:
[----:B------:R-:W-:Y:S05]  /*4810*/  BSYNC.RECONVERGENT B2 ;  /* 0x0000000000027941 */ /* 0x000fea0003800200 */
.L_x_97:
[----:B------:R-:W-:Y:S01]  /*4820*/  MOV R2, R0 ;  /* 0x0000000000027202 */ /* 0x000fe20000000f00 */
[----:B------:R-:W-:Y:S02]  /*4830*/  IMAD.MOV.U32 R3, RZ, RZ, 0x0 ;  /* 0x00000000ff037424 */ /* 0x000fe400078e00ff */
[----:B------:R-:W-:Y:S02]  /*4840*/  IMAD.MOV.U32 R4, RZ, RZ, R32 ;  /* 0x000000ffff047224 */ /* 0x000fe400078e0020 */
[----:B------:R-:W-:Y:S01]  /*4850*/  IMAD.MOV.U32 R5, RZ, RZ, R33 ;  /* 0x000000ffff057224 */ /* 0x000fe200078e0021 */
[----:B------:R-:W-:Y:S06]  /*4860*/  RET.REL.NODEC R2 `(_Z20backward_pass_kerneliiPKiS0_S0_PKdS0_S0_S0_S0_iS2_S2_PdS3_) ;  /* 0xffffffb402e47950 */ /* 0x000fec0003c3ffff */
.L_x_102:
        /* <DEDUP_REMOVED lines=9> */
.L_x_149:


//--------------------- .text._Z19forward_pass_kerneliiiPKiS0_PKcS0_PKhPKdS0_S0_S0_PdS7_ --------------------------
	.section	.text._Z19forward_pass_kerneliiiPKiS0_PKcS0_PKhPKdS0_S0_S0_PdS7_,"ax",@progbits
	.align	128
        .global         _Z19forward_pass_kerneliiiPKiS0_PKcS0_PKhPKdS0_S0_S0_PdS7_
        .type           _Z19forward_pass_kerneliiiPKiS0_PKcS0_PKhPKdS0_S0_S0_PdS7_,@function
        .size           _Z19forward_pass_kerneliiiPKiS0_PKcS0_PKhPKdS0_S0_S0_PdS7_,(.L_x_150 - _Z19forward_pass_kerneliiiPKiS0_PKcS0_PKhPKdS0_S0_S0_PdS7_)
        .other          _Z19forward_pass_kerneliiiPKiS0_PKcS0_PKhPKdS0_S0_S0_PdS7_,@"STO_CUDA_ENTRY STV_DEFAULT"
_Z19forward_pass_kerneliiiPKiS0_PKcS0_PKhPKdS0_S0_S0_PdS7_:
.text._Z19forward_pass_kerneliiiPKiS0_PKcS0_PKhPKdS0_S0_S0_PdS7_:
        /* <DEDUP_REMOVED lines=8> */
[----:B------:R-:W0:Y:S02]  /*0080*/  LDC R13, c[0x0][0x384] ;  /* 0x0000e100ff0d7b82 */ /* 0x000e240000000800 */
[----:B0-----:R-:W-:-:S13]  /*0090*/  ISETP.GE.AND P0, PT, R13, 0x1, PT ;  /* 0x000000010d00780c */ /* 0x001fda0003f06270 */
[----:B------:R-:W-:Y:S05]  /*00a0*/  @!P0 EXIT ;  /* 0x000000000000894d */ /* 0x000fea0003800000 */
[----:B------:R-:W-:Y:S01]  /*00b0*/  ISETP.GE.U32.AND P0, PT, R13, 0x10, PT ;  /* 0x000000100d00780c */ /* 0x000fe20003f06070 */
[----:B------:R-:W0:Y:S01]  /*00c0*/  LDCU.64 UR4, c[0x0][0x358] ;  /* 0x00006b00ff0477ac */ /* 0x000e220008000a00 */
[----:B------:R-:W-:Y:S02]  /*00d0*/  IMAD R3, R2, R13, RZ ;  /* 0x0000000d02037224 */ /* 0x000fe400078e02ff */
[----:B------:R-:W-:-:S09]  /*00e0*/  IMAD.MOV.U32 R11, RZ, RZ, RZ ;  /* 0x000000ffff0b7224 */ /* 0x000fd200078e00ff */
[----:B------:R-:W-:Y:S05]  /*00f0*/  @!P0 BRA `(.L_x_103) ;  /* 0x0000000000748947 */ /* 0x000fea0003800000 */
[----:B------:R-:W1:Y:S01]  /*0100*/  LDC.64 R4, c[0x0][0x3e0] ;  /* 0x0000f800ff047b82 */ /* 0x000e620000000a00 */
[----:B------:R-:W-:-:S05]  /*0110*/  LOP3.LUT R11, R13, 0x7ffffff0, RZ, 0xc0, !PT ;  /* 0x7ffffff00d0b7812 */ /* 0x000fca00078ec0ff */
[----:B------:R-:W-:Y:S02]  /*0120*/  IMAD.MOV R0, RZ, RZ, -R11 ;  /* 0x000000ffff007224 */ /* 0x000fe400078e0a0b */
[----:B-1----:R-:W-:-:S03]  /*0130*/  IMAD.WIDE R4, R3, 0x8, R4 ;  /* 0x0000000803047825 */ /* 0x002fc600078e0204 */
[----:B------:R-:W-:-:S04]  /*0140*/  IADD3 R6, P0, PT, R4, 0x40, RZ ;  /* 0x0000004004067810 */ /* 0x000fc80007f1e0ff */
[----:B------:R-:W-:-:S09]  /*0150*/  IADD3.X R7, PT, PT, RZ, R5, RZ, P0, !PT ;  /* 0x00000005ff077210 */ /* 0x000fd200007fe4ff */
.L_x_104:
[----:B-1----:R-:W-:Y:S01]  /*0160*/  IMAD.MOV.U32 R4, RZ, RZ, R6 ;  /* 0x000000ffff047224 */ /* 0x002fe200078e0006 */
[----:B------:R-:W-:Y:S01]  /*0170*/  IADD3 R0, PT, PT, R0, 0x10, RZ ;  /* 0x0000001000007810 */ /* 0x000fe20007ffe0ff */
[----:B------:R-:W-:-:S03]  /*0180*/  IMAD.MOV.U32 R5, RZ, RZ, R7 ;  /* 0x000000ffff057224 */ /* 0x000fc600078e0007 */
[----:B------:R-:W-:Y:S02]  /*0190*/  ISETP.NE.AND P0, PT, R0, RZ, PT ;  /* 0x000000ff0000720c */ /* 0x000fe40003f05270 */
[----:B0-----:R1:W-:Y:S01]  /*01a0*/  STG.E.64 desc[UR4][R4.64+-0x40], RZ ;  /* 0xffffc0ff04007986 */ /* 0x0013e2000c101b04 */
[----:B------:R-:W-:-:S03]  /*01b0*/  IADD3 R6, P1, PT, R4, 0x80, RZ ;  /* 0x0000008004067810 */ /* 0x000fc60007f3e0ff */
[----:B------:R1:W-:Y:S02]  /*01c0*/  STG.E.64 desc[UR4][R4.64+-0x38], RZ ;  /* 0xffffc8ff04007986 */ /* 0x0003e4000c101b04 */
[----:B------:R-:W-:Y:S02]  /*01d0*/  IMAD.X R7, RZ, RZ, R5, P1 ;  /* 0x000000ffff077224 */ /* 0x000fe400008e0605 */
[----:B------:R1:W-:Y:S04]  /*01e0*/  STG.E.64 desc[UR4][R4.64+-0x30], RZ ;  /* 0xffffd0ff04007986 */ /* 0x0003e8000c101b04 */
        /* <DEDUP_REMOVED lines=12> */
[----:B------:R1:W-:Y:S01]  /*02b0*/  STG.E.64 desc[UR4][R4.64+0x38], RZ ;  /* 0x000038ff04007986 */ /* 0x0003e2000c101b04 */
[----:B------:R-:W-:Y:S05]  /*02c0*/  @P0 BRA `(.L_x_104) ;  /* 0xfffffffc00a40947 */ /* 0x000fea000383ffff */
.L_x_103:
[----:B------:R-:W2:Y:S01]  /*02d0*/  LDCU.64 UR6, c[0x0][0x3e0] ;  /* 0x00007c00ff0677ac */ /* 0x000ea20008000a00 */
[----:B------:R-:W-:Y:S01]  /*02e0*/  LOP3.LUT R0, R13, 0xf, RZ, 0xc0, !PT ;  /* 0x0000000f0d007812 */ /* 0x000fe200078ec0ff */
[----:B-1----:R-:W-:-:S03]  /*02f0*/  IMAD.WIDE R4, R3, 0x8, RZ ;  /* 0x0000000803047825 */ /* 0x002fc600078e02ff */
[----:B------:R-:W-:Y:S02]  /*0300*/  ISETP.NE.AND P0, PT, R0, RZ, PT ;  /* 0x000000ff0000720c */ /* 0x000fe40003f05270 */
[----:B--2---:R-:W-:-:S04]  /*0310*/  IADD3 R6, P1, PT, R4, UR6, RZ ;  /* 0x0000000604067c10 */ /* 0x004fc8000ff3e0ff */
[----:B------:R-:W-:-:S07]  /*0320*/  IADD3.X R7, PT, PT, R5, UR7, RZ, P1, !PT ;  /* 0x0000000705077c10 */ /* 0x000fce0008ffe4ff */
[----:B------:R-:W-:Y:S05]  /*0330*/  @!P0 BRA `(.L_x_105) ;  /* 0x00000000008c8947 */ /* 0x000fea0003800000 */
[----:B------:R-:W-:Y:S02]  /*0340*/  ISETP.GE.U32.AND P0, PT, R0, 0x8, PT ;  /* 0x000000080000780c */ /* 0x000fe40003f06070 */
[----:B------:R-:W-:-:S04]  /*0350*/  LOP3.LUT R10, R13, 0x7, RZ, 0xc0, !PT ;  /* 0x000000070d0a7812 */ /* 0x000fc800078ec0ff */
[----:B------:R-:W-:-:S07]  /*0360*/  ISETP.NE.AND P1, PT, R10, RZ, PT ;  /* 0x000000ff0a00720c */ /* 0x000fce0003f25270 */
[----:B------:R-:W-:Y:S06]  /*0370*/  @!P0 BRA `(.L_x_106) ;  /* 0x0000000000288947 */ /* 0x000fec0003800000 */
[----:B------:R-:W-:-:S04]  /*0380*/  IMAD.WIDE.U32 R8, R11, 0x8, R6 ;  /* 0x000000080b087825 */ /* 0x000fc800078e0006 */
[----:B------:R-:W-:Y:S01]  /*0390*/  VIADD R11, R11, 0x8 ;  /* 0x000000080b0b7836 */ /* 0x000fe20000000000 */
[----:B0-----:R1:W-:Y:S04]  /*03a0*/  STG.E.64 desc[UR4][R8.64], RZ ;  /* 0x000000ff08007986 */ /* 0x0013e8000c101b04 */
[----:B------:R1:W-:Y:S04]  /*03b0*/  STG.E.64 desc[UR4][R8.64+0x8], RZ ;  /* 0x000008ff08007986 */ /* 0x0003e8000c101b04 */
[----:B------:R1:W-:Y:S04]  /*03c0*/  STG.E.64 desc[UR4][R8.64+0x10], RZ ;  /* 0x000010ff08007986 */ /* 0x0003e8000c101b04 */
[----:B------:R1:W-:Y:S04]  /*03d0*/  STG.E.64 desc[UR4][R8.64+0x18], RZ ;  /* 0x000018ff08007986 */ /* 0x0003e8000c101b04 */
[----:B------:R1:W-:Y:S04]  /*03e0*/  STG.E.64 desc[UR4][R8.64+0x20], RZ ;  /* 0x000020ff08007986 */ /* 0x0003e8000c101b04 */
[----:B------:R1:W-:Y:S04]  /*03f0*/  STG.E.64 desc[UR4][R8.64+0x28], RZ ;  /* 0x000028ff08007986 */ /* 0x0003e8000c101b04 */
[----:B------:R1:W-:Y:S04]  /*0400*/  STG.E.64 desc[UR4][R8.64+0x30], RZ ;  /* 0x000030ff08007986 */ /* 0x0003e8000c101b04 */
[----:B------:R1:W-:Y:S02]  /*0410*/  STG.E.64 desc[UR4][R8.64+0x38], RZ ;  /* 0x000038ff08007986 */ /* 0x0003e4000c101b04 */
.L_x_106:
[----:B------:R-:W-:Y:S05]  /*0420*/  @!P1 BRA `(.L_x_105) ;  /* 0x0000000000509947 */ /* 0x000fea0003800000 */
[----:B------:R-:W-:Y:S02]  /*0430*/  ISETP.GE.U32.AND P0, PT, R10, 0x4, PT ;  /* 0x000000040a00780c */ /* 0x000fe40003f06070 */
[----:B------:R-:W-:-:S04]  /*0440*/  LOP3.LUT R0, R13, 0x3, RZ, 0xc0, !PT ;  /* 0x000000030d007812 */ /* 0x000fc800078ec0ff */
[----:B------:R-:W-:-:S07]  /*0450*/  ISETP.NE.AND P1, PT, R0, RZ, PT ;  /* 0x000000ff0000720c */ /* 0x000fce0003f25270 */
[C---:B------:R-:W-:Y:S01]  /*0460*/  @P0 IMAD.WIDE.U32 R6, R11.reuse, 0x8, R6 ;  /* 0x000000080b060825 */ /* 0x040fe200078e0006 */
[----:B------:R-:W-:-:S04]  /*0470*/  @P0 IADD3 R11, PT, PT, R11, 0x4, RZ ;  /* 0x000000040b0b0810 */ /* 0x000fc80007ffe0ff */
[----:B0-----:R2:W-:Y:S04]  /*0480*/  @P0 STG.E.64 desc[UR4][R6.64], RZ ;  /* 0x000000ff06000986 */ /* 0x0015e8000c101b04 */
[----:B------:R2:W-:Y:S04]  /*0490*/  @P0 STG.E.64 desc[UR4][R6.64+0x8], RZ ;  /* 0x000008ff06000986 */ /* 0x0005e8000c101b04 */
[----:B------:R2:W-:Y:S04]  /*04a0*/  @P0 STG.E.64 desc[UR4][R6.64+0x10], RZ ;  /* 0x000010ff06000986 */ /* 0x0005e8000c101b04 */
[----:B------:R2:W-:Y:S01]  /*04b0*/  @P0 STG.E.64 desc[UR4][R6.64+0x18], RZ ;  /* 0x000018ff06000986 */ /* 0x0005e2000c101b04 */
[----:B------:R-:W-:Y:S05]  /*04c0*/  @!P1 BRA `(.L_x_105) ;  /* 0x0000000000289947 */ /* 0x000fea0003800000 */
[----:B------:R-:W-:-:S04]  /*04d0*/  IMAD.WIDE.U32 R4, R11, 0x8, R4 ;  /* 0x000000080b047825 */ /* 0x000fc800078e0004 */
[----:B------:R-:W-:Y:S01]  /*04e0*/  IMAD.MOV R0, RZ, RZ, -R0 ;  /* 0x000000ffff007224 */ /* 0x000fe200078e0a00 */
[----:B------:R-:W-:-:S04]  /*04f0*/  IADD3 R4, P0, PT, R4, UR6, RZ ;  /* 0x0000000604047c10 */ /* 0x000fc8000ff1e0ff */
[----:B------:R-:W-:-:S09]  /*0500*/  IADD3.X R5, PT, PT, R5, UR7, RZ, P0, !PT ;  /* 0x0000000705057c10 */ /* 0x000fd200087fe4ff */
.L_x_107:
[----:B------:R-:W-:Y:S01]  /*0510*/  VIADD R0, R0, 0x1 ;  /* 0x0000000100007836 */ /* 0x000fe20000000000 */
[----:B------:R0:W-:Y:S04]  /*0520*/  STG.E.64 desc[UR4][R4.64], RZ ;  /* 0x000000ff04007986 */ /* 0x0001e8000c101b04 */
[----:B------:R-:W-:Y:S02]  /*0530*/  ISETP.NE.AND P0, PT, R0, RZ, PT ;  /* 0x000000ff0000720c */ /* 0x000fe40003f05270 */
[----:B0-----:R-:W-:-:S04]  /*0540*/  IADD3 R4, P1, PT, R4, 0x8, RZ ;  /* 0x0000000804047810 */ /* 0x001fc80007f3e0ff */
[----:B------:R-:W-:-:S07]  /*0550*/  IADD3.X R5, PT, PT, RZ, R5, RZ, P1, !PT ;  /* 0x00000005ff057210 */ /* 0x000fce0000ffe4ff */
[----:B------:R-:W-:Y:S05]  /*0560*/  @P0 BRA `(.L_x_107) ;  /* 0xfffffffc00e80947 */ /* 0x000fea000383ffff */
.L_x_105:
[----:B------:R-:W3:Y:S01]  /*0570*/  LDC.64 R22, c[0x0][0x3d8] ;  /* 0x0000f600ff167b82 */ /* 0x000ee20000000a00 */
[----:B------:R-:W-:Y:S01]  /*0580*/  IMAD.SHL.U32 R3, R3, 0x4, RZ ;  /* 0x0000000403037824 */ /* 0x000fe200078e00ff */
[----:B------:R-:W4:Y:S01]  /*0590*/  LDCU UR11, c[0x0][0x384] ;  /* 0x00007080ff0b77ac */ /* 0x000f220008000800 */
[----:B------:R-:W0:Y:S01]  /*05a0*/  LDCU UR10, c[0x0][0x388] ;  /* 0x00007100ff0a77ac */ /* 0x000e220008000800 */
[----:B------:R-:W0:Y:S01]  /*05b0*/  LDCU.64 UR6, c[0x0][0x390] ;  /* 0x00007200ff0677ac */ /* 0x000e220008000a00 */
[----:B------:R-:W0:Y:S01]  /*05c0*/  LDCU.64 UR18, c[0x0][0x3e0] ;  /* 0x00007c00ff1277ac */ /* 0x000e220008000a00 */
[----:B------:R-:W0:Y:S01]  /*05d0*/  LDCU.64 UR8, c[0x0][0x3a0] ;  /* 0x00007400ff0877ac */ /* 0x000e220008000a00 */
[----:B------:R-:W0:Y:S01]  /*05e0*/  LDCU.64 UR12, c[0x0][0x3b0] ;  /* 0x00007600ff0c77ac */ /* 0x000e220008000a00 */
[----:B---3--:R-:W-:-:S04]  /*05f0*/  IMAD.WIDE R22, R3, 0x8, R22 ;  /* 0x0000000803167825 */ /* 0x008fc800078e0216 */
[----:B0---4-:R-:W-:-:S07]  /*0600*/  IMAD.MOV R3, RZ, RZ, -R13 ;  /* 0x000000ffff037224 */ /* 0x011fce00078e0a0d */
.L_x_141:
[----:B---3--:R-:W-:Y:S01]  /*0610*/  MOV R4, UR6 ;  /* 0x0000000600047c02 */ /* 0x008fe20008000f00 */
[----:B------:R-:W-:Y:S01]  /*0620*/  IMAD.U32 R5, RZ, RZ, UR7 ;  /* 0x00000007ff057e24 */ /* 0x000fe2000f8e00ff */
[----:B0-2---:R-:W0:Y:S04]  /*0630*/  LDC.64 R6, c[0x0][0x398] ;  /* 0x0000e600ff067b82 */ /* 0x005e280000000a00 */
[----:B------:R-:W0:Y:S04]  /*0640*/  LDG.E R4, desc[UR4][R4.64] ;  /* 0x0000000404047981 */ /* 0x000e28000c1e1900 */
[----:B------:R-:W2:Y:S01]  /*0650*/  LDC.64 R26, c[0x0][0x3b8] ;  /* 0x0000ee00ff1a7b82 */ /* 0x000ea20000000a00 */
[----:B0-----:R-:W-:-:S05]  /*0660*/  IMAD.WIDE R6, R4, 0x4, R6 ;  /* 0x0000000404067825 */ /* 0x001fca00078e0206 */
[----:B------:R-:W3:Y:S02]  /*0670*/  LDG.E R13, desc[UR4][R6.64] ;  /* 0x00000004060d7981 */ /* 0x000ee4000c1e1900 */
[----:B---3--:R-:W-:Y:S02]  /*0680*/  SHF.R.S32.HI R0, RZ, 0x1f, R13 ;  /* 0x0000001fff007819 */ /* 0x008fe4000001140d */
[----:B-1----:R-:W-:-:S04]  /*0690*/  IADD3 R8, P0, PT, R13, UR8, RZ ;  /* 0x000000080d087c10 */ /* 0x002fc8000ff1e0ff */
[----:B------:R-:W-:-:S05]  /*06a0*/  IADD3.X R9, PT, PT, R0, UR9, RZ, P0, !PT ;  /* 0x0000000900097c10 */ /* 0x000fca00087fe4ff */
[----:B------:R-:W3:Y:S01]  /*06b0*/  LDG.E.U8 R8, desc[UR4][R8.64] ;  /* 0x0000000408087981 */ /* 0x000ee2000c1e1100 */
[----:B------:R-:W-:Y:S01]  /*06c0*/  IMAD.SHL.U32 R11, R4, 0x10, RZ ;  /* 0x00000010040b7824 */ /* 0x000fe200078e00ff */
[----:B------:R-:W-:Y:S03]  /*06d0*/  BSSY.RECONVERGENT B0, `(.L_x_108) ;  /* 0x0000372000007945 */ /* 0x000fe60003800200 */
[----:B--2---:R-:W-:Y:S01]  /*06e0*/  IMAD.WIDE R26, R11, 0x8, R26 ;  /* 0x000000080b1a7825 */ /* 0x004fe200078e021a */
[----:B---3--:R-:W-:-:S13]  /*06f0*/  ISETP.NE.AND P0, PT, R8, RZ, PT ;  /* 0x000000ff0800720c */ /* 0x008fda0003f05270 */
[----:B------:R-:W-:Y:S05]  /*0700*/  @!P0 BRA `(.L_x_109) ;  /* 0x00000000005c8947 */ /* 0x000fea0003800000 */
[----:B------:R-:W0:Y:S02]  /*0710*/  LDC.64 R6, c[0x0][0x3a8] ;  /* 0x0000ea00ff067b82 */ /* 0x000e240000000a00 */
[----:B0-----:R-:W-:-:S06]  /*0720*/  IMAD.WIDE R6, R13, 0x4, R6 ;  /* 0x000000040d067825 */ /* 0x001fcc00078e0206 */
[----:B------:R-:W2:Y:S02]  /*0730*/  LDG.E R7, desc[UR4][R6.64] ;  /* 0x0000000406077981 */ /* 0x000ea4000c1e1900 */
[----:B--2---:R-:W-:-:S05]  /*0740*/  IMAD R0, R2, UR10, R7 ;  /* 0x0000000a02007c24 */ /* 0x004fca000f8e0207 */
[----:B------:R-:W-:-:S04]  /*0750*/  IADD3 R8, P0, PT, R0, UR12, RZ ;  /* 0x0000000c00087c10 */ /* 0x000fc8000ff1e0ff */
[----:B------:R-:W-:-:S06]  /*0760*/  LEA.HI.X.SX32 R9, R0, UR13, 0x1, P0 ;  /* 0x0000000d00097c11 */ /* 0x000fcc00080f0eff */
[----:B------:R-:W2:Y:S01]  /*0770*/  LDG.E.U8 R9, desc[UR4][R8.64] ;  /* 0x0000000408097981 */ /* 0x000ea2000c1e1100 */
        /* <DEDUP_REMOVED lines=8> */
[----:B--2---:R-:W-:-:S13]  /*0800*/  ISETP.GT.U32.AND P0, PT, R9, 0x3, PT ;  /* 0x000000030900780c */ /* 0x004fda0003f04070 */
[----:B------:R-:W-:Y:S05]  /*0810*/  @P0 BRA `(.L_x_110) ;  /* 0x0000003400740947 */ /* 0x000fea0003800000 */
[----:B------:R-:W-:-:S05]  /*0820*/  IMAD.WIDE.U32 R26, R9, 0x8, R26 ;  /* 0x00000008091a7825 */ /* 0x000fca00078e001a */
[----:B------:R0:W5:Y:S04]  /*0830*/  LDG.E.64 R14, desc[UR4][R26.64] ;  /* 0x000000041a0e7981 */ /* 0x000168000c1e1b00 */
[----:B------:R0:W5:Y:S04]  /*0840*/  LDG.E.64 R16, desc[UR4][R26.64+0x20] ;  /* 0x000020041a107981 */ /* 0x000168000c1e1b00 */
[----:B------:R0:W5:Y:S04]  /*0850*/  LDG.E.64 R18, desc[UR4][R26.64+0x40] ;  /* 0x000040041a127981 */ /* 0x000168000c1e1b00 */
[----:B------:R0:W5:Y:S01]  /*0860*/  LDG.E.64 R20, desc[UR4][R26.64+0x60] ;  /* 0x000060041a147981 */ /* 0x000162000c1e1b00 */
[----:B------:R-:W-:Y:S05]  /*0870*/  BRA `(.L_x_110) ;  /* 0x00000034005c7947 */ /* 0x000fea0003800000 */
.L_x_109:
[----:B------:R-:W0:Y:S02]  /*0880*/  LDC.64 R6, c[0x0][0x3c0] ;  /* 0x0000f000ff067b82 */ /* 0x000e240000000a00 */
[----:B0-----:R-:W-:-:S05]  /*0890*/  IMAD.WIDE R6, R13, 0x4, R6 ;  /* 0x000000040d067825 */ /* 0x001fca00078e0206 */
[----:B------:R-:W2:Y:S02]  /*08a0*/  LDG.E R5, desc[UR4][R6.64] ;  /* 0x0000000406057981 */ /* 0x000ea4000c1e1900 */
[----:B--2---:R-:W-:-:S13]  /*08b0*/  ISETP.GE.AND P0, PT, R5, 0x1, PT ;  /* 0x000000010500780c */ /* 0x004fda0003f06270 */
[----:B------:R-:W-:Y:S05]  /*08c0*/  @!P0 BRA `(.L_x_111) ;  /* 0x0000003000c88947 */ /* 0x000fea0003800000 */
[----:B------:R-:W0:Y:S01]  /*08d0*/  LDC.64 R6, c[0x0][0x3c8] ;  /* 0x0000f200ff067b82 */ /* 0x000e220000000a00 */
[----:B------:R-:W2:Y:S01]  /*08e0*/  LDG.E.64 R14, desc[UR4][R26.64] ;  /* 0x000000041a0e7981 */ /* 0x000ea2000c1e1b00 */
[----:B0-----:R-:W-:-:S04]  /*08f0*/  LEA R6, P0, R13, R6, 0x2 ;  /* 0x000000060d067211 */ /* 0x001fc800078010ff */
[----:B------:R-:W-:Y:S02]  /*0900*/  LEA.HI.X R7, R13, R7, R0, 0x2, P0 ;  /* 0x000000070d077211 */ /* 0x000fe400000f1400 */
[----:B------:R-:W0:Y:S04]  /*0910*/  LDC.64 R12, c[0x0][0x3d0] ;  /* 0x0000f400ff0c7b82 */ /* 0x000e280000000a00 */
[----:B------:R-:W0:Y:S02]  /*0920*/  LDG.E R7, desc[UR4][R6.64] ;  /* 0x0000000406077981 */ /* 0x000e24000c1e1900 */
[----:B0-----:R-:W-:-:S05]  /*0930*/  IMAD.WIDE R12, R7, 0x4, R12 ;  /* 0x00000004070c7825 */ /* 0x001fca00078e020c */
[----:B------:R-:W3:Y:S02]  /*0940*/  LDG.E R0, desc[UR4][R12.64] ;  /* 0x000000040c007981 */ /* 0x000ee4000c1e1900 */
[----:B---3--:R-:W-:-:S04]  /*0950*/  IMAD.SHL.U32 R21, R0, 0x4, RZ ;  /* 0x0000000400157824 */ /* 0x008fc800078e00ff */
[----:B------:R-:W-:-:S05]  /*0960*/  IMAD.WIDE R20, R21, 0x8, R22 ;  /* 0x0000000815147825 */ /* 0x000fca00078e0216 */
[----:B------:R-:W2:Y:S01]  /*0970*/  LDG.E.64 R10, desc[UR4][R20.64] ;  /* 0x00000004140a7981 */ /* 0x000ea2000c1e1b00 */
[----:B------:R-:W-:-:S04]  /*0980*/  IADD3 R0, PT, PT, R5, -0x1, RZ ;  /* 0xffffffff05007810 */ /* 0x000fc80007ffe0ff */
[C---:B------:R-:W-:Y:S02]  /*0990*/  ISETP.NE.AND P0, PT, R0.reuse, RZ, PT ;  /* 0x000000ff0000720c */ /* 0x040fe40003f05270 */
[----:B------:R-:W-:-:S05]  /*09a0*/  VIMNMX.U32 R0, PT, PT, R0, 0x7, PT ;  /* 0x0000000700007848 */ /* 0x000fca0003fe0000 */
[----:B------:R-:W-:Y:S01]  /*09b0*/  VIADD R0, R0, 0x1 ;  /* 0x0000000100007836 */ /* 0x000fe20000000000 */
[----:B--2---:R-:W-:-:S05]  /*09c0*/  DMUL R14, R14, R10 ;  /* 0x0000000a0e0e7228 */ /* 0x004fca0000000000 */
[----:B------:R-:W-:Y:S06]  /*09d0*/  @!P0 BRA `(.L_x_112) ;  /* 0x0000000000b88947 */ /* 0x000fec0003800000 */
[----:B------:R-:W2:Y:S01]  /*09e0*/  LDG.E R5, desc[UR4][R12.64+0x4] ;  /* 0x000004040c057981 */ /* 0x000ea2000c1e1900 */
[----:B------:R-:W-:Y:S01]  /*09f0*/  ISETP.NE.AND P1, PT, R0, 0x2, PT ;  /* 0x000000020000780c */ /* 0x000fe20003f25270 */
[----:B--2---:R-:W-:-:S04]  /*0a00*/  IMAD.SHL.U32 R5, R5, 0x4, RZ ;  /* 0x0000000405057824 */ /* 0x004fc800078e00ff */
[----:B------:R-:W-:-:S06]  /*0a10*/  IMAD.WIDE R6, R5, 0x8, R22 ;  /* 0x0000000805067825 */ /* 0x000fcc00078e0216 */
[----:B------:R-:W2:Y:S02]  /*0a20*/  LDG.E.64 R6, desc[UR4][R6.64] ;  /* 0x0000000406067981 */ /* 0x000ea4000c1e1b00 */
[----:B--2---:R-:W-:Y:S01]  /*0a30*/  DMUL R14, R14, R6 ;  /* 0x000000060e0e7228 */ /* 0x004fe20000000000 */
[----:B------:R-:W-:Y:S10]  /*0a40*/  @!P1 BRA `(.L_x_112) ;  /* 0x00000000009c9947 */ /* 0x000ff40003800000 */
[----:B------:R-:W2:Y:S01]  /*0a50*/  LDG.E R5, desc[UR4][R12.64+0x8] ;  /* 0x000008040c057981 */ /* 0x000ea2000c1e1900 */
[----:B------:R-:W-:Y:S02]  /*0a60*/  ISETP.NE.AND P1, PT, R0, 0x3, PT ;  /* 0x000000030000780c */ /* 0x000fe40003f25270 */
[----:B--2---:R-:W-:-:S05]  /*0a70*/  SHF.L.U32 R5, R5, 0x2, RZ ;  /* 0x0000000205057819 */ /* 0x004fca00000006ff */
[----:B------:R-:W-:-:S06]  /*0a80*/  IMAD.WIDE R6, R5, 0x8, R22 ;  /* 0x0000000805067825 */ /* 0x000fcc00078e0216 */
[----:B------:R-:W2:Y:S02]  /*0a90*/  LDG.E.64 R6, desc[UR4][R6.64] ;  /* 0x0000000406067981 */ /* 0x000ea4000c1e1b00 */
[----:B--2---:R-:W-:Y:S01]  /*0aa0*/  DMUL R14, R14, R6 ;  /* 0x000000060e0e7228 */ /* 0x004fe20000000000 */
[----:B------:R-:W-:Y:S10]  /*0ab0*/  @!P1 BRA `(.L_x_112) ;  /* 0x0000000000809947 */ /* 0x000ff40003800000 */
        /* <DEDUP_REMOVED lines=21> */
[----:B------:R-:W-:Y:S01]  /*0c10*/  ISETP.NE.AND P1, PT, R0, 0x7, PT ;  /* 0x000000070000780c */ /* 0x000fe20003f25270 */
[----:B------:R-:W2:-:S12]  /*0c20*/  LDG.E R5, desc[UR4][R12.64+0x18] ;  /* 0x000018040c057981 */ /* 0x000e98000c1e1900 */
[----:B------:R-:W3:Y:S01]  /*0c30*/  @P1 LDG.E R8, desc[UR4][R12.64+0x1c] ;  /* 0x00001c040c081981 */ /* 0x000ee2000c1e1900 */
[----:B--2---:R-:W-:-:S04]  /*0c40*/  IMAD.SHL.U32 R5, R5, 0x4, RZ ;  /* 0x0000000405057824 */ /* 0x004fc800078e00ff */
[----:B------:R-:W-:-:S06]  /*0c50*/  IMAD.WIDE R6, R5, 0x8, R22 ;  /* 0x0000000805067825 */ /* 0x000fcc00078e0216 */
[----:B------:R-:W2:Y:S01]  /*0c60*/  LDG.E.64 R6, desc[UR4][R6.64] ;  /* 0x0000000406067981 */ /* 0x000ea2000c1e1b00 */
[----:B---3--:R-:W-:-:S04]  /*0c70*/  @P1 IMAD.SHL.U32 R9, R8, 0x4, RZ ;  /* 0x0000000408091824 */ /* 0x008fc800078e00ff */
[----:B------:R-:W-:-:S06]  /*0c80*/  @P1 IMAD.WIDE R8, R9, 0x8, R22 ;  /* 0x0000000809081825 */ /* 0x000fcc00078e0216 */
[----:B------:R-:W3:Y:S01]  /*0c90*/  @P1 LDG.E.64 R8, desc[UR4][R8.64] ;  /* 0x0000000408081981 */ /* 0x000ee2000c1e1b00 */
[----:B--2---:R-:W-:-:S08]  /*0ca0*/  DMUL R14, R14, R6 ;  /* 0x000000060e0e7228 */ /* 0x004fd00000000000 */
[----:B---3--:R-:W-:-:S11]  /*0cb0*/  @P1 DMUL R14, R14, R8 ;  /* 0x000000080e0e1228 */ /* 0x008fd60000000000 */
.L_x_112:
[----:B------:R-:W2:Y:S04]  /*0cc0*/  LDG.E.64 R16, desc[UR4][R26.64+0x8] ;  /* 0x000008041a107981 */ /* 0x000ea8000c1e1b00 */
        /* <DEDUP_REMOVED lines=44> */
[----:B---3--:R-:W-:-:S05]  /*0f90*/  @P1 SHF.L.U32 R19, R18, 0x2, RZ ;  /* 0x0000000212131819 */ /* 0x008fca00000006ff */
[----:B------:R-:W-:-:S06]  /*0fa0*/  @P1 IMAD.WIDE R18, R19, 0x8, R22 ;  /* 0x0000000813121825 */ /* 0x000fcc00078e0216 */
[----:B------:R-:W3:Y:S01]  /*0fb0*/  @P1 LDG.E.64 R18, desc[UR4][R18.64+0x8] ;  /* 0x0000080412121981 */ /* 0x000ee2000c1e1b00 */
[----:B--2---:R-:W-:-:S08]  /*0fc0*/  DMUL R16, R16, R6 ;  /* 0x0000000610107228 */ /* 0x004fd00000000000 */
[----:B---3--:R-:W-:-:S11]  /*0fd0*/  @P1 DMUL R16, R16, R18 ;  /* 0x0000001210101228 */ /* 0x008fd60000000000 */
.L_x_113:
[----:B------:R-:W2:Y:S04]  /*0fe0*/  LDG.E.64 R18, desc[UR4][R26.64+0x10] ;  /* 0x000010041a127981 */ /* 0x000ea8000c1e1b00 */
[----:B------:R-:W2:Y:S01]  /*0ff0*/  LDG.E.64 R6, desc[UR4][R20.64+0x10] ;  /* 0x0000100414067981 */ /* 0x000ea2000c1e1b00 */
[----:B------:R-:W-:-:S08]  /*1000*/  DADD R14, RZ, R14 ;  /* 0x00000000ff0e7229 */ /* 0x000fd0000000000e */
[----:B------:R-:W-:Y:S02]  /*1010*/  DADD R16, R14, R16 ;  /* 0x000000000e107229 */ /* 0x000fe40000000010 */
        /* <DEDUP_REMOVED lines=40> */
[----:B--2---:R-:W-:-:S05]  /*12a0*/  SHF.L.U32 R5, R5, 0x2, RZ ;  /* 0x0000000205057819 */ /* 0x004fca00000006ff */
[----:B------:R-:W-:-:S06]  /*12b0*/  IMAD.WIDE R18, R5, 0x8, R22 ;  /* 0x0000000805127825 */ /* 0x000fcc00078e0216 */
[----:B------:R-:W2:Y:S01]  /*12c0*/  LDG.E.64 R18, desc[UR4][R18.64+0x10] ;  /* 0x0000100412127981 */ /* 0x000ea2000c1e1b00 */
[----:B---3--:R-:W-:-:S04]  /*12d0*/  @P1 IMAD.SHL.U32 R25, R24, 0x4, RZ ;  /* 0x0000000418191824 */ /* 0x008fc800078e00ff */
[----:B------:R-:W-:-:S06]  /*12e0*/  @P1 IMAD.WIDE R24, R25, 0x8, R22 ;  /* 0x0000000819181825 */ /* 0x000fcc00078e0216 */
[----:B------:R-:W3:Y:S01]  /*12f0*/  @P1 LDG.E.64 R24, desc[UR4][R24.64+0x10] ;  /* 0x0000100418181981 */ /* 0x000ee2000c1e1b00 */
[----:B--2---:R-:W-:-:S08]  /*1300*/  DMUL R14, R14, R18 ;  /* 0x000000120e0e7228 */ /* 0x004fd00000000000 */
[----:B---3--:R-:W-:-:S11]  /*1310*/  @P1 DMUL R14, R14, R24 ;  /* 0x000000180e0e1228 */ /* 0x008fd60000000000 */
.L_x_114:
[----:B------:R-:W2:Y:S04]  /*1320*/  LDG.E.64 R20, desc[UR4][R20.64+0x18] ;  /* 0x0000180414147981 */ /* 0x000ea8000c1e1b00 */
[----:B------:R-:W2:Y:S01]  /*1330*/  LDG.E.64 R18, desc[UR4][R26.64+0x18] ;  /* 0x000018041a127981 */ /* 0x000ea2000c1e1b00 */
        /* <DEDUP_REMOVED lines=49> */
.L_x_115:
[----:B------:R-:W2:Y:S01]  /*1650*/  LDG.E.64 R18, desc[UR4][R26.64+0x20] ;  /* 0x000020041a127981 */ /* 0x000ea2000c1e1b00 */
[----:B------:R-:W-:Y:S02]  /*1660*/  DADD R14, R14, R16 ;  /* 0x000000000e0e7229 */ /* 0x000fe40000000010 */
        /* <DEDUP_REMOVED lines=48> */
.L_x_116:
        /* <DEDUP_REMOVED lines=49> */
.L_x_117:
        /* <DEDUP_REMOVED lines=51> */
.L_x_118:
        /* <DEDUP_REMOVED lines=50> */
.L_x_119:
        /* <DEDUP_REMOVED lines=50> */
.L_x_120:
        /* <DEDUP_REMOVED lines=49> */
.L_x_121:
[----:B------:R-:W2:Y:S01]  /*2900*/  LDG.E.64 R28, desc[UR4][R26.64+0x50] ;  /* 0x000050041a1c7981 */ /* 0x000ea2000c1e1b00 */
[----:B------:R-:W-:-:S08]  /*2910*/  DADD R18, RZ, R18 ;  /* 0x00000000ff127229 */ /* 0x000fd00000000012 */
        /* <DEDUP_REMOVED lines=49> */
.L_x_122:
        /* <DEDUP_REMOVED lines=50> */
.L_x_123:
        /* <DEDUP_REMOVED lines=50> */
.L_x_124:
        /* <DEDUP_REMOVED lines=49> */
.L_x_125:
        /* <DEDUP_REMOVED lines=51> */
.L_x_126:
        /* <DEDUP_REMOVED lines=39> */
[----:B------:R-:W-:Y:S02]  /*3b20*/  ISETP.NE.AND P0, PT, R0, 0x7, PT ;  /* 0x000000070000780c */ /* 0x000fe40003f05270 */
[----:B------:R-:W2:Y:S11]  /*3b30*/  LDG.E R0, desc[UR4][R12.64+0x18] ;  /* 0x000018040c007981 */ /* 0x000eb6000c1e1900 */
        /* <DEDUP_REMOVED lines=9> */
.L_x_127:
[----:B------:R-:W-:Y:S01]  /*3bd0*/  DADD R20, R8, R20 ;  /* 0x0000000008147229 */ /* 0x000fe20000000014 */
[----:B------:R-:W-:Y:S10]  /*3be0*/  BRA `(.L_x_110) ;  /* 0x0000000000807947 */ /* 0x000ff40003800000 */
.L_x_111:
        /* <DEDUP_REMOVED lines=13> */
[----:B------:R-:W5:Y:S01]  /*3cc0*/  LDG.E.64 R34, desc[UR4][R26.64+0x18] ;  /* 0x000018041a227981 */ /* 0x000f62000c1e1b00 */
[----:B--2---:R-:W-:-:S02]  /*3cd0*/  DADD R28, RZ, R28 ;  /* 0x00000000ff1c7229 */ /* 0x004fc4000000001c */
[----:B---3--:R-:W-:-:S06]  /*3ce0*/  DADD R30, RZ, R30 ;  /* 0x00000000ff1e7229 */ /* 0x008fcc000000001e */
[----:B----4-:R-:W-:Y:S02]  /*3cf0*/  DADD R36, R36, R28 ;  /* 0x0000000024247229 */ /* 0x010fe4000000001c */
[----:B------:R-:W2:Y:S01]  /*3d00*/  LDG.E.64 R28, desc[UR4][R26.64+0x58] ;  /* 0x000058041a1c7981 */ /* 0x000ea2000c1e1b00 */
[----:B-----5:R-:W-:-:S03]  /*3d10*/  DADD R24, R24, R30 ;  /* 0x0000000018187229 */ /* 0x020fc6000000001e */
[----:B------:R-:W3:Y:S01]  /*3d20*/  LDG.E.64 R30, desc[UR4][R26.64+0x78] ;  /* 0x000078041a1e7981 */ /* 0x000ee2000c1e1b00 */
[----:B------:R-:W-:Y:S02]  /*3d30*/  DADD R10, RZ, R10 ;  /* 0x00000000ff0a7229 */ /* 0x000fe4000000000a */
[----:B------:R-:W-:-:S06]  /*3d40*/  DADD R6, RZ, R6 ;  /* 0x00000000ff067229 */ /* 0x000fcc0000000006 */
[----:B------:R-:W-:Y:S02]  /*3d50*/  DADD R10, R12, R10 ;  /* 0x000000000c0a7229 */ /* 0x000fe4000000000a */
[----:B------:R-:W-:Y:S02]  /*3d60*/  DADD R6, R14, R6 ;  /* 0x000000000e067229 */ /* 0x000fe40000000006 */
[----:B------:R-:W-:Y:S02]  /*3d70*/  DADD R20, R20, R24 ;  /* 0x0000000014147229 */ /* 0x000fe40000000018 */
[----:B------:R-:W-:Y:S02]  /*3d80*/  DADD R8, R8, R36 ;  /* 0x0000000008087229 */ /* 0x000fe40000000024 */
[----:B------:R-:W-:Y:S02]  /*3d90*/  DADD R18, R18, R10 ;  /* 0x0000000012127229 */ /* 0x000fe4000000000a */
[----:B------:R-:W-:-:S02]  /*3da0*/  DADD R6, R16, R6 ;  /* 0x0000000010067229 */ /* 0x000fc40000000006 */
[----:B------:R-:W-:Y:S02]  /*3db0*/  DADD R16, R32, R20 ;  /* 0x0000000020107229 */ /* 0x000fe40000000014 */
[----:B------:R-:W-:Y:S02]  /*3dc0*/  DADD R14, R34, R8 ;  /* 0x00000000220e7229 */ /* 0x000fe40000000008 */
[----:B--2---:R-:W-:Y:S02]  /*3dd0*/  DADD R18, R28, R18 ;  /* 0x000000001c127229 */ /* 0x004fe40000000012 */
[----:B---3--:R-:W-:-:S11]  /*3de0*/  DADD R20, R30, R6 ;  /* 0x000000001e147229 */ /* 0x008fd60000000006 */
.L_x_110:
[----:B------:R-:W-:Y:S05]  /*3df0*/  BSYNC.RECONVERGENT B0 ;  /* 0x0000000000007941 */ /* 0x000fea0003800200 */
.L_x_108:
[----:B-----5:R-:W-:Y:S01]  /*3e00*/  DSETP.MAX.AND P0, P1, R16, R14, PT ;  /* 0x0000000e1000722a */ /* 0x020fe2000390f000 */
[----:B------:R-:W-:Y:S01]  /*3e10*/  IMAD.MOV.U32 R0, RZ, RZ, R16 ;  /* 0x000000ffff007224 */ /* 0x000fe200078e0010 */
[----:B------:R-:W-:Y:S01]  /*3e20*/  DSETP.MAX.AND P2, P3, R20, R18, PT ;  /* 0x000000121400722a */ /* 0x000fe20003b4f000 */
[----:B------:R-:W-:Y:S01]  /*3e30*/  IMAD.MOV.U32 R7, RZ, RZ, R14 ;  /* 0x000000ffff077224 */ /* 0x000fe200078e000e */
[----:B------:R-:W-:Y:S01]  /*3e40*/  MOV R5, R17 ;  /* 0x0000001100057202 */ /* 0x000fe20000000f00 */
[----:B------:R-:W-:Y:S01]  /*3e50*/  IMAD.MOV.U32 R9, RZ, RZ, R21 ;  /* 0x000000ffff097224 */ /* 0x000fe200078e0015 */
[----:B------:R-:W-:Y:S01]  /*3e60*/  MOV R8, R20 ;  /* 0x0000001400087202 */ /* 0x000fe20000000f00 */
[----:B------:R-:W-:Y:S01]  /*3e70*/  IMAD.MOV.U32 R10, RZ, RZ, R19 ;  /* 0x000000ffff0a7224 */ /* 0x000fe200078e0013 */
[----:B------:R-:W-:Y:S01]  /*3e80*/  SEL R6, R0, R7, P0 ;  /* 0x0000000700067207 */ /* 0x000fe20000000000 */
[----:B------:R-:W-:Y:S01]  /*3e90*/  BSSY.RECONVERGENT B0, `(.L_x_128) ;  /* 0x00000d0000007945 */ /* 0x000fe20003800200 */
[----:B------:R-:W-:-:S02]  /*3ea0*/  MOV R0, R15 ;  /* 0x0000000f00007202 */ /* 0x000fc40000000f00 */
[----:B------:R-:W-:Y:S02]  /*3eb0*/  FSEL R9, R9, R10, P2 ;  /* 0x0000000a09097208 */ /* 0x000fe40001000000 */
[----:B------:R-:W-:Y:S01]  /*3ec0*/  FSEL R7, R5, R0, P0 ;  /* 0x0000000005077208 */ /* 0x000fe20000000000 */
[----:B------:R-:W-:Y:S01]  /*3ed0*/  IMAD.MOV.U32 R5, RZ, RZ, R18 ;  /* 0x000000ffff057224 */ /* 0x000fe200078e0012 */
[----:B------:R-:W-:Y:S02]  /*3ee0*/  @P1 LOP3.LUT R7, R0, 0x80000, RZ, 0xfc, !PT ;  /* 0x0008000000071812 */ /* 0x000fe400078efcff */
[----:B------:R-:W-:Y:S02]  /*3ef0*/  @P3 LOP3.LUT R9, R10, 0x80000, RZ, 0xfc, !PT ;  /* 0x000800000a093812 */ /* 0x000fe400078efcff */
[----:B------:R-:W-:Y:S01]  /*3f00*/  SEL R8, R8, R5, P2 ;  /* 0x0000000508087207 */ /* 0x000fe20001000000 */
[----:B------:R-:W-:Y:S01]  /*3f10*/  IMAD.MOV.U32 R0, RZ, RZ, R7 ;  /* 0x000000ffff007224 */ /* 0x000fe200078e0007 */
[----:B------:R-:W-:-:S04]  /*3f20*/  MOV R5, R9 ;  /* 0x0000000900057202 */ /* 0x000fc80000000f00 */
        /* <DEDUP_REMOVED lines=14> */
[----:B------:R-:W-:-:S03]  /*4010*/  @!P0 MOV R8, R6 ;  /* 0x0000000600088202 */ /* 0x000fc60000000f00 */
[----:B------:R-:W-:-:S05]  /*4020*/  VIADD R0, R5, 0xffffffff ;  /* 0xffffffff05007836 */ /* 0x000fca0000000000 */
[----:B------:R-:W-:Y:S02]  /*4030*/  ISETP.GT.U32.AND P1, PT, R0, 0x7feffffe, PT ;  /* 0x7feffffe0000780c */ /* 0x000fe40003f24070 */
[----:B------:R-:W-:Y:S01]  /*4040*/  MOV R0, 0xfffffc01 ;  /* 0xfffffc0100007802 */ /* 0x000fe20000000f00 */
[----:B------:R-:W-:-:S10]  /*4050*/  @!P0 IMAD.MOV.U32 R0, RZ, RZ, -0x435 ;  /* 0xfffffbcbff008424 */ /* 0x000fd400078e00ff */
[----:B------:R-:W-:Y:S05]  /*4060*/  @P1 BRA `(.L_x_131) ;  /* 0x0000000400041947 */ /* 0x000fea0003800000 */
[----:B------:R-:W-:Y:S01]  /*4070*/  LOP3.LUT R6, R5, 0xfffff, RZ, 0xc0, !PT ;  /* 0x000fffff05067812 */ /* 0x000fe200078ec0ff */
[----:B------:R-:W-:Y:S01]  /*4080*/  IMAD.MOV.U32 R28, RZ, RZ, -0x748574fc ;  /* 0x8b7a8b04ff1c7424 */ /* 0x000fe200078e00ff */
[----:B------:R-:W-:Y:S01]  /*4090*/  MOV R29, 0x3ed0ee25 ;  /* 0x3ed0ee25001d7802 */ /* 0x000fe20000000f00 */
[----:B------:R-:W-:Y:S01]  /*40a0*/  UMOV UR14, 0x3ae80f1e ;  /* 0x3ae80f1e000e7882 */ /* 0x000fe20000000000 */
[----:B------:R-:W-:Y:S01]  /*40b0*/  LOP3.LUT R7, R6, 0x3ff00000, RZ, 0xfc, !PT ;  /* 0x3ff0000006077812 */ /* 0x000fe200078efcff */
[----:B------:R-:W-:Y:S01]  /*40c0*/  IMAD.MOV.U32 R6, RZ, RZ, R8 ;  /* 0x000000ffff067224 */ /* 0x000fe200078e0008 */
[----:B------:R-:W-:Y:S01]  /*40d0*/  UMOV UR15, 0x3eb1380b ;  /* 0x3eb1380b000f7882 */ /* 0x000fe20000000000 */
[----:B------:R-:W-:Y:S01]  /*40e0*/  IMAD.MOV.U32 R8, RZ, RZ, RZ ;  /* 0x000000ffff087224 */ /* 0x000fe200078e00ff */
[----:B------:R-:W-:Y:S01]  /*40f0*/  ISETP.GE.U32.AND P0, PT, R7, 0x3ff6a09f, PT ;  /* 0x3ff6a09f0700780c */ /* 0x000fe20003f06070 */
[----:B------:R-:W-:Y:S01]  /*4100*/  IMAD.MOV.U32 R33, RZ, RZ, 0x43300000 ;  /* 0x43300000ff217424 */ /* 0x000fe200078e00ff */
[----:B------:R-:W-:Y:S01]  /*4110*/  LEA.HI R0, R5, R0, RZ, 0xc ;  /* 0x0000000005007211 */ /* 0x000fe200078f60ff */
[----:B------:R-:W-:Y:S01]  /*4120*/  UMOV UR16, 0x80000000 ;  /* 0x8000000000107882 */ /* 0x000fe20000000000 */
[----:B------:R-:W-:-:S09]  /*4130*/  UMOV UR17, 0x43300000 ;  /* 0x4330000000117882 */ /* 0x000fd20000000000 */
[----:B------:R-:W-:Y:S02]  /*4140*/  @P0 VIADD R9, R7, 0xfff00000 ;  /* 0xfff0000007090836 */ /* 0x000fe40000000000 */
[----:B------:R-:W-:-:S03]  /*4150*/  @P0 VIADD R0, R0, 0x1 ;  /* 0x0000000100000836 */ /* 0x000fc60000000000 */
[----:B------:R-:W-:Y:S02]  /*4160*/  @P0 MOV R7, R9 ;  /* 0x0000000900070202 */ /* 0x000fe40000000f00 */
[----:B------:R-:W-:-:S04]  /*4170*/  LOP3.LUT R32, R0, 0x80000000, RZ, 0x3c, !PT ;  /* 0x8000000000207812 */ /* 0x000fc800078e3cff */
[C---:B0-----:R-:W-:Y:S02]  /*4180*/  DADD R26, R6.reuse, 1 ;  /* 0x3ff00000061a7429 */ /* 0x041fe40000000000 */
        /* <DEDUP_REMOVED lines=12> */
[----:B------:R-:W-:-:S05]  /*4250*/  DADD R30, R30, R30 ;  /* 0x000000001e1e7229 */ /* 0x000fca000000001e */
        /* <DEDUP_REMOVED lines=11> */
[----:B------:R-:W-:Y:S01]  /*4310*/  UMOV UR15, 0x3f899999 ;  /* 0x3f899999000f7882 */ /* 0x000fe20000000000 */
[----:B------:R-:W-:Y:S01]  /*4320*/  DADD R26, R32, -UR16 ;  /* 0x80000010201a7e29 */ /* 0x000fe20008000000 */
[----:B------:R-:W-:Y:S01]  /*4330*/  UMOV UR16, 0xfefa39ef ;  /* 0xfefa39ef00107882 */ /* 0x000fe20000000000 */
[----:B------:R-:W-:Y:S01]  /*4340*/  UMOV UR17, 0x3fe62e42 ;  /* 0x3fe62e4200117882 */ /* 0x000fe20000000000 */
[----:B------:R-:W-:Y:S02]  /*4350*/  DFMA R32, R6, -R10, R30 ;  /* 0x8000000a0620722b */ /* 0x000fe4000000001e */
[----:B------:R-:W-:Y:S01]  /*4360*/  DFMA R28, R24, R28, UR14 ;  /* 0x0000000e181c7e2b */ /* 0x000fe2000800001c */
[----:B------:R-:W-:Y:S01]  /*4370*/  UMOV UR14, 0x55555554 ;  /* 0x55555554000e7882 */ /* 0x000fe20000000000 */
[----:B------:R-:W-:Y:S01]  /*4380*/  UMOV UR15, 0x3fb55555 ;  /* 0x3fb55555000f7882 */ /* 0x000fe20000000000 */
[----:B------:R-:W-:-:S03]  /*4390*/  DFMA R6, R26, UR16, R10 ;  /* 0x000000101a067c2b */ /* 0x000fc6000800000a */
[----:B------:R-:W-:Y:S02]  /*43a0*/  DMUL R32, R8, R32 ;  /* 0x0000002008207228 */ /* 0x000fe40000000000 */
        /* <DEDUP_REMOVED lines=13> */
.L_x_131:
[----:B------:R-:W-:Y:S01]  /*4480*/  MOV R8, 0x0 ;  /* 0x0000000000087802 */ /* 0x000fe20000000f00 */
[----:B------:R-:W-:Y:S01]  /*4490*/  IMAD.MOV.U32 R9, RZ, RZ, 0x7ff00000 ;  /* 0x7ff00000ff097424 */ /* 0x000fe200078e00ff */
[----:B------:R-:W-:-:S05]  /*44a0*/  LOP3.LUT P0, RZ, R7, 0x7fffffff, RZ, 0xc0, !PT ;  /* 0x7fffffff07ff7812 */ /* 0x000fca000780c0ff */
[----:B------:R-:W-:-:S10]  /*44b0*/  DFMA R8, R6, R8, +INF ;  /* 0x7ff000000608742b */ /* 0x000fd40000000008 */
[----:B------:R-:W-:Y:S02]  /*44c0*/  FSEL R8, R8, RZ, P0 ;  /* 0x000000ff08087208 */ /* 0x000fe40000000000 */
[----:B------:R-:W-:-:S07]  /*44d0*/  FSEL R9, R9, -QNAN , P0 ;  /* 0xfff0000009097808 */ /* 0x000fce0000000000 */
.L_x_132:
[----:B------:R-:W-:Y:S05]  /*44e0*/  BSYNC.RECONVERGENT B1 ;  /* 0x0000000000017941 */ /* 0x000fea0003800200 */
.L_x_130:
[----:B------:R-:W1:Y:S01]  /*44f0*/  MUFU.RCP64H R7, R13 ;  /* 0x0000000d00077308 */ /* 0x000e620000001800 */
[----:B------:R-:W-:Y:S01]  /*4500*/  IMAD.MOV.U32 R6, RZ, RZ, 0x1 ;  /* 0x00000001ff067424 */ /* 0x000fe200078e00ff */
[----:B------:R-:W-:Y:S01]  /*4510*/  FSETP.GEU.AND P1, PT, |R21|, 6.5827683646048100446e-37, PT ;  /* 0x036000001500780b */ /* 0x000fe20003f2e200 */
[----:B------:R-:W-:Y:S04]  /*4520*/  BSSY.RECONVERGENT B1, `(.L_x_133) ;  /* 0x000001a000017945 */ /* 0x000fe80003800200 */
[----:B-1----:R-:W-:-:S08]  /*4530*/  DFMA R10, -R12, R6, 1 ;  /* 0x3ff000000c0a742b */ /* 0x002fd00000000106 */
[----:B------:R-:W-:-:S08]  /*4540*/  DFMA R10, R10, R10, R10 ;  /* 0x0000000a0a0a722b */ /* 0x000fd0000000000a */
[----:B------:R-:W-:-:S08]  /*4550*/  DFMA R10, R6, R10, R6 ;  /* 0x0000000a060a722b */ /* 0x000fd00000000006 */
[----:B------:R-:W-:-:S08]  /*4560*/  DFMA R6, -R12, R10, 1 ;  /* 0x3ff000000c06742b */ /* 0x000fd0000000010a */
[----:B------:R-:W-:Y:S01]  /*4570*/  DFMA R6, R10, R6, R10 ;  /* 0x000000060a06722b */ /* 0x000fe2000000000a */
[----:B------:R-:W-:-:S04]  /*4580*/  IMAD R10, R2, UR11, RZ ;  /* 0x0000000b020a7c24 */ /* 0x000fc8000f8e02ff */
[----:B------:R-:W-:-:S03]  /*4590*/  IMAD.WIDE R10, R10, 0x8, RZ ;  /* 0x000000080a0a7825 */ /* 0x000fc600078e02ff */
[----:B------:R-:W-:Y:S01]  /*45a0*/  DMUL R24, R20, R6 ;  /* 0x0000000614187228 */ /* 0x000fe20000000000 */
[----:B------:R-:W-:-:S04]  /*45b0*/  IADD3 R10, P0, PT, R10, UR18, RZ ;  /* 0x000000120a0a7c10 */ /* 0x000fc8000ff1e0ff */
[----:B------:R-:W-:-:S03]  /*45c0*/  IADD3.X R11, PT, PT, R11, UR19, RZ, P0, !PT ;  /* 0x000000130b0b7c10 */ /* 0x000fc600087fe4ff */
[----:B0-----:R-:W-:Y:S01]  /*45d0*/  DFMA R26, -R12, R24, R20 ;  /* 0x000000180c1a722b */ /* 0x001fe20000000114 */
[----:B------:R-:W-:-:S07]  /*45e0*/  IMAD.WIDE R10, R4, 0x8, R10 ;  /* 0x00000008040a7825 */ /* 0x000fce00078e020a */
[----:B------:R-:W-:Y:S01]  /*45f0*/  DFMA R6, R6, R26, R24 ;  /* 0x0000001a0606722b */ /* 0x000fe20000000018 */
[----:B------:R0:W-:Y:S09]  /*4600*/  STG.E.64 desc[UR4][R10.64], R8 ;  /* 0x000000080a007986 */ /* 0x0001f2000c101b04 */
        /* <DEDUP_REMOVED lines=8> */
[----:B------:R-:W-:Y:S05]  /*4690*/  CALL.REL.NOINC `($__internal_2_$__cuda_sm20_div_rn_f64_full) ;  /* 0x0000000400707944 */ /* 0x000fea0003c00000 */
[----:B------:R-:W-:Y:S02]  /*46a0*/  IMAD.MOV.U32 R6, RZ, RZ, R8 ;  /* 0x000000ffff067224 */ /* 0x000fe400078e0008 */
[----:B------:R-:W-:-:S07]  /*46b0*/  IMAD.MOV.U32 R7, RZ, RZ, R9 ;  /* 0x000000ffff077224 */ /* 0x000fce00078e0009 */
.L_x_134:
[----:B------:R-:W-:Y:S05]  /*46c0*/  BSYNC.RECONVERGENT B1 ;  /* 0x0000000000017941 */ /* 0x000fea0003800200 */
.L_x_133:
        /* <DEDUP_REMOVED lines=22> */
[----:B------:R-:W-:Y:S05]  /*4830*/  CALL.REL.NOINC `($__internal_2_$__cuda_sm20_div_rn_f64_full) ;  /* 0x0000000400087944 */ /* 0x000fea0003c00000 */
.L_x_136:
[----:B------:R-:W-:Y:S05]  /*4840*/  BSYNC.RECONVERGENT B1 ;  /* 0x0000000000017941 */ /* 0x000fea0003800200 */
.L_x_135:
        /* <DEDUP_REMOVED lines=22> */
[----:B------:R-:W-:Y:S05]  /*49b0*/  CALL.REL.NOINC `($__internal_2_$__cuda_sm20_div_rn_f64_full) ;  /* 0x0000000000a87944 */ /* 0x000fea0003c00000 */
[----:B------:R-:W-:Y:S01]  /*49c0*/  IMAD.MOV.U32 R6, RZ, RZ, R8 ;  /* 0x000000ffff067224 */ /* 0x000fe200078e0008 */
[----:B------:R-:W-:-:S07]  /*49d0*/  MOV R7, R9 ;  /* 0x0000000900077202 */ /* 0x000fce0000000f00 */
.L_x_138:
[----:B------:R-:W-:Y:S05]  /*49e0*/  BSYNC.RECONVERGENT B1 ;  /* 0x0000000000017941 */ /* 0x000fea0003800200 */
.L_x_137:
        /* <DEDUP_REMOVED lines=23> */
.L_x_140:
[----:B------:R-:W-:Y:S05]  /*4b60*/  BSYNC.RECONVERGENT B1 ;  /* 0x0000000000017941 */ /* 0x000fea0003800200 */
.L_x_139:
[----:B------:R-:W-:Y:S01]  /*4b70*/  MOV R14, R8 ;  /* 0x00000008000e7202 */ /* 0x000fe20000000f00 */
[----:B------:R-:W-:-:S07]  /*4b80*/  IMAD.MOV.U32 R15, RZ, RZ, R9 ;  /* 0x000000ffff0f7224 */ /* 0x000fce00078e0009 */
.L_x_129:
[----:B------:R-:W-:Y:S05]  /*4b90*/  BSYNC.RECONVERGENT B0 ;  /* 0x0000000000007941 */ /* 0x000fea0003800200 */
.L_x_128:
[----:B------:R-:W-:Y:S01]  /*4ba0*/  SHF.L.U32 R5, R4, 0x2, RZ ;  /* 0x0000000204057819 */ /* 0x000fe200000006ff */
[----:B------:R-:W-:Y:S01]  /*4bb0*/  VIADD R3, R3, 0x1 ;  /* 0x0000000103037836 */ /* 0x000fe20000000000 */
[----:B------:R-:W-:-:S03]  /*4bc0*/  UIADD3 UR6, UP0, UPT, UR6, 0x4, URZ ;  /* 0x0000000406067890 */ /* 0x000fc6000ff1e0ff */
[----:B------:R-:W-:Y:S01]  /*4bd0*/  IMAD.WIDE R4, R5, 0x8, R22 ;  /* 0x0000000805047825 */ /* 0x000fe200078e0216 */
[----:B------:R-:W-:Y:S01]  /*4be0*/  ISETP.NE.AND P0, PT, R3, RZ, PT ;  /* 0x000000ff0300720c */ /* 0x000fe20003f05270 */
[----:B------:R-:W-:-:S03]  /*4bf0*/  UIADD3.X UR7, UPT, UPT, URZ, UR7, URZ, UP0, !UPT ;  /* 0x00000007ff077290 */ /* 0x000fc600087fe4ff */
[----:B------:R3:W-:Y:S04]  /*4c00*/  STG.E.64 desc[UR4][R4.64], R14 ;  /* 0x0000000e04007986 */ /* 0x0007e8000c101b04 */
[----:B------:R3:W-:Y:S04]  /*4c10*/  STG.E.64 desc[UR4][R4.64+0x8], R16 ;  /* 0x0000081004007986 */ /* 0x0007e8000c101b04 */
[----:B------:R3:W-:Y:S04]  /*4c20*/  STG.E.64 desc[UR4][R4.64+0x10], R18 ;  /* 0x0000101204007986 */ /* 0x0007e8000c101b04 */
[----:B------:R3:W-:Y:S01]  /*4c30*/  STG.E.64 desc[UR4][R4.64+0x18], R20 ;  /* 0x0000181404007986 */ /* 0x0007e2000c101b04 */
[----:B------:R-:W-:Y:S05]  /*4c40*/  @P0 BRA `(.L_x_141) ;  /* 0xffffffb800700947 */ /* 0x000fea000383ffff */
[----:B------:R-:W-:Y:S05]  /*4c50*/  EXIT ;  /* 0x000000000000794d */ /* 0x000fea0003800000 */
        .weak           $__internal_2_$__cuda_sm20_div_rn_f64_full
        .type           $__internal_2_$__cuda_sm20_div_rn_f64_full,@function
        .size           $__internal_2_$__cuda_sm20_div_rn_f64_full,(.L_x_150 - $__internal_2_$__cuda_sm20_div_rn_f64_full)
$__internal_2_$__cuda_sm20_div_rn_f64_full:
[C---:B------:R-:W-:Y:S01]  /*4c60*/  FSETP.GEU.AND P0, PT, |R9|.reuse, 1.469367938527859385e-39, PT ;  /* 0x001000000900780b */ /* 0x040fe20003f0e200 */
[----:B------:R-:W-:Y:S01]  /*4c70*/  IMAD.MOV.U32 R26, RZ, RZ, 0x1 ;  /* 0x00000001ff1a7424 */ /* 0x000fe200078e00ff */
[----:B------:R-:W-:Y:S01]  /*4c80*/  LOP3.LUT R10, R9, 0x800fffff, RZ, 0xc0, !PT ;  /* 0x800fffff090a7812 */ /* 0x000fe200078ec0ff */
[----:B------:R-:W-:Y:S01]  /*4c90*/  BSSY.RECONVERGENT B2, `(.L_x_142) ;  /* 0x0000056000027945 */ /* 0x000fe20003800200 */
[C---:B------:R-:W-:Y:S02]  /*4ca0*/  FSETP.GEU.AND P2, PT, |R7|.reuse, 1.469367938527859385e-39, PT ;  /* 0x001000000700780b */ /* 0x040fe40003f4e200 */
[----:B------:R-:W-:Y:S02]  /*4cb0*/  LOP3.LUT R11, R10, 0x3ff00000, RZ, 0xfc, !PT ;  /* 0x3ff000000a0b7812 */ /* 0x000fe400078efcff */
[----:B------:R-:W-:Y:S02]  /*4cc0*/  MOV R10, R8 ;  /* 0x00000008000a7202 */ /* 0x000fe40000000f00 */
[----:B------:R-:W-:-:S02]  /*4cd0*/  LOP3.LUT R29, R7, 0x7ff00000, RZ, 0xc0, !PT ;  /* 0x7ff00000071d7812 */ /* 0x000fc400078ec0ff */
[----:B------:R-:W-:Y:S01]  /*4ce0*/  MOV R32, 0x1ca00000 ;  /* 0x1ca0000000207802 */ /* 0x000fe20000000f00 */
[----:B------:R-:W-:Y:S01]  /*4cf0*/  @!P0 DMUL R10, R8, 8.98846567431157953865e+307 ;  /* 0x7fe00000080a8828 */ /* 0x000fe20000000000 */
[----:B------:R-:W-:Y:S02]  /*4d00*/  LOP3.LUT R34, R9, 0x7ff00000, RZ, 0xc0, !PT ;  /* 0x7ff0000009227812 */ /* 0x000fe400078ec0ff */
[----:B------:R-:W-:Y:S02]  /*4d10*/  LOP3.LUT R5, R7, 0x7ff00000, RZ, 0xc0, !PT ;  /* 0x7ff0000007057812 */ /* 0x000fe400078ec0ff */
[----:B------:R-:W-:Y:S01]  /*4d20*/  @!P2 LOP3.LUT R28, R9, 0x7ff00000, RZ, 0xc0, !PT ;  /* 0x7ff00000091ca812 */ /* 0x000fe200078ec0ff */
[----:B------:R-:W0:Y:S01]  /*4d30*/  MUFU.RCP64H R27, R11 ;  /* 0x0000000b001b7308 */ /* 0x000e220000001800 */
[----:B------:R-:W-:Y:S02]  /*4d40*/  ISETP.GE.U32.AND P1, PT, R5, R34, PT ;  /* 0x000000220500720c */ /* 0x000fe40003f26070 */
[----:B------:R-:W-:Y:S01]  /*4d50*/  @!P2 ISETP.GE.U32.AND P3, PT, R29, R28, PT ;  /* 0x0000001c1d00a20c */ /* 0x000fe20003f66070 */
[----:B------:R-:W-:Y:S01]  /*4d60*/  IMAD.MOV.U32 R28, RZ, RZ, 0x1ca00000 ;  /* 0x1ca00000ff1c7424 */ /* 0x000fe200078e00ff */
[----:B------:R-:W-:-:S02]  /*4d70*/  @!P0 LOP3.LUT R34, R11, 0x7ff00000, RZ, 0xc0, !PT ;  /* 0x7ff000000b228812 */ /* 0x000fc400078ec0ff */
[----:B------:R-:W-:-:S04]  /*4d80*/  @!P2 SEL R29, R32, 0x63400000, !P3 ;  /* 0x63400000201da807 */ /* 0x000fc80005800000 */
[----:B------:R-:W-:-:S04]  /*4d90*/  @!P2 LOP3.LUT R30, R29, 0x80000000, R7, 0xf8, !PT ;  /* 0x800000001d1ea812 */ /* 0x000fc800078ef807 */
[----:B------:R-:W-:Y:S01]  /*4da0*/  @!P2 LOP3.LUT R31, R30, 0x100000, RZ, 0xfc, !PT ;  /* 0x001000001e1fa812 */ /* 0x000fe200078efcff */
[----:B------:R-:W-:Y:S01]  /*4db0*/  @!P2 IMAD.MOV.U32 R30, RZ, RZ, RZ ;  /* 0x000000ffff1ea224 */ /* 0x000fe200078e00ff */
[----:B0-----:R-:W-:-:S08]  /*4dc0*/  DFMA R24, R26, -R10, 1 ;  /* 0x3ff000001a18742b */ /* 0x001fd0000000080a */
[----:B------:R-:W-:-:S08]  /*4dd0*/  DFMA R24, R24, R24, R24 ;  /* 0x000000181818722b */ /* 0x000fd00000000018 */
[----:B------:R-:W-:Y:S01]  /*4de0*/  DFMA R26, R26, R24, R26 ;  /* 0x000000181a1a722b */ /* 0x000fe2000000001a */
[----:B------:R-:W-:Y:S02]  /*4df0*/  SEL R25, R28, 0x63400000, !P1 ;  /* 0x634000001c197807 */ /* 0x000fe40004800000 */
[----:B------:R-:W-:Y:S02]  /*4e00*/  MOV R24, R6 ;  /* 0x0000000600187202 */ /* 0x000fe40000000f00 */
[----:B------:R-:W-:-:S03]  /*4e10*/  LOP3.LUT R25, R25, 0x800fffff, R7, 0xf8, !PT ;  /* 0x800fffff19197812 */ /* 0x000fc600078ef807 */
[----:B------:R-:W-:-:S03]  /*4e20*/  DFMA R28, R26, -R10, 1 ;  /* 0x3ff000001a1c742b */ /* 0x000fc6000000080a */
[----:B------:R-:W-:-:S05]  /*4e30*/  @!P2 DFMA R24, R24, 2, -R30 ;  /* 0x400000001818a82b */ /* 0x000fca000000081e */
[----:B------:R-:W-:-:S05]  /*4e40*/  DFMA R26, R26, R28, R26 ;  /* 0x0000001c1a1a722b */ /* 0x000fca000000001a */
[----:B------:R-:W-:-:S03]  /*4e50*/  @!P2 LOP3.LUT R5, R25, 0x7ff00000, RZ, 0xc0, !PT ;  /* 0x7ff000001905a812 */ /* 0x000fc600078ec0ff */
[----:B------:R-:W-:Y:S01]  /*4e60*/  DMUL R28, R26, R24 ;  /* 0x000000181a1c7228 */ /* 0x000fe20000000000 */
[----:B------:R-:W-:-:S04]  /*4e70*/  IADD3 R33, PT, PT, R5, -0x1, RZ ;  /* 0xffffffff05217810 */ /* 0x000fc80007ffe0ff */
[----:B------:R-:W-:Y:S01]  /*4e80*/  ISETP.GT.U32.AND P0, PT, R33, 0x7feffffe, PT ;  /* 0x7feffffe2100780c */ /* 0x000fe20003f04070 */
[----:B------:R-:W-:Y:S02]  /*4e90*/  VIADD R33, R34, 0xffffffff ;  /* 0xffffffff22217836 */ /* 0x000fe40000000000 */
[----:B------:R-:W-:-:S03]  /*4ea0*/  DFMA R30, R28, -R10, R24 ;  /* 0x8000000a1c1e722b */ /* 0x000fc60000000018 */
[----:B------:R-:W-:-:S05]  /*4eb0*/  ISETP.GT.U32.OR P0, PT, R33, 0x7feffffe, P0 ;  /* 0x7feffffe2100780c */ /* 0x000fca0000704470 */
[----:B------:R-:W-:-:S08]  /*4ec0*/  DFMA R30, R26, R30, R28 ;  /* 0x0000001e1a1e722b */ /* 0x000fd0000000001c */
[----:B------:R-:W-:Y:S05]  /*4ed0*/  @P0 BRA `(.L_x_143) ;  /* 0x0000000000700947 */ /* 0x000fea0003800000 */
[----:B------:R-:W-:Y:S02]  /*4ee0*/  LOP3.LUT R7, R7, 0x7ff00000, RZ, 0xc0, !PT ;  /* 0x7ff0000007077812 */ /* 0x000fe400078ec0ff */
[----:B------:R-:W-:-:S04]  /*4ef0*/  LOP3.LUT R6, R9, 0x7ff00000, RZ, 0xc0, !PT ;  /* 0x7ff0000009067812 */ /* 0x000fc800078ec0ff */
[CC--:B------:R-:W-:Y:S02]  /*4f00*/  VIADDMNMX R5, R7.reuse, -R6.reuse, 0xb9600000, !PT ;  /* 0xb960000007057446 */ /* 0x0c0fe40007800906 */
[----:B------:R-:W-:Y:S02]  /*4f10*/  ISETP.GE.U32.AND P0, PT, R7, R6, PT ;  /* 0x000000060700720c */ /* 0x000fe40003f06070 */
[----:B------:R-:W-:Y:S02]  /*4f20*/  VIMNMX R5, PT, PT, R5, 0x46a00000, PT ;  /* 0x46a0000005057848 */ /* 0x000fe40003fe0100 */
[----:B------:R-:W-:Y:S02]  /*4f30*/  SEL R32, R32, 0x63400000, !P0 ;  /* 0x6340000020207807 */ /* 0x000fe40004000000 */
[----:B------:R-:W-:Y:S02]  /*4f40*/  MOV R6, RZ ;  /* 0x000000ff00067202 */ /* 0x000fe40000000f00 */
[----:B------:R-:W-:-:S05]  /*4f50*/  IADD3 R5, PT, PT, -R32, R5, RZ ;  /* 0x0000000520057210 */ /* 0x000fca0007ffe1ff */
        /* <DEDUP_REMOVED lines=10> */
[C---:B------:R-:W-:Y:S01]  /*5000*/  IADD3 R9, PT, PT, -R5.reuse, RZ, RZ ;  /* 0x000000ff05097210 */ /* 0x040fe20007ffe1ff */
[----:B------:R-:W-:Y:S01]  /*5010*/  IMAD.MOV.U32 R8, RZ, RZ, RZ ;  /* 0x000000ffff087224 */ /* 0x000fe200078e00ff */
[----:B------:R-:W-:Y:S01]  /*5020*/  DMUL.RP R6, R30, R6 ;  /* 0x000000061e067228 */ /* 0x000fe20000008000 */
[----:B------:R-:W-:-:S04]  /*5030*/  IADD3 R5, PT, PT, -R5, -0x43300000, RZ ;  /* 0xbcd0000005057810 */ /* 0x000fc80007ffe1ff */
[----:B------:R-:W-:-:S05]  /*5040*/  DFMA R8, R26, -R8, R30 ;  /* 0x800000081a08722b */ /* 0x000fca000000001e */
[----:B------:R-:W-:-:S05]  /*5050*/  LOP3.LUT R25, R7, R25, RZ, 0x3c, !PT ;  /* 0x0000001907197212 */ /* 0x000fca00078e3cff */
[----:B------:R-:W-:-:S04]  /*5060*/  FSETP.NEU.AND P0, PT, |R9|, R5, PT ;  /* 0x000000050900720b */ /* 0x000fc80003f0d200 */
[----:B------:R-:W-:Y:S02]  /*5070*/  FSEL R26, R6, R26, !P0 ;  /* 0x0000001a061a7208 */ /* 0x000fe40004000000 */
[----:B------:R-:W-:Y:S01]  /*5080*/  FSEL R27, R25, R27, !P0 ;  /* 0x0000001b191b7208 */ /* 0x000fe20004000000 */
[----:B------:R-:W-:Y:S06]  /*5090*/  BRA `(.L_x_144) ;  /* 0x0000000000547947 */ /* 0x000fec0003800000 */
.L_x_143:
        /* <DEDUP_REMOVED lines=11> */
[----:B------:R-:W-:Y:S02]  /*5150*/  @P0 LOP3.LUT R5, R27, 0x7ff00000, RZ, 0xfc, !PT ;  /* 0x7ff000001b050812 */ /* 0x000fe400078efcff */
[----:B------:R-:W-:Y:S01]  /*5160*/  @!P0 MOV R26, RZ ;  /* 0x000000ff001a8202 */ /* 0x000fe20000000f00 */
[----:B------:R-:W-:Y:S01]  /*5170*/  @P0 IMAD.MOV.U32 R26, RZ, RZ, RZ ;  /* 0x000000ffff1a0224 */ /* 0x000fe200078e00ff */
[----:B------:R-:W-:Y:S01]  /*5180*/  @P0 MOV R27, R5 ;  /* 0x00000005001b0202 */ /* 0x000fe20000000f00 */
[----:B------:R-:W-:Y:S06]  /*5190*/  BRA `(.L_x_144) ;  /* 0x0000000000147947 */ /* 0x000fec0003800000 */
.L_x_146:
[----:B------:R-:W-:Y:S01]  /*51a0*/  LOP3.LUT R27, R9, 0x80000, RZ, 0xfc, !PT ;  /* 0x00080000091b7812 */ /* 0x000fe200078efcff */
[----:B------:R-:W-:Y:S01]  /*51b0*/  IMAD.MOV.U32 R26, RZ, RZ, R8 ;  /* 0x000000ffff1a7224 */ /* 0x000fe200078e0008 */
[----:B------:R-:W-:Y:S06]  /*51c0*/  BRA `(.L_x_144) ;  /* 0x0000000000087947 */ /* 0x000fec0003800000 */
.L_x_145:
[----:B------:R-:W-:Y:S02]  /*51d0*/  LOP3.LUT R27, R7, 0x80000, RZ, 0xfc, !PT ;  /* 0x00080000071b7812 */ /* 0x000fe400078efcff */
[----:B------:R-:W-:-:S07]  /*51e0*/  MOV R26, R6 ;  /* 0x00000006001a7202 */ /* 0x000fce0000000f00 */
.L_x_144:
[----:B------:R-:W-:Y:S05]  /*51f0*/  BSYNC.RECONVERGENT B2 ;  /* 0x0000000000027941 */ /* 0x000fea0003800200 */
.L_x_142:
[----:B------:R-:W-:Y:S02]  /*5200*/  HFMA2 R7, -RZ, RZ, 0, 0 ;  /* 0x00000000ff077431 */ /* 0x000fe400000001ff */
[----:B------:R-:W-:Y:S01]  /*5210*/  IMAD.MOV.U32 R6, RZ, RZ, R0 ;  /* 0x000000ffff067224 */ /* 0x000fe200078e0000 */
[----:B------:R-:W-:Y:S01]  /*5220*/  MOV R9, R27 ;  /* 0x0000001b00097202 */ /* 0x000fe20000000f00 */
[----:B------:R-:W-:Y:S02]  /*5230*/  IMAD.MOV.U32 R8, RZ, RZ, R26 ;  /* 0x000000ffff087224 */ /* 0x000fe400078e001a */
[----:B------:R-:W-:Y:S05]  /*5240*/  RET.REL.NODEC R6 `(_Z19forward_pass_kerneliiiPKiS0_PKcS0_PKhPKdS0_S0_S0_PdS7_) ;  /* 0xffffffac066c7950 */ /* 0x000fea0003c3ffff */
.L_x_147:
        /* <DEDUP_REMOVED lines=11> */
.L_x_150:


//--------------------- .nv.shared._Z13sum_ll_kernelPKdiPd --------------------------
	.section	.nv.shared._Z13sum_ll_kernelPKdiPd,"aw",@nobits
	.sectionflags	@""
	.align	16
	.zero		1024


//--------------------- .nv.shared.reserved.0     --------------------------
	.section	.nv.shared.reserved.0,"aw",@nobits
	.weak		__nv_reservedSMEM_offset_0_alias
	.size		__nv_reservedSMEM_offset_0_alias, 0, 64
	.other		__nv_reservedSMEM_offset_0_alias,@"STO_CUDA_RESERVED_SHARED STV_DEFAULT"
__nv_reservedSMEM_offset_0_alias:
	.zero		0
	.zero		64


//--------------------- .nv.shared._Z37compute_pattern_ll_propagation_kerneliPKiiPKdS2_S2_S2_S2_iS2_S0_iS2_Pd --------------------------
	.section	.nv.shared._Z37compute_pattern_ll_propagation_kerneliPKiiPKdS2_S2_S2_S2_iS2_S0_iS2_Pd,"aw",@nobits
	.sectionflags	@""
	.align	16
	.zero		1024


//--------------------- .nv.shared._Z33compute_pattern_ll_pruning_kerneliPKiS0_iPKdS2_S2_iS2_Pd --------------------------
	.section	.nv.shared._Z33compute_pattern_ll_pruning_kerneliPKiS0_iPKdS2_S2_iS2_Pd,"aw",@nobits
	.sectionflags	@""
	.align	16
	.zero		1024


//--------------------- .nv.shared._Z20backward_pass_kerneliiPKiS0_S0_PKdS0_S0_S0_S0_iS2_S2_PdS3_ --------------------------
	.section	.nv.shared._Z20backward_pass_kerneliiPKiS0_S0_PKdS0_S0_S0_S0_iS2_S2_PdS3_,"aw",@nobits
	.sectionflags	@""
	.align	16
	.zero		1024


//--------------------- .nv.shared._Z19forward_pass_kerneliiiPKiS0_PKcS0_PKhPKdS0_S0_S0_PdS7_ --------------------------
	.section	.nv.shared._Z19forward_pass_kerneliiiPKiS0_PKcS0_PKhPKdS0_S0_S0_PdS7_,"aw",@nobits
	.sectionflags	@""
	.align	16
	.zero		1024


//--------------------- .nv.constant0._Z13sum_ll_kernelPKdiPd --------------------------
	.section	.nv.constant0._Z13sum_ll_kernelPKdiPd,"a",@progbits
	.sectionflags	@""
	.align	4
.nv.constant0._Z13sum_ll_kernelPKdiPd:
	.zero		920


//--------------------- .nv.constant0._Z37compute_pattern_ll_propagation_kerneliPKiiPKdS2_S2_S2_S2_iS2_S0_iS2_Pd --------------------------
	.section	.nv.constant0._Z37compute_pattern_ll_propagation_kerneliPKiiPKdS2_S2_S2_S2_iS2_S0_iS2_Pd,"a",@progbits
	.sectionflags	@""
	.align	4
.nv.constant0._Z37compute_pattern_ll_propagation_kerneliPKiiPKdS2_S2_S2_S2_iS2_S0_iS2_Pd:
	.zero		1008


//--------------------- .nv.constant0._Z33compute_pattern_ll_pruning_kerneliPKiS0_iPKdS2_S2_iS2_Pd --------------------------
	.section	.nv.constant0._Z33compute_pattern_ll_pruning_kerneliPKiS0_iPKdS2_S2_iS2_Pd,"a",@progbits
	.sectionflags	@""
	.align	4
.nv.constant0._Z33compute_pattern_ll_pruning_kerneliPKiS0_iPKdS2_S2_iS2_Pd:
	.zero		976


//--------------------- .nv.constant0._Z20backward_pass_kerneliiPKiS0_S0_PKdS0_S0_S0_S0_iS2_S2_PdS3_ --------------------------
	.section	.nv.constant0._Z20backward_pass_kerneliiPKiS0_S0_PKdS0_S0_S0_S0_iS2_S2_PdS3_,"a",@progbits
	.sectionflags	@""
	.align	4
.nv.constant0._Z20backward_pass_kerneliiPKiS0_S0_PKdS0_S0_S0_S0_iS2_S2_PdS3_:
	.zero		1008


//--------------------- .nv.constant0._Z19forward_pass_kerneliiiPKiS0_PKcS0_PKhPKdS0_S0_S0_PdS7_ --------------------------
	.section	.nv.constant0._Z19forward_pass_kerneliiiPKiS0_PKcS0_PKhPKdS0_S0_S0_PdS7_,"a",@progbits
	.sectionflags	@""
	.align	4
.nv.constant0._Z19forward_pass_kerneliiiPKiS0_PKcS0_PKhPKdS0_S0_S0_PdS7_:
	.zero		1000


//--------------------- SYMBOLS --------------------------

	.type		.nv.reservedSmem.offset0,@object
	.size		.nv.reservedSmem.offset0,0x4
	.type		.nv.reservedSmem.cap,@object
	.size		.nv.reservedSmem.cap,0x4
